	.target	sm_90a

	.elftype	@"ET_EXEC"


//--------------------- .note.nv.tkinfo           --------------------------
	.section	.note.nv.tkinfo,"",@"SHT_NOTE"
	.sectionflags	@"SHF_NOTE_NV_TKINFO"
	.tkinfo
        /*0018*/ 	.word	0x00000002
        /*0030*/ 	.string	""
        /*0030*/ 	.string	"ptxas"
        /*0030*/ 	.string	"Cuda compilation tools, release 13.0, V13.0.88"
        /*0030*/ 	.string	"Build cuda_13.0.r13.0/compiler.36424714_0"
        /*0030*/ 	.string	"-v  -suppress-debug-info  -lineinfo  -arch sm_90a "



//--------------------- .note.nv.cuinfo           --------------------------
	.section	.note.nv.cuinfo,"",@"SHT_NOTE"
	.sectionflags	@"SHF_NOTE_NV_CUINFO"
        /*0018*/ 	.short	0x0002
        /*001a*/ 	.short	0x005a
        /*001c*/ 	.short	0x0082
	.zero		2


//--------------------- .nv.info                  --------------------------
	.section	.nv.info,"",@"SHT_CUDA_INFO"
	.align	4


	//----- nvinfo : EIATTR_REGCOUNT
	.align		4
        /*0000*/ 	.byte	0x04, 0x2f
        /*0002*/ 	.short	(.L_1 - .L_0)
	.align		4
.L_0:
        /*0004*/ 	.word	index@(matmul_kernel)
        /*0008*/ 	.word	0x00000020


	//----- nvinfo : EIATTR_FRAME_SIZE
	.align		4
.L_1:
        /*000c*/ 	.byte	0x04, 0x11
        /*000e*/ 	.short	(.L_3 - .L_2)
	.align		4
.L_2:
        /*0010*/ 	.word	index@(matmul_kernel)
        /*0014*/ 	.word	0x000008d8


	//----- nvinfo : EIATTR_MIN_STACK_SIZE
	.align		4
.L_3:
        /*0018*/ 	.byte	0x04, 0x12
        /*001a*/ 	.short	(.L_5 - .L_4)
	.align		4
.L_4:
        /*001c*/ 	.word	index@(matmul_kernel)
        /*0020*/ 	.word	0x000008d8
.L_5:


//--------------------- .nv.compat                --------------------------
	.section	.nv.compat,"",@"SHT_CUDA_COMPAT_INFO"
	.align	4
        /*0000*/ 	.byte	0x02, 0x09, 0x01, 0x00, 0x02, 0x02, 0x02, 0x00, 0x02, 0x05, 0x05, 0x00, 0x03, 0x07, 0x01, 0x01
        /*0010*/ 	.byte	0x02, 0x03, 0x00, 0x00, 0x02, 0x06, 0x01, 0x00, 0x04, 0x0b, 0x08, 0x00, 0x00, 0x00, 0x00, 0x00
        /*0020*/ 	.byte	0x00, 0x00, 0x00, 0x00


//--------------------- .nv.info.matmul_kernel    --------------------------
	.section	.nv.info.matmul_kernel,"",@"SHT_CUDA_INFO"
	.sectionflags	@""
	.align	4


	//----- nvinfo : EIATTR_CUDA_API_VERSION
	.align		4
        /*0000*/ 	.byte	0x04, 0x37
        /*0002*/ 	.short	(.L_7 - .L_6)
.L_6:
        /*0004*/ 	.word	0x00000082


	//----- nvinfo : EIATTR_KPARAM_INFO
	.align		4
.L_7:
        /*0008*/ 	.byte	0x04, 0x17
        /*000a*/ 	.short	(.L_9 - .L_8)
.L_8:
        /*000c*/ 	.word	0x00000000
        /*0010*/ 	.short	0x000d
        /*0012*/ 	.short	0x0048
        /*0014*/ 	.byte	0x00, 0xf4, 0x21, 0x00


	//----- nvinfo : EIATTR_KPARAM_INFO
	.align		4
.L_9:
        /*0018*/ 	.byte	0x04, 0x17
        /*001a*/ 	.short	(.L_11 - .L_10)
.L_10:
        /*001c*/ 	.word	0x00000000
        /*0020*/ 	.short	0x000c
        /*0022*/ 	.short	0x0040
        /*0024*/ 	.byte	0x00, 0xf4, 0x21, 0x00


	//----- nvinfo : EIATTR_KPARAM_INFO
	.align		4
.L_11:
        /*0028*/ 	.byte	0x04, 0x17
        /*002a*/ 	.short	(.L_13 - .L_12)
.L_12:
        /*002c*/ 	.word	0x00000000
        /*0030*/ 	.short	0x000b
        /*0032*/ 	.short	0x0038
        /*0034*/ 	.byte	0x00, 0xf0, 0x11, 0x00


	//----- nvinfo : EIATTR_KPARAM_INFO
	.align		4
.L_13:
        /*0038*/ 	.byte	0x04, 0x17
        /*003a*/ 	.short	(.L_15 - .L_14)
.L_14:
        /*003c*/ 	.word	0x00000000
        /*0040*/ 	.short	0x000a
        /*0042*/ 	.short	0x0034
        /*0044*/ 	.byte	0x00, 0xf0, 0x11, 0x00


	//----- nvinfo : EIATTR_KPARAM_INFO
	.align		4
.L_15:
        /*0048*/ 	.byte	0x04, 0x17
        /*004a*/ 	.short	(.L_17 - .L_16)
.L_16:
        /*004c*/ 	.word	0x00000000
        /*0050*/ 	.short	0x0009
        /*0052*/ 	.short	0x0030
        /*0054*/ 	.byte	0x00, 0xf0, 0x11, 0x00


	//----- nvinfo : EIATTR_KPARAM_INFO
	.align		4
.L_17:
        /*0058*/ 	.byte	0x04, 0x17
        /*005a*/ 	.short	(.L_19 - .L_18)
.L_18:
        /*005c*/ 	.word	0x00000000
        /*0060*/ 	.short	0x0008
        /*0062*/ 	.short	0x002c
        /*0064*/ 	.byte	0x00, 0xf0, 0x11, 0x00


	//----- nvinfo : EIATTR_KPARAM_INFO
	.align		4
.L_19:
        /*0068*/ 	.byte	0x04, 0x17
        /*006a*/ 	.short	(.L_21 - .L_20)
.L_20:
        /*006c*/ 	.word	0x00000000
        /*0070*/ 	.short	0x0007
        /*0072*/ 	.short	0x0028
        /*0074*/ 	.byte	0x00, 0xf0, 0x11, 0x00


	//----- nvinfo : EIATTR_KPARAM_INFO
	.align		4
.L_21:
        /*0078*/ 	.byte	0x04, 0x17
        /*007a*/ 	.short	(.L_23 - .L_22)
.L_22:
        /*007c*/ 	.word	0x00000000
        /*0080*/ 	.short	0x0006
        /*0082*/ 	.short	0x0024
        /*0084*/ 	.byte	0x00, 0xf0, 0x11, 0x00


	//----- nvinfo : EIATTR_KPARAM_INFO
	.align		4
.L_23:
        /*0088*/ 	.byte	0x04, 0x17
        /*008a*/ 	.short	(.L_25 - .L_24)
.L_24:
        /*008c*/ 	.word	0x00000000
        /*0090*/ 	.short	0x0005
        /*0092*/ 	.short	0x0020
        /*0094*/ 	.byte	0x00, 0xf0, 0x11, 0x00


	//----- nvinfo : EIATTR_KPARAM_INFO
	.align		4
.L_25:
        /*0098*/ 	.byte	0x04, 0x17
        /*009a*/ 	.short	(.L_27 - .L_26)
.L_26:
        /*009c*/ 	.word	0x00000000
        /*00a0*/ 	.short	0x0004
        /*00a2*/ 	.short	0x001c
        /*00a4*/ 	.byte	0x00, 0xf0, 0x11, 0x00


	//----- nvinfo : EIATTR_KPARAM_INFO
	.align		4
.L_27:
        /*00a8*/ 	.byte	0x04, 0x17
        /*00aa*/ 	.short	(.L_29 - .L_28)
.L_28:
        /*00ac*/ 	.word	0x00000000
        /*00b0*/ 	.short	0x0003
        /*00b2*/ 	.short	0x0018
        /*00b4*/ 	.byte	0x00, 0xf0, 0x11, 0x00


	//----- nvinfo : EIATTR_KPARAM_INFO
	.align		4
.L_29:
        /*00b8*/ 	.byte	0x04, 0x17
        /*00ba*/ 	.short	(.L_31 - .L_30)
.L_30:
        /*00bc*/ 	.word	0x00000000
        /*00c0*/ 	.short	0x0002
        /*00c2*/ 	.short	0x0010
        /*00c4*/ 	.byte	0x00, 0xf4, 0x21, 0x00


	//----- nvinfo : EIATTR_KPARAM_INFO
	.align		4
.L_31:
        /*00c8*/ 	.byte	0x04, 0x17
        /*00ca*/ 	.short	(.L_33 - .L_32)
.L_32:
        /*00cc*/ 	.word	0x00000000
        /*00d0*/ 	.short	0x0001
        /*00d2*/ 	.short	0x0008
        /*00d4*/ 	.byte	0x00, 0xf4, 0x21, 0x00


	//----- nvinfo : EIATTR_KPARAM_INFO
	.align		4
.L_33:
        /*00d8*/ 	.byte	0x04, 0x17
        /*00da*/ 	.short	(.L_35 - .L_34)
.L_34:
        /*00dc*/ 	.word	0x00000000
        /*00e0*/ 	.short	0x0000
        /*00e2*/ 	.short	0x0000
        /*00e4*/ 	.byte	0x00, 0xf4, 0x21, 0x00


	//----- nvinfo : EIATTR_SPARSE_MMA_MASK
	.align		4
.L_35:
        /*00e8*/ 	.byte	0x03, 0x50
        /*00ea*/ 	.short	0x0000


	//----- nvinfo : EIATTR_MAXREG_COUNT
	.align		4
        /*00ec*/ 	.byte	0x03, 0x1b
        /*00ee*/ 	.short	0x00ff


	//----- nvinfo : EIATTR_NUM_BARRIERS
	.align		4
        /*00f0*/ 	.byte	0x02, 0x4c
        /*00f2*/ 	.byte	0x01
	.zero		1


	//----- nvinfo : EIATTR_ANNOTATIONS
	.align		4
        /*00f4*/ 	.byte	0x04, 0x55
        /*00f6*/ 	.short	(.L_37 - .L_36)


	//   ....[0]....
.L_36:
        /*00f8*/ 	.word	0x00000001
        /*00fc*/ 	.byte	0x50, 0x05, 0x00, 0x00, 0x01, 0x00, 0x00, 0x00, 0x60, 0x05, 0x00, 0x00, 0x01, 0x00, 0x00, 0x00
        /* <DEDUP_REMOVED lines=1317> */
        /*535c*/ 	.byte	0x30, 0xaf, 0x01, 0x00, 0x01, 0x00, 0x00, 0x00, 0x60, 0xaf, 0x01, 0x00


	//----- nvinfo : EIATTR_MERCURY_ISA_VERSION
	.align		4
.L_37:
        /*5368*/ 	.byte	0x03, 0x5f
        /*536a*/ 	.short	0x0101


	//----- nvinfo : EIATTR_EXIT_INSTR_OFFSETS
	.align		4
        /*536c*/ 	.byte	0x04, 0x1c
        /*536e*/ 	.short	(.L_39 - .L_38)


	//   ....[0]....
.L_38:
        /*5370*/ 	.word	0x0001b290


	//   ....[1]....
        /*5374*/ 	.word	0x0001b2b0


	//----- nvinfo : EIATTR_REQNTID
	.align		4
.L_39:
        /*5378*/ 	.byte	0x04, 0x10
        /*537a*/ 	.short	(.L_41 - .L_40)
.L_40:
        /*537c*/ 	.word	0x00000080
        /*5380*/ 	.word	0x00000001
        /*5384*/ 	.word	0x00000001


	//----- nvinfo : EIATTR_CBANK_PARAM_SIZE
	.align		4
.L_41:
        /*5388*/ 	.byte	0x03, 0x19
        /*538a*/ 	.short	0x0050


	//----- nvinfo : EIATTR_PARAM_CBANK
	.align		4
        /*538c*/ 	.byte	0x04, 0x0a
        /*538e*/ 	.short	(.L_43 - .L_42)
	.align		4
.L_42:
        /*5390*/ 	.word	index@(.nv.constant0.matmul_kernel)
        /*5394*/ 	.short	0x0210
        /*5396*/ 	.short	0x0050


	//----- nvinfo : EIATTR_SW_WAR
	.align		4
.L_43:
        /*5398*/ 	.byte	0x04, 0x36
        /*539a*/ 	.short	(.L_45 - .L_44)
.L_44:
        /*539c*/ 	.word	0x00000008
.L_45:


//--------------------- .nv.callgraph             --------------------------
	.section	.nv.callgraph,"",@"SHT_CUDA_CALLGRAPH"
	.align	4
	.sectionentsize	8
	.align		4
        /*0000*/ 	.word	0x00000000
	.align		4
        /*0004*/ 	.word	0xffffffff
	.align		4
        /*0008*/ 	.word	0x00000000
	.align		4
        /*000c*/ 	.word	0xfffffffe
	.align		4
        /*0010*/ 	.word	0x00000000
	.align		4
        /*0014*/ 	.word	0xfffffffd
	.align		4
        /*0018*/ 	.word	0x00000000
	.align		4
        /*001c*/ 	.word	0xfffffffc


//--------------------- .text.matmul_kernel       --------------------------
	.section	.text.matmul_kernel,"ax",@progbits
	.align	128
        .global         matmul_kernel
        .type           matmul_kernel,@function
        .size           matmul_kernel,(.L_x_4 - matmul_kernel)
        .other          matmul_kernel,@"STO_CUDA_ENTRY STV_DEFAULT"
matmul_kernel:
.text.matmul_kernel:
[----:B------:R-:W0:Y:S08]  /*0000*/  LDC R1, c[0x0][0x28] ;  /* 0x00000a00ff017b82 */ /* 0x000e300000000800 */
[----:B------:R-:W1:Y:S01]  /*0010*/  LDC.64 R2, c[0x0][0x228] ;  /* 0x00008a00ff027b82 */ /* 0x000e620000000a00 */
[----:B------:R-:W2:Y:S01]  /*0020*/  S2R R14, SR_TID.X ;  /* 0x00000000000e7919 */ /* 0x000ea20000002100 */
[----:B------:R-:W-:Y:S01]  /*0030*/  ULDC UR4, c[0x0][0x230] ;  /* 0x00008c0000047ab9 */ /* 0x000fe20000000800 */
[----:B0-----:R-:W-:Y:S01]  /*0040*/  VIADD R1, R1, 0xfffff728 ;  /* 0xfffff72801017836 */ /* 0x001fe20000000000 */
[----:B------:R-:W-:Y:S01]  /*0050*/  UIADD3 UR4, UR4, 0x1f, URZ ;  /* 0x0000001f04047890 */ /* 0x000fe2000fffe03f */
[----:B------:R-:W-:Y:S01]  /*0060*/  ULDC.64 UR6, c[0x0][0x208] ;  /* 0x0000820000067ab9 */ /* 0x000fe20000000a00 */
[----:B------:R-:W-:-:S02]  /*0070*/  ULDC UR57, c[0x0][0x230] ;  /* 0x00008c0000397ab9 */ /* 0x000fc40000000800 */
[----:B------:R-:W-:Y:S01]  /*0080*/  UISETP.GT.AND UP0, UPT, UR4, 0x1f, UPT ;  /* 0x0000001f0400788c */ /* 0x000fe2000bf04270 */
[----:B-1----:R-:W-:-:S05]  /*0090*/  VIADD R0, R3, 0x1ff ;  /* 0x000001ff03007836 */ /* 0x002fca0000000000 */
[----:B------:R-:W-:-:S04]  /*00a0*/  SHF.R.S32.HI R5, RZ, 0x1f, R0 ;  /* 0x0000001fff057819 */ /* 0x000fc80000011400 */
[----:B------:R-:W-:-:S04]  /*00b0*/  LEA.HI R5, R5, R0, RZ, 0x9 ;  /* 0x0000000005057211 */ /* 0x000fc800078f48ff */
[----:B------:R-:W-:Y:S02]  /*00c0*/  SHF.R.S32.HI R0, RZ, 0x9, R5 ;  /* 0x00000009ff007819 */ /* 0x000fe40000011405 */
[----:B------:R-:W0:Y:S03]  /*00d0*/  S2R R5, SR_CTAID.X ;  /* 0x0000000000057919 */ /* 0x000e260000002500 */
[----:B------:R-:W-:-:S05]  /*00e0*/  IMAD.SHL.U32 R0, R0, 0x8, RZ ;  /* 0x0000000800007824 */ /* 0x000fca00078e00ff */
[-C--:B------:R-:W-:Y:S02]  /*00f0*/  IABS R9, R0.reuse ;  /* 0x0000000000097213 */ /* 0x080fe40000000000 */
[----:B------:R-:W-:Y:S02]  /*0100*/  IABS R12, R0 ;  /* 0x00000000000c7213 */ /* 0x000fe40000000000 */
[----:B------:R-:W1:Y:S08]  /*0110*/  I2F.RP R4, R9 ;  /* 0x0000000900047306 */ /* 0x000e700000209400 */
[----:B-1----:R-:W1:Y:S01]  /*0120*/  MUFU.RCP R4, R4 ;  /* 0x0000000400047308 */ /* 0x002e620000001000 */
[----:B0-----:R-:W-:Y:S01]  /*0130*/  IABS R10, R5 ;  /* 0x00000005000a7213 */ /* 0x001fe20000000000 */
[----:B-1----:R-:W-:-:S02]  /*0140*/  VIADD R6, R4, 0xffffffe ;  /* 0x0ffffffe04067836 */ /* 0x002fc40000000000 */
[----:B------:R-:W-:-:S04]  /*0150*/  IMAD.MOV R4, RZ, RZ, -R12 ;  /* 0x000000ffff047224 */ /* 0x000fc800078e0a0c */
[----:B------:R0:W1:Y:S02]  /*0160*/  F2I.FTZ.U32.TRUNC.NTZ R7, R6 ;  /* 0x0000000600077305 */ /* 0x000064000021f000 */
[----:B0-----:R-:W-:Y:S02]  /*0170*/  IMAD.MOV.U32 R6, RZ, RZ, RZ ;  /* 0x000000ffff067224 */ /* 0x001fe400078e00ff */
[----:B-1----:R-:W-:-:S04]  /*0180*/  IMAD.MOV R8, RZ, RZ, -R7 ;  /* 0x000000ffff087224 */ /* 0x002fc800078e0a07 */
[----:B------:R-:W-:Y:S02]  /*0190*/  IMAD R11, R8, R9, RZ ;  /* 0x00000009080b7224 */ /* 0x000fe400078e02ff */
[----:B------:R-:W-:Y:S02]  /*01a0*/  IMAD.MOV.U32 R8, RZ, RZ, R10 ;  /* 0x000000ffff087224 */ /* 0x000fe400078e000a */
[----:B------:R-:W-:-:S06]  /*01b0*/  IMAD.HI.U32 R7, R7, R11, R6 ;  /* 0x0000000b07077227 */ /* 0x000fcc00078e0006 */
[----:B------:R-:W-:-:S04]  /*01c0*/  IMAD.HI.U32 R7, R7, R8, RZ ;  /* 0x0000000807077227 */ /* 0x000fc800078e00ff */
[----:B------:R-:W-:-:S05]  /*01d0*/  IMAD R4, R7, R4, R8 ;  /* 0x0000000407047224 */ /* 0x000fca00078e0208 */
[----:B------:R-:W-:-:S13]  /*01e0*/  ISETP.GT.U32.AND P1, PT, R9, R4, PT ;  /* 0x000000040900720c */ /* 0x000fda0003f24070 */
[----:B------:R-:W-:Y:S02]  /*01f0*/  @!P1 IMAD.IADD R4, R4, 0x1, -R9 ;  /* 0x0000000104049824 */ /* 0x000fe400078e0a09 */
[----:B------:R-:W-:Y:S01]  /*0200*/  @!P1 VIADD R7, R7, 0x1 ;  /* 0x0000000107079836 */ /* 0x000fe20000000000 */
[----:B------:R-:W-:Y:S02]  /*0210*/  ISETP.NE.AND P1, PT, R0, RZ, PT ;  /* 0x000000ff0000720c */ /* 0x000fe40003f25270 */
[----:B------:R-:W-:Y:S02]  /*0220*/  ISETP.GE.U32.AND P0, PT, R4, R9, PT ;  /* 0x000000090400720c */ /* 0x000fe40003f06070 */
[----:B------:R-:W-:-:S04]  /*0230*/  LOP3.LUT R4, R5, R0, RZ, 0x3c, !PT ;  /* 0x0000000005047212 */ /* 0x000fc800078e3cff */
[----:B------:R-:W-:Y:S01]  /*0240*/  ISETP.GE.AND P2, PT, R4, RZ, PT ;  /* 0x000000ff0400720c */ /* 0x000fe20003f46270 */
[----:B------:R-:W-:-:S06]  /*0250*/  VIADD R4, R2, 0xf ;  /* 0x0000000f02047836 */ /* 0x000fcc0000000000 */
[----:B------:R-:W-:-:S04]  /*0260*/  @P0 VIADD R7, R7, 0x1 ;  /* 0x0000000107070836 */ /* 0x000fc80000000000 */
[----:B------:R-:W-:Y:S01]  /*0270*/  IMAD.MOV.U32 R6, RZ, RZ, R7 ;  /* 0x000000ffff067224 */ /* 0x000fe200078e0007 */
[----:B------:R-:W-:-:S03]  /*0280*/  SHF.R.S32.HI R7, RZ, 0x1f, R4 ;  /* 0x0000001fff077819 */ /* 0x000fc60000011404 */
[----:B------:R-:W-:Y:S01]  /*0290*/  @!P2 IMAD.MOV R6, RZ, RZ, -R6 ;  /* 0x000000ffff06a224 */ /* 0x000fe200078e0a06 */
[----:B------:R-:W-:Y:S02]  /*02a0*/  @!P1 LOP3.LUT R6, RZ, R0, RZ, 0x33, !PT ;  /* 0x00000000ff069212 */ /* 0x000fe400078e33ff */
[----:B------:R-:W-:-:S03]  /*02b0*/  LEA.HI R7, R7, R4, RZ, 0x4 ;  /* 0x0000000407077211 */ /* 0x000fc600078f20ff */
[----:B------:R-:W-:Y:S02]  /*02c0*/  IMAD.SHL.U32 R4, R6, 0x8, RZ ;  /* 0x0000000806047824 */ /* 0x000fe400078e00ff */
[----:B------:R-:W-:-:S03]  /*02d0*/  IMAD.MOV R6, RZ, RZ, -R6 ;  /* 0x000000ffff067224 */ /* 0x000fc600078e0a06 */
[----:B------:R-:W-:Y:S01]  /*02e0*/  LEA.HI.SX32 R7, R7, -R4, 0x1c ;  /* 0x8000000407077211 */ /* 0x000fe200078fe2ff */
[----:B------:R-:W-:Y:S02]  /*02f0*/  IMAD R15, R0, R6, R5 ;  /* 0x00000006000f7224 */ /* 0x000fe400078e0205 */
[----:B------:R-:W-:Y:S01]  /*0300*/  IMAD.MOV.U32 R6, RZ, RZ, RZ ;  /* 0x000000ffff067224 */ /* 0x000fe200078e00ff */
[----:B------:R-:W-:Y:S02]  /*0310*/  VIMNMX R8, R7, 0x8, PT ;  /* 0x0000000807087848 */ /* 0x000fe40003fe0100 */
[----:B------:R-:W-:Y:S02]  /*0320*/  IABS R13, R15 ;  /* 0x0000000f000d7213 */ /* 0x000fe40000000000 */
[----:B------:R-:W-:-:S04]  /*0330*/  IABS R11, R8 ;  /* 0x00000008000b7213 */ /* 0x000fc80000000000 */
[----:B------:R-:W0:Y:S08]  /*0340*/  I2F.RP R9, R11 ;  /* 0x0000000b00097306 */ /* 0x000e300000209400 */
[----:B0-----:R-:W0:Y:S02]  /*0350*/  MUFU.RCP R9, R9 ;  /* 0x0000000900097308 */ /* 0x001e240000001000 */
[----:B0-----:R-:W-:-:S06]  /*0360*/  VIADD R7, R9, 0xffffffe ;  /* 0x0ffffffe09077836 */ /* 0x001fcc0000000000 */
[----:B------:R-:W0:Y:S02]  /*0370*/  F2I.FTZ.U32.TRUNC.NTZ R7, R7 ;  /* 0x0000000700077305 */ /* 0x000e24000021f000 */
[----:B0-----:R-:W-:-:S04]  /*0380*/  IMAD.MOV R10, RZ, RZ, -R7 ;  /* 0x000000ffff0a7224 */ /* 0x001fc800078e0a07 */
[----:B------:R-:W-:-:S04]  /*0390*/  IMAD.MOV.U32 R0, RZ, RZ, R10 ;  /* 0x000000ffff007224 */ /* 0x000fc800078e000a */
[----:B------:R-:W-:Y:S01]  /*03a0*/  IMAD R5, R0, R11, RZ ;  /* 0x0000000b00057224 */ /* 0x000fe200078e02ff */
[----:B------:R-:W-:-:S03]  /*03b0*/  IABS R0, R8 ;  /* 0x0000000800007213 */ /* 0x000fc60000000000 */
[----:B------:R-:W-:Y:S01]  /*03c0*/  IMAD.HI.U32 R6, R7, R5, R6 ;  /* 0x0000000507067227 */ /* 0x000fe200078e0006 */
[----:B--2---:R-:W-:-:S03]  /*03d0*/  SHF.R.U32.HI R7, RZ, 0x4, R14 ;  /* 0x00000004ff077819 */ /* 0x004fc6000001160e */
[----:B------:R-:W-:Y:S02]  /*03e0*/  IMAD.MOV R0, RZ, RZ, -R0 ;  /* 0x000000ffff007224 */ /* 0x000fe400078e0a00 */
        /* <DEDUP_REMOVED lines=8> */
[----:B------:R-:W-:Y:S02]  /*0470*/  ISETP.GE.AND P2, PT, R0, RZ, PT ;  /* 0x000000ff0000720c */ /* 0x000fe40003f46270 */
[----:B------:R-:W-:-:S05]  /*0480*/  LOP3.LUT R0, R14, 0xf, RZ, 0xc0, !PT ;  /* 0x0000000f0e007812 */ /* 0x000fca00078ec0ff */
[----:B------:R-:W-:Y:S01]  /*0490*/  @P0 VIADD R6, R6, 0x1 ;  /* 0x0000000106060836 */ /* 0x000fe20000000000 */
[----:B------:R-:W-:-:S05]  /*04a0*/  PLOP3.LUT P0, PT, PT, PT, UP0, 0x80, 0x0 ;  /* 0x000000000000781c */ /* 0x000fca0003f0f008 */
[----:B------:R-:W-:Y:S01]  /*04b0*/  @!P2 IMAD.MOV R6, RZ, RZ, -R6 ;  /* 0x000000ffff06a224 */ /* 0x000fe200078e0a06 */
[----:B------:R-:W-:-:S05]  /*04c0*/  @!P1 LOP3.LUT R6, RZ, R8, RZ, 0x33, !PT ;  /* 0x00000008ff069212 */ /* 0x000fca00078e33ff */
[----:B------:R-:W-:Y:S02]  /*04d0*/  IMAD.MOV R5, RZ, RZ, -R6 ;  /* 0x000000ffff057224 */ /* 0x000fe400078e0a06 */
[----:B------:R-:W-:Y:S02]  /*04e0*/  IMAD.SHL.U32 R12, R6, 0x200, RZ ;  /* 0x00000200060c7824 */ /* 0x000fe400078e00ff */
[----:B------:R-:W-:-:S04]  /*04f0*/  IMAD R5, R8, R5, R15 ;  /* 0x0000000508057224 */ /* 0x000fc800078e020f */
[----:B------:R-:W-:Y:S01]  /*0500*/  IMAD.IADD R5, R4, 0x1, R5 ;  /* 0x0000000104057824 */ /* 0x000fe200078e0205 */
[----:B------:R-:W-:-:S03]  /*0510*/  SGXT.U32 R4, R7, 0x3 ;  /* 0x000000030704781a */ /* 0x000fc60000000000 */
[----:B------:R-:W-:Y:S01]  /*0520*/  IMAD R16, R5, 0x10, R0 ;  /* 0x0000001005107824 */ /* 0x000fe200078e0200 */
[----:B------:R-:W-:Y:S02]  /*0530*/  LOP3.LUT R5, R14, 0x60, RZ, 0xc0, !PT ;  /* 0x000000600e057812 */ /* 0x000fe400078ec0ff */
[----:B------:R-:W-:Y:S02]  /*0540*/  LOP3.LUT R0, R4, 0x8, RZ, 0xfc, !PT ;  /* 0x0000000804007812 */ /* 0x000fe400078efcff */
[----:B------:R0:W-:Y:S04]  /*0550*/  STL [R1+0x630], R16 ;  /* 0x0006301001007387 */ /* 0x0001e80000100800 */
[----:B------:R0:W-:Y:S01]  /*0560*/  STL [R1+0x38c], R12 ;  /* 0x00038c0c01007387 */ /* 0x0001e20000100800 */
[----:B------:R-:W-:Y:S05]  /*0570*/  @P0 BRA `(.L_x_0) ;  /* 0x0000000400100947 */ /* 0x000fea0003800000 */
[----:B------:R1:W-:Y:S01]  /*0580*/  STL [R1+0x120], RZ ;  /* 0x000120ff01007387 */ /* 0x0003e20000100800 */
[----:B------:R-:W-:-:S03]  /*0590*/  IMAD.SHL.U32 R0, R14, 0x20, RZ ;  /* 0x000000200e007824 */ /* 0x000fc600078e00ff */
[----:B------:R1:W-:Y:S02]  /*05a0*/  STL [R1+0x124], RZ ;  /* 0x000124ff01007387 */ /* 0x0003e40000100800 */
[----:B------:R-:W-:Y:S02]  /*05b0*/  LOP3.LUT R0, R0, 0x60, RZ, 0xc0, !PT ;  /* 0x0000006000007812 */ /* 0x000fe400078ec0ff */
[----:B------:R1:W-:Y:S04]  /*05c0*/  STL [R1+0x128], RZ ;  /* 0x000128ff01007387 */ /* 0x0003e80000100800 */
        /* <DEDUP_REMOVED lines=61> */
[----:B------:R1:W-:Y:S01]  /*09a0*/  STL [R1+0x62c], R0 ;  /* 0x00062c0001007387 */ /* 0x0003e20000100800 */
[----:B------:R-:W-:Y:S05]  /*09b0*/  BRA `(.L_x_1) ;  /* 0x0000016800b87947 */ /* 0x000fea0003800000 */
.L_x_0:
[----:B------:R-:W-:Y:S01]  /*09c0*/  IABS R4, R2 ;  /* 0x0000000200047213 */ /* 0x000fe20000000000 */
[----:B------:R1:W-:Y:S01]  /*09d0*/  STL [R1+0x73c], R3 ;  /* 0x00073c0301007387 */ /* 0x0003e20000100800 */
[----:B------:R-:W-:Y:S01]  /*09e0*/  IABS R0, R3 ;  /* 0x0000000300007213 */ /* 0x000fe20000000000 */
[----:B------:R-:W-:Y:S01]  /*09f0*/  ULDC UR5, c[0x0][0x240] ;  /* 0x0000900000057ab9 */ /* 0x000fe20000000800 */
[----:B------:R-:W2:Y:S01]  /*0a00*/  I2F.RP R11, R4 ;  /* 0x00000004000b7306 */ /* 0x000ea20000209400 */
[----:B------:R-:W-:Y:S01]  /*0a10*/  ISETP.GE.AND P3, PT, R16, RZ, PT ;  /* 0x000000ff1000720c */ /* 0x000fe20003f66270 */
[----:B------:R-:W-:Y:S01]  /*0a20*/  ULDC.64 UR8, c[0x0][0x218] ;  /* 0x0000860000087ab9 */ /* 0x000fe20000000a00 */
[----:B------:R-:W-:Y:S01]  /*0a30*/  ISETP.NE.AND P2, PT, R2, RZ, PT ;  /* 0x000000ff0200720c */ /* 0x000fe20003f45270 */
[----:B------:R-:W-:-:S04]  /*0a40*/  ULDC UR10, c[0x0][0x234] ;  /* 0x00008d00000a7ab9 */ /* 0x000fc80000000800 */
[----:B------:R-:W3:Y:S08]  /*0a50*/  I2F.RP R10, R0 ;  /* 0x00000000000a7306 */ /* 0x000ef00000209400 */
[----:B--2---:R-:W2:Y:S08]  /*0a60*/  MUFU.RCP R11, R11 ;  /* 0x0000000b000b7308 */ /* 0x004eb00000001000 */
[----:B---3--:R-:W3:Y:S01]  /*0a70*/  MUFU.RCP R10, R10 ;  /* 0x0000000a000a7308 */ /* 0x008ee20000001000 */
[----:B--2---:R-:W-:-:S07]  /*0a80*/  VIADD R6, R11, 0xffffffe ;  /* 0x0ffffffe0b067836 */ /* 0x004fce0000000000 */
[----:B------:R2:W4:Y:S01]  /*0a90*/  F2I.FTZ.U32.TRUNC.NTZ R7, R6 ;  /* 0x0000000600077305 */ /* 0x000522000021f000 */
[----:B---3--:R-:W-:Y:S01]  /*0aa0*/  VIADD R8, R10, 0xffffffe ;  /* 0x0ffffffe0a087836 */ /* 0x008fe20000000000 */
[----:B------:R-:W-:-:S06]  /*0ab0*/  IABS R10, R16 ;  /* 0x00000010000a7213 */ /* 0x000fcc0000000000 */
[----:B------:R3:W5:Y:S01]  /*0ac0*/  F2I.FTZ.U32.TRUNC.NTZ R9, R8 ;  /* 0x0000000800097305 */ /* 0x000762000021f000 */
[----:B--2---:R-:W-:Y:S02]  /*0ad0*/  IMAD.MOV.U32 R6, RZ, RZ, RZ ;  /* 0x000000ffff067224 */ /* 0x004fe400078e00ff */
[----:B----4-:R-:W-:Y:S02]  /*0ae0*/  IMAD.MOV R13, RZ, RZ, -R7 ;  /* 0x000000ffff0d7224 */ /* 0x010fe400078e0a07 */
[----:B---3--:R-:W-:Y:S02]  /*0af0*/  IMAD.MOV.U32 R8, RZ, RZ, RZ ;  /* 0x000000ffff087224 */ /* 0x008fe400078e00ff */
[----:B------:R-:W-:-:S04]  /*0b00*/  IMAD R13, R13, R4, RZ ;  /* 0x000000040d0d7224 */ /* 0x000fc800078e02ff */
[----:B------:R-:W-:-:S04]  /*0b10*/  IMAD.HI.U32 R7, R7, R13, R6 ;  /* 0x0000000d07077227 */ /* 0x000fc800078e0006 */
[----:B-----5:R-:W-:Y:S02]  /*0b20*/  IMAD.MOV R11, RZ, RZ, -R9 ;  /* 0x000000ffff0b7224 */ /* 0x020fe400078e0a09 */
[----:B------:R-:W-:Y:S01]  /*0b30*/  IMAD.HI.U32 R6, R7, R10, RZ ;  /* 0x0000000a07067227 */ /* 0x000fe200078e00ff */
[----:B------:R-:W-:-:S03]  /*0b40*/  LEA.HI R7, R5, R12, RZ, 0x1b ;  /* 0x0000000c05077211 */ /* 0x000fc600078fd8ff */
[----:B------:R-:W-:Y:S01]  /*0b50*/  IMAD.MOV R5, RZ, RZ, -R6 ;  /* 0x000000ffff057224 */ /* 0x000fe200078e0a06 */
[----:B------:R-:W-:Y:S01]  /*0b60*/  IABS R6, R7 ;  /* 0x0000000700067213 */ /* 0x000fe20000000000 */
[----:B------:R-:W-:Y:S02]  /*0b70*/  IMAD R11, R11, R0, RZ ;  /* 0x000000000b0b7224 */ /* 0x000fe400078e02ff */
[----:B------:R-:W-:Y:S02]  /*0b80*/  IMAD R5, R4, R5, R10 ;  /* 0x0000000504057224 */ /* 0x000fe400078e020a */
[----:B------:R-:W-:-:S03]  /*0b90*/  IMAD.HI.U32 R8, R9, R11, R8 ;  /* 0x0000000b09087227 */ /* 0x000fc600078e0008 */
[----:B------:R-:W-:Y:S01]  /*0ba0*/  ISETP.GT.U32.AND P0, PT, R4, R5, PT ;  /* 0x000000050400720c */ /* 0x000fe20003f04070 */
[----:B------:R-:W-:Y:S02]  /*0bb0*/  IMAD.MOV.U32 R11, RZ, RZ, R6 ;  /* 0x000000ffff0b7224 */ /* 0x000fe400078e0006 */
[----:B------:R-:W-:Y:S02]  /*0bc0*/  VIADD R10, R7, 0x1fc ;  /* 0x000001fc070a7836 */ /* 0x000fe40000000000 */
[----:B------:R-:W-:-:S03]  /*0bd0*/  IMAD.HI.U32 R6, R8, R11, RZ ;  /* 0x0000000b08067227 */ /* 0x000fc600078e00ff */
[----:B------:R-:W-:Y:S01]  /*0be0*/  IABS R9, R10 ;  /* 0x0000000a00097213 */ /* 0x000fe20000000000 */
[----:B------:R-:W-:Y:S01]  /*0bf0*/  IMAD.MOV R6, RZ, RZ, -R6 ;  /* 0x000000ffff067224 */ /* 0x000fe200078e0a06 */
[----:B------:R-:W-:Y:S01]  /*0c00*/  ISETP.GE.AND P5, PT, R10, RZ, PT ;  /* 0x000000ff0a00720c */ /* 0x000fe20003fa6270 */
[----:B------:R-:W-:Y:S02]  /*0c10*/  VIADD R14, R7, 0x1f8 ;  /* 0x000001f8070e7836 */ /* 0x000fe40000000000 */
[----:B------:R-:W-:Y:S02]  /*0c20*/  @!P0 IMAD.IADD R5, R5, 0x1, -R4 ;  /* 0x0000000105058824 */ /* 0x000fe400078e0a04 */
[----:B0-----:R-:W-:Y:S01]  /*0c30*/  IMAD R12, R0, R6, R11 ;  /* 0x00000006000c7224 */ /* 0x001fe200078e020b */
[----:B------:R-:W-:Y:S01]  /*0c40*/  IABS R13, R14 ;  /* 0x0000000e000d7213 */ /* 0x000fe20000000000 */
[----:B------:R-:W-:Y:S01]  /*0c50*/  VIADD R11, R7, 0x1f4 ;  /* 0x000001f4070b7836 */ /* 0x000fe20000000000 */
[----:B------:R-:W-:Y:S01]  /*0c60*/  ISETP.GT.U32.AND P1, PT, R4, R5, PT ;  /* 0x000000050400720c */ /* 0x000fe20003f24070 */
[----:B------:R-:W-:Y:S01]  /*0c70*/  IMAD.HI.U32 R6, R8, R9, RZ ;  /* 0x0000000908067227 */ /* 0x000fe200078e00ff */
[----:B------:R-:W-:-:S02]  /*0c80*/  ISETP.GT.U32.AND P0, PT, R0, R12, PT ;  /* 0x0000000c0000720c */ /* 0x000fc40003f04070 */
[----:B------:R-:W-:Y:S01]  /*0c90*/  IABS R15, R11 ;  /* 0x0000000b000f7213 */ /* 0x000fe20000000000 */
[----:B------:R-:W-:Y:S01]  /*0ca0*/  IMAD.MOV R6, RZ, RZ, -R6 ;  /* 0x000000ffff067224 */ /* 0x000fe200078e0a06 */
[----:B------:R-:W-:Y:S01]  /*0cb0*/  ISETP.GE.AND P4, PT, R14, RZ, PT ;  /* 0x000000ff0e00720c */ /* 0x000fe20003f86270 */
[----:B------:R-:W-:Y:S02]  /*0cc0*/  VIADD R10, R7, 0x1f0 ;  /* 0x000001f0070a7836 */ /* 0x000fe40000000000 */
[----:B------:R-:W-:Y:S02]  /*0cd0*/  IMAD R9, R0, R6, R9 ;  /* 0x0000000600097224 */ /* 0x000fe400078e0209 */
[----:B------:R-:W-:-:S04]  /*0ce0*/  IMAD.HI.U32 R6, R8, R13, RZ ;  /* 0x0000000d08067227 */ /* 0x000fc800078e00ff */
[----:B------:R-:W-:Y:S01]  /*0cf0*/  @!P1 IMAD.IADD R5, R5, 0x1, -R4 ;  /* 0x0000000105059824 */ /* 0x000fe200078e0a04 */
[----:B------:R-:W-:Y:S01]  /*0d00*/  ISETP.GT.U32.AND P1, PT, R0, R9, PT ;  /* 0x000000090000720c */ /* 0x000fe20003f24070 */
[----:B------:R-:W-:-:S04]  /*0d10*/  IMAD.HI.U32 R4, R8, R15, RZ ;  /* 0x0000000f08047227 */ /* 0x000fc800078e00ff */
[----:B------:R-:W-:Y:S02]  /*0d20*/  IMAD.MOV R4, RZ, RZ, -R4 ;  /* 0x000000ffff047224 */ /* 0x000fe400078e0a04 */
[----:B------:R-:W-:Y:S02]  /*0d30*/  @!P0 IMAD.IADD R12, R12, 0x1, -R0 ;  /* 0x000000010c0c8824 */ /* 0x000fe400078e0a00 */
[C---:B------:R-:W-:Y:S02]  /*0d40*/  IMAD R15, R0.reuse, R4, R15 ;  /* 0x00000004000f7224 */ /* 0x040fe400078e020f */
[----:B-1----:R-:W-:Y:S01]  /*0d50*/  IMAD.MOV.U32 R3, RZ, RZ, R5 ;  /* 0x000000ffff037224 */ /* 0x002fe200078e0005 */
[C---:B------:R-:W-:Y:S01]  /*0d60*/  ISETP.GT.U32.AND P0, PT, R0.reuse, R12, PT ;  /* 0x0000000c0000720c */ /* 0x040fe20003f04070 */
[----:B------:R-:W-:Y:S01]  /*0d70*/  IMAD.MOV R6, RZ, RZ, -R6 ;  /* 0x000000ffff067224 */ /* 0x000fe200078e0a06 */
[C---:B------:R-:W-:Y:S01]  /*0d80*/  ISETP.GT.U32.AND P6, PT, R0.reuse, R15, PT ;  /* 0x0000000f0000720c */ /* 0x040fe20003fc4070 */
[----:B------:R-:W-:Y:S01]  /*0d90*/  @!P3 IMAD.MOV R3, RZ, RZ, -R3 ;  /* 0x000000ffff03b224 */ /* 0x000fe200078e0a03 */
[----:B------:R-:W-:Y:S01]  /*0da0*/  ISETP.GE.AND P3, PT, R7, RZ, PT ;  /* 0x000000ff0700720c */ /* 0x000fe20003f66270 */
[--C-:B------:R-:W-:Y:S01]  /*0db0*/  @!P1 IMAD.IADD R9, R9, 0x1, -R0.reuse ;  /* 0x0000000109099824 */ /* 0x100fe200078e0a00 */
[----:B------:R-:W-:Y:S01]  /*0dc0*/  IABS R5, R10 ;  /* 0x0000000a00057213 */ /* 0x000fe20000000000 */
[C---:B------:R-:W-:Y:S01]  /*0dd0*/  IMAD R13, R0.reuse, R6, R13 ;  /* 0x00000006000d7224 */ /* 0x040fe200078e020d */
[----:B------:R-:W-:Y:S01]  /*0de0*/  @!P2 LOP3.LUT R3, RZ, R2, RZ, 0x33, !PT ;  /* 0x00000002ff03a212 */ /* 0x000fe200078e33ff */
[----:B------:R-:W-:Y:S01]  /*0df0*/  VIADD R14, R7, 0x1ec ;  /* 0x000001ec070e7836 */ /* 0x000fe20000000000 */
[----:B------:R-:W-:Y:S01]  /*0e00*/  ISETP.GT.U32.AND P1, PT, R0, R9, PT ;  /* 0x000000090000720c */ /* 0x000fe20003f24070 */
[----:B------:R-:W-:Y:S01]  /*0e10*/  IMAD.HI.U32 R2, R8, R5, RZ ;  /* 0x0000000508027227 */ /* 0x000fe200078e00ff */
[----:B------:R-:W-:Y:S01]  /*0e20*/  ISETP.GT.U32.AND P2, PT, R0, R13, PT ;  /* 0x0000000d0000720c */ /* 0x000fe20003f44070 */
[----:B------:R0:W-:Y:S01]  /*0e30*/  STL [R1+0x1d8], R3 ;  /* 0x0001d80301007387 */ /* 0x0001e20000100800 */
[----:B------:R-:W-:Y:S01]  /*0e40*/  IABS R17, R14 ;  /* 0x0000000e00117213 */ /* 0x000fe20000000000 */
[--C-:B------:R-:W-:Y:S01]  /*0e50*/  @!P0 IMAD.IADD R12, R12, 0x1, -R0.reuse ;  /* 0x000000010c0c8824 */ /* 0x100fe200078e0a00 */
[----:B------:R-:W-:Y:S01]  /*0e60*/  ISETP.GE.AND P0, PT, R11, RZ, PT ;  /* 0x000000ff0b00720c */ /* 0x000fe20003f06270 */
[----:B------:R-:W-:Y:S01]  /*0e70*/  @!P6 IMAD.IADD R15, R15, 0x1, -R0 ;  /* 0x000000010f0fe824 */ /* 0x000fe200078e0a00 */
[----:B------:R-:W-:Y:S01]  /*0e80*/  ISETP.GE.AND P6, PT, R10, RZ, PT ;  /* 0x000000ff0a00720c */ /* 0x000fe20003fc6270 */
[----:B------:R-:W-:-:S02]  /*0e90*/  IMAD.MOV R2, RZ, RZ, -R2 ;  /* 0x000000ffff027224 */ /* 0x000fc400078e0a02 */
[----:B------:R-:W-:Y:S01]  /*0ea0*/  @!P3 IMAD.MOV R12, RZ, RZ, -R12 ;  /* 0x000000ffff0cb224 */ /* 0x000fe200078e0a0c */
[C---:B------:R-:W-:Y:S01]  /*0eb0*/  ISETP.GT.U32.AND P3, PT, R0.reuse, R15, PT ;  /* 0x0000000f0000720c */ /* 0x040fe20003f64070 */
[----:B------:R-:W-:Y:S02]  /*0ec0*/  IMAD R5, R0, R2, R5 ;  /* 0x0000000200057224 */ /* 0x000fe400078e0205 */
[----:B------:R-:W-:Y:S01]  /*0ed0*/  IMAD.HI.U32 R2, R8, R17, RZ ;  /* 0x0000001108027227 */ /* 0x000fe200078e00ff */
[----:B------:R-:W-:Y:S03]  /*0ee0*/  STL [R1+0x740], R12 ;  /* 0x0007400c01007387 */ /* 0x000fe60000100800 */
[--C-:B------:R-:W-:Y:S01]  /*0ef0*/  @!P1 IMAD.IADD R9, R9, 0x1, -R0.reuse ;  /* 0x0000000109099824 */ /* 0x100fe200078e0a00 */
[----:B------:R-:W-:Y:S01]  /*0f00*/  ISETP.GT.U32.AND P1, PT, R0, R5, PT ;  /* 0x000000050000720c */ /* 0x000fe20003f24070 */
[----:B------:R-:W-:-:S02]  /*0f10*/  @!P2 IMAD.IADD R13, R13, 0x1, -R0 ;  /* 0x000000010d0da824 */ /* 0x000fc400078e0a00 */
[----:B------:R-:W-:Y:S02]  /*0f20*/  IMAD.MOV R2, RZ, RZ, -R2 ;  /* 0x000000ffff027224 */ /* 0x000fe400078e0a02 */
[----:B0-----:R-:W-:Y:S01]  /*0f30*/  IMAD.MOV.U32 R3, RZ, RZ, R9 ;  /* 0x000000ffff037224 */ /* 0x001fe200078e0009 */
[C---:B------:R-:W-:Y:S01]  /*0f40*/  ISETP.GT.U32.AND P2, PT, R0.reuse, R13, PT ;  /* 0x0000000d0000720c */ /* 0x040fe20003f44070 */
[C---:B------:R-:W-:Y:S02]  /*0f50*/  IMAD R9, R0.reuse, R2, R17 ;  /* 0x0000000200097224 */ /* 0x040fe400078e0211 */
[----:B------:R-:W-:Y:S02]  /*0f60*/  VIADD R6, R7, 0x1e8 ;  /* 0x000001e807067836 */ /* 0x000fe40000000000 */
[--C-:B------:R-:W-:Y:S01]  /*0f70*/  @!P3 IMAD.IADD R15, R15, 0x1, -R0.reuse ;  /* 0x000000010f0fb824 */ /* 0x100fe200078e0a00 */
[----:B------:R-:W-:Y:S01]  /*0f80*/  ISETP.GT.U32.AND P3, PT, R0, R9, PT ;  /* 0x000000090000720c */ /* 0x000fe20003f64070 */
[----:B------:R-:W-:Y:S01]  /*0f90*/  @!P5 IMAD.MOV R3, RZ, RZ, -R3 ;  /* 0x000000ffff03d224 */ /* 0x000fe200078e0a03 */
[----:B------:R-:W-:Y:S01]  /*0fa0*/  IABS R4, R6 ;  /* 0x0000000600047213 */ /* 0x000fe20000000000 */
[----:B------:R-:W-:Y:S01]  /*0fb0*/  VIADD R2, R7, 0x1e4 ;  /* 0x000001e407027836 */ /* 0x000fe20000000000 */
[----:B------:R-:W-:Y:S01]  /*0fc0*/  ISETP.GE.AND P5, PT, R14, RZ, PT ;  /* 0x000000ff0e00720c */ /* 0x000fe20003fa6270 */
[----:B------:R-:W-:Y:S01]  /*0fd0*/  @!P1 IMAD.IADD R5, R5, 0x1, -R0 ;  /* 0x0000000105059824 */ /* 0x000fe200078e0a00 */
[----:B------:R0:W-:Y:S01]  /*0fe0*/  STL [R1+0xb8], R3 ;  /* 0x0000b80301007387 */ /* 0x0001e20000100800 */
[----:B------:R-:W-:-:S02]  /*0ff0*/  IMAD.MOV.U32 R11, RZ, RZ, R4 ;  /* 0x000000ffff0b7224 */ /* 0x000fc400078e0004 */
[----:B------:R-:W-:Y:S01]  /*1000*/  @!P2 IMAD.IADD R13, R13, 0x1, -R0 ;  /* 0x000000010d0da824 */ /* 0x000fe200078e0a00 */
[----:B------:R-:W-:Y:S01]  /*1010*/  ISETP.GT.U32.AND P1, PT, R0, R5, PT ;  /* 0x000000050000720c */ /* 0x000fe20003f24070 */
[----:B------:R-:W-:Y:S01]  /*1020*/  IMAD.HI.U32 R4, R8, R11, RZ ;  /* 0x0000000b08047227 */ /* 0x000fe200078e00ff */
[----:B------:R-:W-:-:S03]  /*1030*/  ISETP.GE.AND P2, PT, R6, RZ, PT ;  /* 0x000000ff0600720c */ /* 0x000fc60003f46270 */
[----:B------:R-:W-:Y:S02]  /*1040*/  IMAD.MOV.U32 R10, RZ, RZ, R13 ;  /* 0x000000ffff0a7224 */ /* 0x000fe400078e000d */
[----:B0-----:R-:W-:Y:S01]  /*1050*/  IMAD.MOV.U32 R3, RZ, RZ, R15 ;  /* 0x000000ffff037224 */ /* 0x001fe200078e000f */
[----:B------:R-:W-:Y:S01]  /*1060*/  IABS R15, R2 ;  /* 0x00000002000f7213 */ /* 0x000fe20000000000 */
[----:B------:R-:W-:Y:S02]  /*1070*/  @!P3 IMAD.IADD R9, R9, 0x1, -R0 ;  /* 0x000000010909b824 */ /* 0x000fe400078e0a00 */
[----:B------:R-:W-:Y:S02]  /*1080*/  IMAD.MOV R4, RZ, RZ, -R4 ;  /* 0x000000ffff047224 */ /* 0x000fe400078e0a04 */
[----:B------:R-:W-:Y:S01]  /*1090*/  @!P4 IMAD.MOV R10, RZ, RZ, -R10 ;  /* 0x000000ffff0ac224 */ /* 0x000fe200078e0a0a */
[----:B------:R-:W-:Y:S01]  /*10a0*/  ISETP.GE.AND P4, PT, R2, RZ, PT ;  /* 0x000000ff0200720c */ /* 0x000fe20003f86270 */
[C---:B------:R-:W-:Y:S01]  /*10b0*/  IMAD R11, R0.reuse, R4, R11 ;  /* 0x00000004000b7224 */ /* 0x040fe200078e020b */
[----:B------:R-:W-:Y:S01]  /*10c0*/  ISETP.GT.U32.AND P3, PT, R0, R9, PT ;  /* 0x000000090000720c */ /* 0x000fe20003f64070 */
[----:B------:R-:W-:Y:S01]  /*10d0*/  VIADD R4, R7, 0x1e0 ;  /* 0x000001e007047836 */ /* 0x000fe20000000000 */
[----:B------:R0:W-:Y:S01]  /*10e0*/  STL [R1+0xb4], R10 ;  /* 0x0000b40a01007387 */ /* 0x0001e20000100800 */
[----:B------:R-:W-:-:S03]  /*10f0*/  IMAD.HI.U32 R2, R8, R15, RZ ;  /* 0x0000000f08027227 */ /* 0x000fc600078e00ff */
[----:B------:R-:W-:Y:S01]  /*1100*/  IABS R19, R4 ;  /* 0x0000000400137213 */ /* 0x000fe20000000000 */
[----:B------:R-:W-:Y:S02]  /*1110*/  IMAD.MOV R2, RZ, RZ, -R2 ;  /* 0x000000ffff027224 */ /* 0x000fe400078e0a02 */
[----:B------:R-:W-:Y:S01]  /*1120*/  @!P0 IMAD.MOV R3, RZ, RZ, -R3 ;  /* 0x000000ffff038224 */ /* 0x000fe200078e0a03 */
[----:B------:R-:W-:Y:S01]  /*1130*/  ISETP.GE.AND P0, PT, R4, RZ, PT ;  /* 0x000000ff0400720c */ /* 0x000fe20003f06270 */
[----:B------:R-:W-:-:S03]  /*1140*/  IMAD.HI.U32 R4, R8, R19, RZ ;  /* 0x0000001308047227 */ /* 0x000fc600078e00ff */
[----:B------:R1:W-:Y:S01]  /*1150*/  STL [R1+0xac], R3 ;  /* 0x0000ac0301007387 */ /* 0x0003e20000100800 */
[C---:B0-----:R-:W-:Y:S02]  /*1160*/  IMAD R10, R0.reuse, R2, R15 ;  /* 0x00000002000a7224 */ /* 0x041fe400078e020f */
[--C-:B------:R-:W-:Y:S02]  /*1170*/  @!P3 IMAD.IADD R9, R9, 0x1, -R0.reuse ;  /* 0x000000010909b824 */ /* 0x100fe400078e0a00 */
[----:B------:R-:W-:Y:S01]  /*1180*/  @!P1 IMAD.IADD R5, R5, 0x1, -R0 ;  /* 0x0000000105059824 */ /* 0x000fe200078e0a00 */
[C---:B------:R-:W-:Y:S01]  /*1190*/  ISETP.GT.U32.AND P3, PT, R0.reuse, R10, PT ;  /* 0x0000000a0000720c */ /* 0x040fe20003f64070 */
[----:B------:R-:W-:Y:S01]  /*11a0*/  IMAD.MOV R4, RZ, RZ, -R4 ;  /* 0x000000ffff047224 */ /* 0x000fe200078e0a04 */
[C---:B------:R-:W-:Y:S01]  /*11b0*/  ISETP.GT.U32.AND P1, PT, R0.reuse, R11, PT ;  /* 0x0000000b0000720c */ /* 0x040fe20003f24070 */
[----:B------:R-:W-:Y:S02]  /*11c0*/  IMAD.MOV.U32 R12, RZ, RZ, R5 ;  /* 0x000000ffff0c7224 */ /* 0x000fe400078e0005 */
[----:B------:R-:W-:-:S02]  /*11d0*/  IMAD R22, R0, R4, R19 ;  /* 0x0000000400167224 */ /* 0x000fc400078e0213 */
[C---:B------:R-:W-:Y:S02]  /*11e0*/  VIADD R14, R7.reuse, 0x1dc ;  /* 0x000001dc070e7836 */ /* 0x040fe40000000000 */
[----:B------:R-:W-:Y:S01]  /*11f0*/  @!P6 IMAD.MOV R12, RZ, RZ, -R12 ;  /* 0x000000ffff0ce224 */ /* 0x000fe200078e0a0c */
[----:B------:R-:W-:Y:S01]  /*1200*/  ISETP.GT.U32.AND P6, PT, R0, R22, PT ;  /* 0x000000160000720c */ /* 0x000fe20003fc4070 */
[C---:B------:R-:W-:Y:S01]  /*1210*/  VIADD R6, R7.reuse, 0x1d8 ;  /* 0x000001d807067836 */ /* 0x040fe20000000000 */
[----:B------:R-:W-:Y:S01]  /*1220*/  IABS R13, R14 ;  /* 0x0000000e000d7213 */ /* 0x000fe20000000000 */
[----:B------:R-:W-:Y:S01]  /*1230*/  @!P3 IMAD.IADD R10, R10, 0x1, -R0 ;  /* 0x000000010a0ab824 */ /* 0x000fe200078e0a00 */
[----:B------:R-:W-:Y:S01]  /*1240*/  STL [R1+0xa8], R12 ;  /* 0x0000a80c01007387 */ /* 0x000fe20000100800 */
[----:B------:R-:W-:Y:S01]  /*1250*/  VIADD R20, R7, 0x1d4 ;  /* 0x000001d407147836 */ /* 0x000fe20000000000 */
[----:B------:R-:W-:Y:S01]  /*1260*/  IABS R17, R6 ;  /* 0x0000000600117213 */ /* 0x000fe20000000000 */
[----:B------:R-:W-:Y:S01]  /*1270*/  IMAD.HI.U32 R2, R8, R13, RZ ;  /* 0x0000000d08027227 */ /* 0x000fe200078e00ff */
[----:B------:R-:W-:-:S02]  /*1280*/  ISETP.GT.U32.AND P3, PT, R0, R10, PT ;  /* 0x0000000a0000720c */ /* 0x000fc40003f64070 */
[----:B------:R-:W-:Y:S01]  /*1290*/  IABS R5, R20 ;  /* 0x0000001400057213 */ /* 0x000fe20000000000 */
[----:B------:R-:W-:Y:S02]  /*12a0*/  IMAD.MOV R2, RZ, RZ, -R2 ;  /* 0x000000ffff027224 */ /* 0x000fe400078e0a02 */
[--C-:B------:R-:W-:Y:S02]  /*12b0*/  @!P6 IMAD.IADD R22, R22, 0x1, -R0.reuse ;  /* 0x000000011616e824 */ /* 0x100fe400078e0a00 */
[----:B------:R-:W-:Y:S02]  /*12c0*/  @!P1 IMAD.IADD R11, R11, 0x1, -R0 ;  /* 0x000000010b0b9824 */ /* 0x000fe400078e0a00 */
[C---:B------:R-:W-:Y:S01]  /*12d0*/  IMAD R13, R0.reuse, R2, R13 ;  /* 0x00000002000d7224 */ /* 0x040fe200078e020d */
[----:B------:R-:W-:Y:S01]  /*12e0*/  ISETP.GT.U32.AND P6, PT, R0, R22, PT ;  /* 0x000000160000720c */ /* 0x000fe20003fc4070 */
[----:B------:R-:W-:Y:S01]  /*12f0*/  IMAD.HI.U32 R4, R8, R17, RZ ;  /* 0x0000001108047227 */ /* 0x000fe200078e00ff */
[----:B------:R-:W-:-:S03]  /*1300*/  ISETP.GT.U32.AND P1, PT, R0, R11, PT ;  /* 0x0000000b0000720c */ /* 0x000fc60003f24070 */
[----:B------:R-:W-:Y:S01]  /*1310*/  @!P3 IMAD.IADD R10, R10, 0x1, -R0 ;  /* 0x000000010a0ab824 */ /* 0x000fe200078e0a00 */
[----:B------:R-:W-:Y:S01]  /*1320*/  ISETP.GT.U32.AND P3, PT, R0, R13, PT ;  /* 0x0000000d0000720c */ /* 0x000fe20003f64070 */
[----:B-1----:R-:W-:Y:S02]  /*1330*/  IMAD.MOV.U32 R3, RZ, RZ, R9 ;  /* 0x000000ffff037224 */ /* 0x002fe400078e0009 */
[----:B------:R-:W-:Y:S02]  /*1340*/  IMAD.MOV R4, RZ, RZ, -R4 ;  /* 0x000000ffff047224 */ /* 0x000fe400078e0a04 */
[----:B------:R-:W-:Y:S02]  /*1350*/  VIADD R21, R7, 0x1d0 ;  /* 0x000001d007157836 */ /* 0x000fe40000000000 */
[----:B------:R-:W-:-:S03]  /*1360*/  IMAD.HI.U32 R9, R8, R5, RZ ;  /* 0x0000000508097227 */ /* 0x000fc600078e00ff */
[----:B------:R-:W-:Y:S01]  /*1370*/  IABS R16, R21 ;  /* 0x0000001500107213 */ /* 0x000fe20000000000 */
[----:B------:R-:W-:Y:S02]  /*1380*/  IMAD R17, R0, R4, R17 ;  /* 0x0000000400117224 */ /* 0x000fe400078e0211 */
[----:B------:R-:W-:Y:S02]  /*1390*/  IMAD.MOV R9, RZ, RZ, -R9 ;  /* 0x000000ffff097224 */ /* 0x000fe400078e0a09 */
[----:B------:R-:W-:Y:S01]  /*13a0*/  @!P5 IMAD.MOV R3, RZ, RZ, -R3 ;  /* 0x000000ffff03d224 */ /* 0x000fe200078e0a03 */
[----:B------:R-:W-:Y:S01]  /*13b0*/  ISETP.GE.AND P5, PT, R14, RZ, PT ;  /* 0x000000ff0e00720c */ /* 0x000fe20003fa6270 */
[--C-:B------:R-:W-:Y:S01]  /*13c0*/  @!P6 IMAD.IADD R22, R22, 0x1, -R0.reuse ;  /* 0x000000011616e824 */ /* 0x100fe200078e0a00 */
[C---:B------:R-:W-:Y:S01]  /*13d0*/  ISETP.GT.U32.AND P6, PT, R0.reuse, R17, PT ;  /* 0x000000110000720c */ /* 0x040fe20003fc4070 */
[----:B------:R-:W-:Y:S01]  /*13e0*/  IMAD R5, R0, R9, R5 ;  /* 0x0000000900057224 */ /* 0x000fe200078e0205 */
[----:B------:R0:W-:Y:S01]  /*13f0*/  STL [R1+0x1d4], R3 ;  /* 0x0001d40301007387 */ /* 0x0001e20000100800 */
[----:B------:R-:W-:Y:S01]  /*1400*/  @!P1 IMAD.IADD R11, R11, 0x1, -R0 ;  /* 0x000000010b0b9824 */ /* 0x000fe200078e0a00 */
[----:B------:R-:W-:Y:S01]  /*1410*/  ISETP.GE.AND P1, PT, R6, RZ, PT ;  /* 0x000000ff0600720c */ /* 0x000fe20003f26270 */
[----:B------:R-:W-:-:S04]  /*1420*/  IMAD.HI.U32 R24, R8, R16, RZ ;  /* 0x0000001008187227 */ /* 0x000fc800078e00ff */
[----:B------:R-:W-:Y:S01]  /*1430*/  @!P3 IMAD.IADD R13, R13, 0x1, -R0 ;  /* 0x000000010d0db824 */ /* 0x000fe200078e0a00 */
[C---:B------:R-:W-:Y:S01]  /*1440*/  ISETP.GT.U32.AND P3, PT, R0.reuse, R5, PT ;  /* 0x000000050000720c */ /* 0x040fe20003f64070 */
[----:B------:R-:W-:Y:S02]  /*1450*/  IMAD.MOV R24, RZ, RZ, -R24 ;  /* 0x000000ffff187224 */ /* 0x000fe400078e0a18 */
[----:B0-----:R-:W-:Y:S02]  /*1460*/  IMAD.MOV.U32 R3, RZ, RZ, R11 ;  /* 0x000000ffff037224 */ /* 0x001fe400078e000b */
[C---:B------:R-:W-:Y:S02]  /*1470*/  VIADD R4, R7.reuse, 0x1cc ;  /* 0x000001cc07047836 */ /* 0x040fe40000000000 */
[----:B------:R-:W-:Y:S02]  /*1480*/  VIADD R19, R7, 0x1c8 ;  /* 0x000001c807137836 */ /* 0x000fe40000000000 */
[C---:B------:R-:W-:Y:S01]  /*1490*/  IMAD R16, R0.reuse, R24, R16 ;  /* 0x0000001800107224 */ /* 0x040fe200078e0210 */
[----:B------:R-:W-:Y:S01]  /*14a0*/  IABS R18, R4 ;  /* 0x0000000400127213 */ /* 0x000fe20000000000 */
[----:B------:R-:W-:Y:S01]  /*14b0*/  @!P2 IMAD.MOV R3, RZ, RZ, -R3 ;  /* 0x000000ffff03a224 */ /* 0x000fe200078e0a03 */
[----:B------:R-:W-:Y:S01]  /*14c0*/  IABS R6, R19 ;  /* 0x0000001300067213 */ /* 0x000fe20000000000 */
[--C-:B------:R-:W-:Y:S01]  /*14d0*/  @!P6 IMAD.IADD R17, R17, 0x1, -R0.reuse ;  /* 0x000000011111e824 */ /* 0x100fe200078e0a00 */
[----:B------:R-:W-:Y:S01]  /*14e0*/  ISETP.GT.U32.AND P6, PT, R0, R16, PT ;  /* 0x000000100000720c */ /* 0x000fe20003fc4070 */
[----:B------:R-:W-:Y:S01]  /*14f0*/  IMAD.HI.U32 R23, R8, R18, RZ ;  /* 0x0000001208177227 */ /* 0x000fe200078e00ff */
[----:B------:R0:W-:Y:S02]  /*1500*/  STL [R1+0xcc], R3 ;  /* 0x0000cc0301007387 */ /* 0x0001e40000100800 */
[C---:B------:R-:W-:Y:S01]  /*1510*/  ISETP.GT.U32.AND P2, PT, R0.reuse, R17, PT ;  /* 0x000000110000720c */ /* 0x040fe20003f44070 */
[----:B------:R-:W-:Y:S01]  /*1520*/  @!P3 IMAD.IADD R5, R5, 0x1, -R0 ;  /* 0x000000010505b824 */ /* 0x000fe200078e0a00 */
[----:B------:R-:W-:Y:S01]  /*1530*/  ISETP.GT.U32.AND P3, PT, R0, R13, PT ;  /* 0x0000000d0000720c */ /* 0x000fe20003f64070 */
[----:B------:R-:W-:-:S02]  /*1540*/  VIADD R14, R7, 0x1c4 ;  /* 0x000001c4070e7836 */ /* 0x000fc40000000000 */
[----:B------:R-:W-:-:S03]  /*1550*/  IMAD.HI.U32 R9, R8, R6, RZ ;  /* 0x0000000608097227 */ /* 0x000fc600078e00ff */
[----:B------:R-:W-:Y:S01]  /*1560*/  IABS R2, R14 ;  /* 0x0000000e00027213 */ /* 0x000fe20000000000 */
[----:B0-----:R-:W-:Y:S02]  /*1570*/  IMAD.MOV.U32 R3, RZ, RZ, R10 ;  /* 0x000000ffff037224 */ /* 0x001fe400078e000a */
[----:B------:R-:W-:Y:S02]  /*1580*/  IMAD.MOV R23, RZ, RZ, -R23 ;  /* 0x000000ffff177224 */ /* 0x000fe400078e0a17 */
[----:B------:R-:W-:Y:S02]  /*1590*/  @!P4 IMAD.MOV R3, RZ, RZ, -R3 ;  /* 0x000000ffff03c224 */ /* 0x000fe400078e0a03 */
[----:B------:R-:W-:Y:S02]  /*15a0*/  IMAD.MOV R24, RZ, RZ, -R9 ;  /* 0x000000ffff187224 */ /* 0x000fe400078e0a09 */
[C---:B------:R-:W-:Y:S01]  /*15b0*/  IMAD R9, R0.reuse, R23, R18 ;  /* 0x0000001700097224 */ /* 0x040fe200078e0212 */
[----:B------:R0:W-:Y:S01]  /*15c0*/  STL [R1+0xc8], R3 ;  /* 0x0000c80301007387 */ /* 0x0001e20000100800 */
[----:B------:R-:W-:-:S02]  /*15d0*/  IMAD R6, R0, R24, R6 ;  /* 0x0000001800067224 */ /* 0x000fc400078e0206 */
[----:B------:R-:W-:Y:S01]  /*15e0*/  @!P6 IMAD.IADD R16, R16, 0x1, -R0 ;  /* 0x000000011010e824 */ /* 0x000fe200078e0a00 */
[----:B------:R-:W-:Y:S01]  /*15f0*/  ISETP.GT.U32.AND P6, PT, R0, R5, PT ;  /* 0x000000050000720c */ /* 0x000fe20003fc4070 */
[----:B------:R-:W-:-:S03]  /*1600*/  IMAD.HI.U32 R15, R8, R2, RZ ;  /* 0x00000002080f7227 */ /* 0x000fc600078e00ff */
[C---:B------:R-:W-:Y:S01]  /*1610*/  ISETP.GT.U32.AND P4, PT, R0.reuse, R16, PT ;  /* 0x000000100000720c */ /* 0x040fe20003f84070 */
[----:B------:R-:W-:Y:S01]  /*1620*/  @!P3 IMAD.IADD R13, R13, 0x1, -R0 ;  /* 0x000000010d0db824 */ /* 0x000fe200078e0a00 */
[C---:B------:R-:W-:Y:S01]  /*1630*/  ISETP.GT.U32.AND P3, PT, R0.reuse, R6, PT ;  /* 0x000000060000720c */ /* 0x040fe20003f64070 */
[----:B0-----:R-:W-:Y:S02]  /*1640*/  IMAD.MOV.U32 R3, RZ, RZ, R22 ;  /* 0x000000ffff037224 */ /* 0x001fe400078e0016 */
[----:B------:R-:W-:Y:S02]  /*1650*/  IMAD.MOV R18, RZ, RZ, -R15 ;  /* 0x000000ffff127224 */ /* 0x000fe400078e0a0f */
[----:B------:R-:W-:Y:S01]  /*1660*/  @!P0 IMAD.MOV R3, RZ, RZ, -R3 ;  /* 0x000000ffff038224 */ /* 0x000fe200078e0a03 */
[C---:B------:R-:W-:Y:S01]  /*1670*/  ISETP.GT.U32.AND P0, PT, R0.reuse, R9, PT ;  /* 0x000000090000720c */ /* 0x040fe20003f04070 */
[----:B------:R-:W-:Y:S02]  /*1680*/  IMAD R2, R0, R18, R2 ;  /* 0x0000001200027224 */ /* 0x000fe400078e0202 */
[C---:B------:R-:W-:Y:S01]  /*1690*/  VIADD R11, R7.reuse, 0x1bc ;  /* 0x000001bc070b7836 */ /* 0x040fe20000000000 */
[----:B------:R0:W-:Y:S01]  /*16a0*/  STL [R1+0x1d0], R3 ;  /* 0x0001d00301007387 */ /* 0x0001e20000100800 */
[----:B------:R-:W-:-:S02]  /*16b0*/  VIADD R15, R7, 0x1c0 ;  /* 0x000001c0070f7836 */ /* 0x000fc40000000000 */
[--C-:B------:R-:W-:Y:S01]  /*16c0*/  @!P2 IMAD.IADD R17, R17, 0x1, -R0.reuse ;  /* 0x000000011111a824 */ /* 0x100fe200078e0a00 */
[----:B------:R-:W-:Y:S01]  /*16d0*/  IABS R10, R11 ;  /* 0x0000000b000a7213 */ /* 0x000fe20000000000 */
[--C-:B------:R-:W-:Y:S01]  /*16e0*/  @!P6 IMAD.IADD R5, R5, 0x1, -R0.reuse ;  /* 0x000000010505e824 */ /* 0x100fe200078e0a00 */
[----:B------:R-:W-:Y:S01]  /*16f0*/  ISETP.GT.U32.AND P6, PT, R0, R2, PT ;  /* 0x000000020000720c */ /* 0x000fe20003fc4070 */
[----:B------:R-:W-:Y:S01]  /*1700*/  IMAD.MOV.U32 R12, RZ, RZ, R13 ;  /* 0x000000ffff0c7224 */ /* 0x000fe200078e000d */
[----:B------:R-:W-:Y:S01]  /*1710*/  IABS R18, R15 ;  /* 0x0000000f00127213 */ /* 0x000fe20000000000 */
[--C-:B------:R-:W-:Y:S01]  /*1720*/  @!P0 IMAD.IADD R9, R9, 0x1, -R0.reuse ;  /* 0x0000000109098824 */ /* 0x100fe200078e0a00 */
[----:B------:R-:W-:Y:S01]  /*1730*/  ISETP.GE.AND P2, PT, R20, RZ, PT ;  /* 0x000000ff1400720c */ /* 0x000fe20003f46270 */
[--C-:B------:R-:W-:Y:S01]  /*1740*/  @!P3 IMAD.IADD R6, R6, 0x1, -R0.reuse ;  /* 0x000000010606b824 */ /* 0x100fe200078e0a00 */
[----:B------:R-:W-:Y:S01]  /*1750*/  ISETP.GE.AND P0, PT, R4, RZ, PT ;  /* 0x000000ff0400720c */ /* 0x000fe20003f06270 */
[----:B0-----:R-:W-:Y:S01]  /*1760*/  IMAD.MOV.U32 R3, RZ, RZ, R17 ;  /* 0x000000ffff037224 */ /* 0x001fe200078e0011 */
[----:B------:R-:W-:Y:S01]  /*1770*/  ISETP.GE.AND P3, PT, R19, RZ, PT ;  /* 0x000000ff1300720c */ /* 0x000fe20003f66270 */
[----:B------:R-:W-:Y:S01]  /*1780*/  @!P4 IMAD.IADD R16, R16, 0x1, -R0 ;  /* 0x000000011010c824 */ /* 0x000fe200078e0a00 */
[----:B------:R-:W-:Y:S01]  /*1790*/  ISETP.GE.AND P4, PT, R21, RZ, PT ;  /* 0x000000ff1500720c */ /* 0x000fe20003f86270 */
[----:B------:R-:W-:Y:S01]  /*17a0*/  @!P5 IMAD.MOV R12, RZ, RZ, -R12 ;  /* 0x000000ffff0cd224 */ /* 0x000fe200078e0a0c */
[----:B------:R-:W-:Y:S01]  /*17b0*/  ISETP.GT.U32.AND P5, PT, R0, R9, PT ;  /* 0x000000090000720c */ /* 0x000fe20003fa4070 */
[----:B------:R-:W-:-:S03]  /*17c0*/  IMAD.HI.U32 R20, R8, R10, RZ ;  /* 0x0000000a08147227 */ /* 0x000fc600078e00ff */
[----:B------:R0:W-:Y:S01]  /*17d0*/  STL [R1+0xdc], R12 ;  /* 0x0000dc0c01007387 */ /* 0x0001e20000100800 */
[----:B------:R-:W-:Y:S01]  /*17e0*/  @!P1 IMAD.MOV R3, RZ, RZ, -R3 ;  /* 0x000000ffff039224 */ /* 0x000fe200078e0a03 */
[----:B------:R-:W-:Y:S01]  /*17f0*/  ISETP.GT.U32.AND P1, PT, R0, R6, PT ;  /* 0x000000060000720c */ /* 0x000fe20003f24070 */
[----:B------:R-:W-:-:S03]  /*1800*/  IMAD.HI.U32 R22, R8, R18, RZ ;  /* 0x0000001208167227 */ /* 0x000fc600078e00ff */
[----:B------:R1:W-:Y:S01]  /*1810*/  STL [R1+0x108], R3 ;  /* 0x0001080301007387 */ /* 0x0003e20000100800 */
[----:B------:R-:W-:Y:S02]  /*1820*/  IMAD.MOV R20, RZ, RZ, -R20 ;  /* 0x000000ffff147224 */ /* 0x000fe400078e0a14 */
[----:B------:R-:W-:Y:S02]  /*1830*/  IMAD.MOV R22, RZ, RZ, -R22 ;  /* 0x000000ffff167224 */ /* 0x000fe400078e0a16 */
[----:B------:R-:W-:Y:S02]  /*1840*/  @!P6 IMAD.IADD R2, R2, 0x1, -R0 ;  /* 0x000000010202e824 */ /* 0x000fe400078e0a00 */
[----:B0-----:R-:W-:Y:S02]  /*1850*/  IMAD.MOV.U32 R12, RZ, RZ, R5 ;  /* 0x000000ffff0c7224 */ /* 0x001fe400078e0005 */
[C---:B------:R-:W-:Y:S01]  /*1860*/  IMAD R10, R0.reuse, R20, R10 ;  /* 0x00000014000a7224 */ /* 0x040fe200078e020a */
[----:B------:R-:W-:Y:S01]  /*1870*/  ISETP.GT.U32.AND P6, PT, R0, R2, PT ;  /* 0x000000020000720c */ /* 0x000fe20003fc4070 */
[----:B-1----:R-:W-:-:S02]  /*1880*/  IMAD.MOV.U32 R3, RZ, RZ, R16 ;  /* 0x000000ffff037224 */ /* 0x002fc400078e0010 */
[C---:B------:R-:W-:Y:S02]  /*1890*/  IMAD R4, R0.reuse, R22, R18 ;  /* 0x0000001600047224 */ /* 0x040fe400078e0212 */
[----:B------:R-:W-:Y:S02]  /*18a0*/  VIADD R13, R7, 0x1b8 ;  /* 0x000001b8070d7836 */ /* 0x000fe40000000000 */
[----:B------:R-:W-:Y:S01]  /*18b0*/  @!P2 IMAD.MOV R12, RZ, RZ, -R12 ;  /* 0x000000ffff0ca224 */ /* 0x000fe200078e0a0c */
[C---:B------:R-:W-:Y:S01]  /*18c0*/  ISETP.GT.U32.AND P2, PT, R0.reuse, R4, PT ;  /* 0x000000040000720c */ /* 0x040fe20003f44070 */
[----:B------:R-:W-:Y:S01]  /*18d0*/  @!P4 IMAD.MOV R3, RZ, RZ, -R3 ;  /* 0x000000ffff03c224 */ /* 0x000fe200078e0a03 */
[----:B------:R-:W-:Y:S01]  /*18e0*/  IABS R17, R13 ;  /* 0x0000000d00117213 */ /* 0x000fe20000000000 */
[--C-:B------:R-:W-:Y:S01]  /*18f0*/  @!P5 IMAD.IADD R9, R9, 0x1, -R0.reuse ;  /* 0x000000010909d824 */ /* 0x100fe200078e0a00 */
[----:B------:R-:W-:Y:S01]  /*1900*/  ISETP.GT.U32.AND P5, PT, R0, R10, PT ;  /* 0x0000000a0000720c */ /* 0x000fe20003fa4070 */
[----:B------:R-:W-:Y:S01]  /*1910*/  @!P1 IMAD.IADD R6, R6, 0x1, -R0 ;  /* 0x0000000106069824 */ /* 0x000fe200078e0a00 */
[----:B------:R0:W-:Y:S01]  /*1920*/  STL [R1+0x130], R12 ;  /* 0x0001300c01007387 */ /* 0x0001e20000100800 */
[----:B------:R-:W-:Y:S01]  /*1930*/  ISETP.GE.AND P4, PT, R14, RZ, PT ;  /* 0x000000ff0e00720c */ /* 0x000fe20003f86270 */
[----:B------:R-:W-:Y:S01]  /*1940*/  VIADD R5, R7, 0x1b4 ;  /* 0x000001b407057836 */ /* 0x000fe20000000000 */
[----:B------:R-:W-:Y:S01]  /*1950*/  ISETP.GE.AND P1, PT, R15, RZ, PT ;  /* 0x000000ff0f00720c */ /* 0x000fe20003f26270 */
[----:B------:R1:W-:Y:S01]  /*1960*/  STL [R1+0x134], R3 ;  /* 0x0001340301007387 */ /* 0x0003e20000100800 */
[----:B------:R-:W-:-:S02]  /*1970*/  IMAD.HI.U32 R15, R8, R17, RZ ;  /* 0x00000011080f7227 */ /* 0x000fc400078e00ff */
[----:B------:R-:W-:Y:S02]  /*1980*/  IABS R14, R5 ;  /* 0x00000005000e7213 */ /* 0x000fe40000000000 */
[----:B------:R-:W-:Y:S01]  /*1990*/  @!P6 IMAD.IADD R2, R2, 0x1, -R0 ;  /* 0x000000010202e824 */ /* 0x000fe200078e0a00 */
[----:B------:R-:W-:Y:S01]  /*19a0*/  ISETP.GE.AND P6, PT, R11, RZ, PT ;  /* 0x000000ff0b00720c */ /* 0x000fe20003fc6270 */
[----:B0-----:R-:W-:Y:S02]  /*19b0*/  IMAD.MOV.U32 R12, RZ, RZ, R9 ;  /* 0x000000ffff0c7224 */ /* 0x001fe400078e0009 */
[----:B------:R-:W-:Y:S02]  /*19c0*/  IMAD.MOV R15, RZ, RZ, -R15 ;  /* 0x000000ffff0f7224 */ /* 0x000fe400078e0a0f */
[----:B-1----:R-:W-:Y:S02]  /*19d0*/  IMAD.MOV.U32 R3, RZ, RZ, R6 ;  /* 0x000000ffff037224 */ /* 0x002fe400078e0006 */
[----:B------:R-:W-:-:S02]  /*19e0*/  @!P0 IMAD.MOV R12, RZ, RZ, -R12 ;  /* 0x000000ffff0c8224 */ /* 0x000fc400078e0a0c */
[----:B------:R-:W-:Y:S01]  /*19f0*/  @!P3 IMAD.MOV R3, RZ, RZ, -R3 ;  /* 0x000000ffff03b224 */ /* 0x000fe200078e0a03 */
[----:B------:R-:W-:Y:S01]  /*1a00*/  ISETP.GE.AND P3, PT, R5, RZ, PT ;  /* 0x000000ff0500720c */ /* 0x000fe20003f66270 */
[--C-:B------:R-:W-:Y:S01]  /*1a10*/  @!P5 IMAD.IADD R10, R10, 0x1, -R0.reuse ;  /* 0x000000010a0ad824 */ /* 0x100fe200078e0a00 */
[----:B------:R-:W-:Y:S01]  /*1a20*/  STL [R1+0x1b4], R12 ;  /* 0x0001b40c01007387 */ /* 0x000fe20000100800 */
[----:B------:R-:W-:Y:S01]  /*1a30*/  @!P2 IMAD.IADD R4, R4, 0x1, -R0 ;  /* 0x000000010404a824 */ /* 0x000fe200078e0a00 */
[----:B------:R-:W-:Y:S01]  /*1a40*/  ISETP.GE.AND P2, PT, R13, RZ, PT ;  /* 0x000000ff0d00720c */ /* 0x000fe20003f46270 */
[C---:B------:R-:W-:Y:S01]  /*1a50*/  IMAD R17, R0.reuse, R15, R17 ;  /* 0x0000000f00117224 */ /* 0x040fe200078e0211 */
[----:B------:R0:W-:Y:S01]  /*1a60*/  STL [R1+0x1b8], R3 ;  /* 0x0001b80301007387 */ /* 0x0001e20000100800 */
[----:B------:R-:W-:Y:S01]  /*1a70*/  ISETP.GT.U32.AND P5, PT, R0, R10, PT ;  /* 0x0000000a0000720c */ /* 0x000fe20003fa4070 */
[----:B------:R-:W-:Y:S01]  /*1a80*/  IMAD.HI.U32 R11, R8, R14, RZ ;  /* 0x0000000e080b7227 */ /* 0x000fe200078e00ff */
[----:B------:R-:W-:-:S03]  /*1a90*/  ISETP.GT.U32.AND P0, PT, R0, R4, PT ;  /* 0x000000040000720c */ /* 0x000fc60003f04070 */
[----:B------:R-:W-:Y:S02]  /*1aa0*/  IMAD.MOV R11, RZ, RZ, -R11 ;  /* 0x000000ffff0b7224 */ /* 0x000fe400078e0a0b */
[C---:B------:R-:W-:Y:S02]  /*1ab0*/  VIADD R16, R7.reuse, 0x1b0 ;  /* 0x000001b007107836 */ /* 0x040fe40000000000 */
[----:B0-----:R-:W-:Y:S02]  /*1ac0*/  IMAD.MOV.U32 R3, RZ, RZ, R2 ;  /* 0x000000ffff037224 */ /* 0x001fe400078e0002 */
[C---:B------:R-:W-:Y:S02]  /*1ad0*/  IMAD R14, R0.reuse, R11, R14 ;  /* 0x0000000b000e7224 */ /* 0x040fe400078e020e */
[----:B------:R-:W-:Y:S01]  /*1ae0*/  @!P4 IMAD.MOV R3, RZ, RZ, -R3 ;  /* 0x000000ffff03c224 */ /* 0x000fe200078e0a03 */
[----:B------:R-:W-:Y:S01]  /*1af0*/  ISETP.GT.U32.AND P4, PT, R0, R17, PT ;  /* 0x000000110000720c */ /* 0x000fe20003f84070 */
[--C-:B------:R-:W-:Y:S01]  /*1b00*/  @!P5 IMAD.IADD R10, R10, 0x1, -R0.reuse ;  /* 0x000000010a0ad824 */ /* 0x100fe200078e0a00 */
[----:B------:R-:W-:Y:S01]  /*1b10*/  ISETP.GT.U32.AND P5, PT, R0, R14, PT ;  /* 0x0000000e0000720c */ /* 0x000fe20003fa4070 */
[----:B------:R-:W-:Y:S01]  /*1b20*/  @!P0 IMAD.IADD R4, R4, 0x1, -R0 ;  /* 0x0000000104048824 */ /* 0x000fe200078e0a00 */
[----:B------:R-:W-:Y:S01]  /*1b30*/  ISETP.GE.AND P0, PT, R16, RZ, PT ;  /* 0x000000ff1000720c */ /* 0x000fe20003f06270 */
[----:B------:R0:W-:Y:S01]  /*1b40*/  STL [R1+0x1c0], R3 ;  /* 0x0001c00301007387 */ /* 0x0001e20000100800 */
[----:B------:R-:W-:Y:S01]  /*1b50*/  IABS R16, R16 ;  /* 0x0000001000107213 */ /* 0x000fe20000000000 */
[----:B------:R-:W-:-:S02]  /*1b60*/  VIADD R5, R7, 0x1a8 ;  /* 0x000001a807057836 */ /* 0x000fc40000000000 */
[----:B------:R-:W-:Y:S02]  /*1b70*/  VIADD R2, R7, 0x1ac ;  /* 0x000001ac07027836 */ /* 0x000fe40000000000 */
[----:B------:R-:W-:Y:S01]  /*1b80*/  IMAD.HI.U32 R6, R8, R16, RZ ;  /* 0x0000001008067227 */ /* 0x000fe200078e00ff */
[----:B------:R-:W-:Y:S02]  /*1b90*/  IABS R13, R5 ;  /* 0x00000005000d7213 */ /* 0x000fe40000000000 */
[----:B------:R-:W-:Y:S01]  /*1ba0*/  IABS R9, R2 ;  /* 0x0000000200097213 */ /* 0x000fe20000000000 */
[----:B------:R-:W-:Y:S02]  /*1bb0*/  @!P4 IMAD.IADD R17, R17, 0x1, -R0 ;  /* 0x000000011111c824 */ /* 0x000fe400078e0a00 */
[----:B0-----:R-:W-:Y:S02]  /*1bc0*/  IMAD.MOV.U32 R3, RZ, RZ, R4 ;  /* 0x000000ffff037224 */ /* 0x001fe400078e0004 */
[----:B------:R-:W-:Y:S01]  /*1bd0*/  IMAD.MOV R6, RZ, RZ, -R6 ;  /* 0x000000ffff067224 */ /* 0x000fe200078e0a06 */
[----:B------:R-:W-:Y:S01]  /*1be0*/  ISETP.GT.U32.AND P4, PT, R0, R17, PT ;  /* 0x000000110000720c */ /* 0x000fe20003f84070 */
[----:B------:R-:W-:Y:S01]  /*1bf0*/  @!P1 IMAD.MOV R3, RZ, RZ, -R3 ;  /* 0x000000ffff039224 */ /* 0x000fe200078e0a03 */
[----:B------:R-:W-:Y:S01]  /*1c00*/  ISETP.GE.AND P1, PT, R2, RZ, PT ;  /* 0x000000ff0200720c */ /* 0x000fe20003f26270 */
[----:B------:R-:W-:-:S02]  /*1c10*/  @!P5 IMAD.IADD R14, R14, 0x1, -R0 ;  /* 0x000000010e0ed824 */ /* 0x000fc400078e0a00 */
[----:B------:R-:W-:Y:S01]  /*1c20*/  IMAD R16, R0, R6, R16 ;  /* 0x0000000600107224 */ /* 0x000fe200078e0210 */
[----:B------:R0:W-:Y:S01]  /*1c30*/  STL [R1+0x1cc], R3 ;  /* 0x0001cc0301007387 */ /* 0x0001e20000100800 */
[----:B------:R-:W-:Y:S01]  /*1c40*/  IMAD.HI.U32 R2, R8, R13, RZ ;  /* 0x0000000d08027227 */ /* 0x000fe200078e00ff */
[----:B------:R-:W-:-:S03]  /*1c50*/  ISETP.GT.U32.AND P5, PT, R0, R14, PT ;  /* 0x0000000e0000720c */ /* 0x000fc60003fa4070 */
[----:B------:R-:W-:-:S04]  /*1c60*/  IMAD.HI.U32 R4, R8, R9, RZ ;  /* 0x0000000908047227 */ /* 0x000fc800078e00ff */
[----:B------:R-:W-:Y:S01]  /*1c70*/  @!P4 IMAD.IADD R17, R17, 0x1, -R0 ;  /* 0x000000011111c824 */ /* 0x000fe200078e0a00 */
[C---:B------:R-:W-:Y:S01]  /*1c80*/  ISETP.GT.U32.AND P4, PT, R0.reuse, R16, PT ;  /* 0x000000100000720c */ /* 0x040fe20003f84070 */
[----:B0-----:R-:W-:Y:S02]  /*1c90*/  IMAD.MOV.U32 R3, RZ, RZ, R10 ;  /* 0x000000ffff037224 */ /* 0x001fe400078e000a */
[----:B------:R-:W-:Y:S02]  /*1ca0*/  IMAD.MOV R4, RZ, RZ, -R4 ;  /* 0x000000ffff047224 */ /* 0x000fe400078e0a04 */
[----:B------:R-:W-:Y:S01]  /*1cb0*/  @!P6 IMAD.MOV R3, RZ, RZ, -R3 ;  /* 0x000000ffff03e224 */ /* 0x000fe200078e0a03 */
[----:B------:R-:W-:Y:S01]  /*1cc0*/  ISETP.GE.AND P6, PT, R5, RZ, PT ;  /* 0x000000ff0500720c */ /* 0x000fe20003fc6270 */
[----:B------:R-:W-:Y:S02]  /*1cd0*/  IMAD.MOV R5, RZ, RZ, -R2 ;  /* 0x000000ffff057224 */ /* 0x000fe400078e0a02 */
[C---:B------:R-:W-:Y:S01]  /*1ce0*/  IMAD R9, R0.reuse, R4, R9 ;  /* 0x0000000400097224 */ /* 0x040fe200078e0209 */
[----:B------:R0:W-:Y:S01]  /*1cf0*/  STL [R1+0x1c8], R3 ;  /* 0x0001c80301007387 */ /* 0x0001e20000100800 */
[----:B------:R-:W-:-:S02]  /*1d00*/  IMAD R13, R0, R5, R13 ;  /* 0x00000005000d7224 */ /* 0x000fc400078e020d */
[C---:B------:R-:W-:Y:S02]  /*1d10*/  VIADD R11, R7.reuse, 0x1a0 ;  /* 0x000001a0070b7836 */ /* 0x040fe40000000000 */
[C---:B------:R-:W-:Y:S02]  /*1d20*/  VIADD R2, R7.reuse, 0x1a4 ;  /* 0x000001a407027836 */ /* 0x040fe40000000000 */
[--C-:B------:R-:W-:Y:S01]  /*1d30*/  @!P5 IMAD.IADD R14, R14, 0x1, -R0.reuse ;  /* 0x000000010e0ed824 */ /* 0x100fe200078e0a00 */
[----:B------:R-:W-:Y:S01]  /*1d40*/  ISETP.GT.U32.AND P5, PT, R0, R9, PT ;  /* 0x000000090000720c */ /* 0x000fe20003fa4070 */
[----:B------:R-:W-:Y:S01]  /*1d50*/  @!P4 IMAD.IADD R16, R16, 0x1, -R0 ;  /* 0x000000011010c824 */ /* 0x000fe200078e0a00 */
[----:B------:R-:W-:Y:S01]  /*1d60*/  IABS R18, R11 ;  /* 0x0000000b00127213 */ /* 0x000fe20000000000 */
[----:B0-----:R-:W-:Y:S01]  /*1d70*/  IMAD.MOV.U32 R3, RZ, RZ, R17 ;  /* 0x000000ffff037224 */ /* 0x001fe200078e0011 */
[----:B------:R-:W-:Y:S01]  /*1d80*/  IABS R10, R2 ;  /* 0x00000002000a7213 */ /* 0x000fe20000000000 */
[----:B------:R-:W-:Y:S01]  /*1d90*/  VIADD R4, R7, 0x19c ;  /* 0x0000019c07047836 */ /* 0x000fe20000000000 */
[C---:B------:R-:W-:Y:S01]  /*1da0*/  ISETP.GT.U32.AND P4, PT, R0.reuse, R16, PT ;  /* 0x000000100000720c */ /* 0x040fe20003f84070 */
[----:B------:R-:W-:Y:S01]  /*1db0*/  @!P2 IMAD.MOV R3, RZ, RZ, -R3 ;  /* 0x000000ffff03a224 */ /* 0x000fe200078e0a03 */
[----:B------:R-:W-:Y:S01]  /*1dc0*/  ISETP.GT.U32.AND P2, PT, R0, R13, PT ;  /* 0x0000000d0000720c */ /* 0x000fe20003f44070 */
[----:B------:R-:W-:Y:S01]  /*1dd0*/  IMAD.MOV.U32 R17, RZ, RZ, R18 ;  /* 0x000000ffff117224 */ /* 0x000fe200078e0012 */
[----:B------:R-:W-:Y:S01]  /*1de0*/  IABS R15, R4 ;  /* 0x00000004000f7213 */ /* 0x000fe20000000000 */
[----:B------:R-:W-:Y:S01]  /*1df0*/  IMAD.HI.U32 R18, R8, R10, RZ ;  /* 0x0000000a08127227 */ /* 0x000fe200078e00ff */
[----:B------:R0:W-:Y:S03]  /*1e00*/  STL [R1+0x1c4], R3 ;  /* 0x0001c40301007387 */ /* 0x0001e60000100800 */
[----:B------:R-:W-:-:S02]  /*1e10*/  IMAD.MOV R18, RZ, RZ, -R18 ;  /* 0x000000ffff127224 */ /* 0x000fc400078e0a12 */
[--C-:B------:R-:W-:Y:S02]  /*1e20*/  @!P5 IMAD.IADD R9, R9, 0x1, -R0.reuse ;  /* 0x000000010909d824 */ /* 0x100fe400078e0a00 */
[----:B------:R-:W-:Y:S02]  /*1e30*/  VIADD R5, R7, 0x198 ;  /* 0x0000019807057836 */ /* 0x000fe40000000000 */
[----:B------:R-:W-:Y:S01]  /*1e40*/  @!P2 IMAD.IADD R13, R13, 0x1, -R0 ;  /* 0x000000010d0da824 */ /* 0x000fe200078e0a00 */
[C---:B------:R-:W-:Y:S01]  /*1e50*/  ISETP.GT.U32.AND P5, PT, R0.reuse, R9, PT ;  /* 0x000000090000720c */ /* 0x040fe20003fa4070 */
[----:B0-----:R-:W-:Y:S01]  /*1e60*/  IMAD.MOV.U32 R3, RZ, RZ, R14 ;  /* 0x000000ffff037224 */ /* 0x001fe200078e000e */
[----:B------:R-:W-:Y:S01]  /*1e70*/  IABS R6, R5 ;  /* 0x0000000500067213 */ /* 0x000fe20000000000 */
[----:B------:R-:W-:Y:S01]  /*1e80*/  IMAD.MOV.U32 R14, RZ, RZ, R15 ;  /* 0x000000ffff0e7224 */ /* 0x000fe200078e000f */
[----:B------:R-:W-:Y:S01]  /*1e90*/  ISETP.GT.U32.AND P2, PT, R0, R13, PT ;  /* 0x0000000d0000720c */ /* 0x000fe20003f44070 */
[----:B------:R-:W-:Y:S01]  /*1ea0*/  @!P3 IMAD.MOV R3, RZ, RZ, -R3 ;  /* 0x000000ffff03b224 */ /* 0x000fe200078e0a03 */
[----:B------:R-:W-:Y:S01]  /*1eb0*/  ISETP.GE.AND P3, PT, R2, RZ, PT ;  /* 0x000000ff0200720c */ /* 0x000fe20003f66270 */
[----:B------:R-:W-:-:S02]  /*1ec0*/  IMAD R2, R0, R18, R10 ;  /* 0x0000001200027224 */ /* 0x000fc400078e020a */
[----:B------:R-:W-:Y:S01]  /*1ed0*/  @!P4 IMAD.IADD R16, R16, 0x1, -R0 ;  /* 0x000000011010c824 */ /* 0x000fe200078e0a00 */
[----:B------:R0:W-:Y:S01]  /*1ee0*/  STL [R1+0x1bc], R3 ;  /* 0x0001bc0301007387 */ /* 0x0001e20000100800 */
[----:B------:R-:W-:Y:S01]  /*1ef0*/  IMAD.HI.U32 R10, R8, R14, RZ ;  /* 0x0000000e080a7227 */ /* 0x000fe200078e00ff */
[----:B------:R-:W-:-:S03]  /*1f00*/  ISETP.GT.U32.AND P4, PT, R0, R2, PT ;  /* 0x000000020000720c */ /* 0x000fc60003f84070 */
[----:B------:R-:W-:-:S04]  /*1f10*/  IMAD.HI.U32 R18, R8, R17, RZ ;  /* 0x0000001108127227 */ /* 0x000fc800078e00ff */
[----:B------:R-:W-:-:S04]  /*1f20*/  IMAD.HI.U32 R15, R8, R6, RZ ;  /* 0x00000006080f7227 */ /* 0x000fc800078e00ff */
[----:B0-----:R-:W-:Y:S02]  /*1f30*/  IMAD.MOV.U32 R3, RZ, RZ, R16 ;  /* 0x000000ffff037224 */ /* 0x001fe400078e0010 */
[----:B------:R-:W-:Y:S02]  /*1f40*/  IMAD.MOV R10, RZ, RZ, -R10 ;  /* 0x000000ffff0a7224 */ /* 0x000fe400078e0a0a */
[----:B------:R-:W-:Y:S02]  /*1f50*/  @!P0 IMAD.MOV R3, RZ, RZ, -R3 ;  /* 0x000000ffff038224 */ /* 0x000fe400078e0a03 */
[----:B------:R-:W-:Y:S02]  /*1f60*/  IMAD.MOV R18, RZ, RZ, -R18 ;  /* 0x000000ffff127224 */ /* 0x000fe400078e0a12 */
[----:B------:R-:W-:Y:S01]  /*1f70*/  IMAD.MOV R15, RZ, RZ, -R15 ;  /* 0x000000ffff0f7224 */ /* 0x000fe200078e0a0f */
[----:B------:R0:W-:Y:S01]  /*1f80*/  STL [R1+0x1a0], R3 ;  /* 0x0001a00301007387 */ /* 0x0001e20000100800 */
[----:B------:R-:W-:-:S02]  /*1f90*/  IMAD R14, R0, R10, R14 ;  /* 0x0000000a000e7224 */ /* 0x000fc400078e020e */
[--C-:B------:R-:W-:Y:S02]  /*1fa0*/  @!P2 IMAD.IADD R13, R13, 0x1, -R0.reuse ;  /* 0x000000010d0da824 */ /* 0x100fe400078e0a00 */
[----:B------:R-:W-:Y:S01]  /*1fb0*/  VIADD R10, R7, 0x194 ;  /* 0x00000194070a7836 */ /* 0x000fe20000000000 */
[C---:B------:R-:W-:Y:S01]  /*1fc0*/  ISETP.GT.U32.AND P2, PT, R0.reuse, R14, PT ;  /* 0x0000000e0000720c */ /* 0x040fe20003f44070 */
[----:B------:R-:W-:Y:S01]  /*1fd0*/  @!P5 IMAD.IADD R9, R9, 0x1, -R0 ;  /* 0x000000010909d824 */ /* 0x000fe200078e0a00 */
[----:B------:R-:W-:Y:S01]  /*1fe0*/  ISETP.GE.AND P5, PT, R11, RZ, PT ;  /* 0x000000ff0b00720c */ /* 0x000fe20003fa6270 */
[C---:B------:R-:W-:Y:S02]  /*1ff0*/  IMAD R11, R0.reuse, R18, R17 ;  /* 0x00000012000b7224 */ /* 0x040fe400078e0211 */
[C---:B------:R-:W-:Y:S01]  /*2000*/  IMAD R6, R0.reuse, R15, R6 ;  /* 0x0000000f00067224 */ /* 0x040fe200078e0206 */
[----:B------:R-:W-:Y:S01]  /*2010*/  IABS R15, R10 ;  /* 0x0000000a000f7213 */ /* 0x000fe20000000000 */
[----:B0-----:R-:W-:Y:S01]  /*2020*/  IMAD.MOV.U32 R3, RZ, RZ, R13 ;  /* 0x000000ffff037224 */ /* 0x001fe200078e000d */
[----:B------:R-:W-:Y:S01]  /*2030*/  ISETP.GT.U32.AND P0, PT, R0, R11, PT ;  /* 0x0000000b0000720c */ /* 0x000fe20003f04070 */
[----:B------:R-:W-:-:S02]  /*2040*/  @!P4 IMAD.IADD R2, R2, 0x1, -R0 ;  /* 0x000000010202c824 */ /* 0x000fc400078e0a00 */
[----:B------:R-:W-:Y:S02]  /*2050*/  IMAD.MOV.U32 R12, RZ, RZ, R9 ;  /* 0x000000ffff0c7224 */ /* 0x000fe400078e0009 */
[----:B------:R-:W-:Y:S01]  /*2060*/  @!P6 IMAD.MOV R3, RZ, RZ, -R3 ;  /* 0x000000ffff03e224 */ /* 0x000fe200078e0a03 */
[C---:B------:R-:W-:Y:S01]  /*2070*/  ISETP.GT.U32.AND P6, PT, R0.reuse, R6, PT ;  /* 0x000000060000720c */ /* 0x040fe20003fc4070 */
[----:B------:R-:W-:Y:S01]  /*2080*/  IMAD.MOV.U32 R9, RZ, RZ, R15 ;  /* 0x000000ffff097224 */ /* 0x000fe200078e000f */
[----:B------:R-:W-:Y:S01]  /*2090*/  ISETP.GT.U32.AND P4, PT, R0, R2, PT ;  /* 0x000000020000720c */ /* 0x000fe20003f84070 */
[----:B------:R-:W-:Y:S01]  /*20a0*/  @!P1 IMAD.MOV R12, RZ, RZ, -R12 ;  /* 0x000000ffff0c9224 */ /* 0x000fe200078e0a0c */
[----:B------:R-:W-:Y:S01]  /*20b0*/  ISETP.GE.AND P1, PT, R4, RZ, PT ;  /* 0x000000ff0400720c */ /* 0x000fe20003f26270 */
[----:B------:R-:W-:Y:S02]  /*20c0*/  VIADD R4, R7, 0x190 ;  /* 0x0000019007047836 */ /* 0x000fe40000000000 */
[----:B------:R-:W-:Y:S01]  /*20d0*/  IMAD.HI.U32 R13, R8, R9, RZ ;  /* 0x00000009080d7227 */ /* 0x000fe200078e00ff */
[----:B------:R-:W-:Y:S02]  /*20e0*/  STL [R1+0x1a8], R12 ;  /* 0x0001a80c01007387 */ /* 0x000fe40000100800 */
[----:B------:R-:W-:Y:S01]  /*20f0*/  IABS R15, R4 ;  /* 0x00000004000f7213 */ /* 0x000fe20000000000 */
[----:B------:R-:W-:Y:S01]  /*2100*/  @!P2 IMAD.IADD R14, R14, 0x1, -R0 ;  /* 0x000000010e0ea824 */ /* 0x000fe200078e0a00 */
[----:B------:R0:W-:Y:S01]  /*2110*/  STL [R1+0x1ac], R3 ;  /* 0x0001ac0301007387 */ /* 0x0001e20000100800 */
[----:B------:R-:W-:-:S02]  /*2120*/  IMAD.MOV R13, RZ, RZ, -R13 ;  /* 0x000000ffff0d7224 */ /* 0x000fc400078e0a0d */
[--C-:B------:R-:W-:Y:S01]  /*2130*/  @!P0 IMAD.IADD R11, R11, 0x1, -R0.reuse ;  /* 0x000000010b0b8824 */ /* 0x100fe200078e0a00 */
[----:B------:R-:W-:Y:S01]  /*2140*/  ISETP.GE.AND P0, PT, R10, RZ, PT ;  /* 0x000000ff0a00720c */ /* 0x000fe20003f06270 */
[--C-:B------:R-:W-:Y:S01]  /*2150*/  @!P6 IMAD.IADD R6, R6, 0x1, -R0.reuse ;  /* 0x000000010606e824 */ /* 0x100fe200078e0a00 */
[----:B------:R-:W-:Y:S01]  /*2160*/  ISETP.GT.U32.AND P6, PT, R0, R14, PT ;  /* 0x0000000e0000720c */ /* 0x000fe20003fc4070 */
[----:B------:R-:W-:Y:S01]  /*2170*/  @!P4 IMAD.IADD R2, R2, 0x1, -R0 ;  /* 0x000000010202c824 */ /* 0x000fe200078e0a00 */
[C---:B------:R-:W-:Y:S01]  /*2180*/  ISETP.GT.U32.AND P2, PT, R0.reuse, R11, PT ;  /* 0x0000000b0000720c */ /* 0x040fe20003f44070 */
[----:B------:R-:W-:Y:S01]  /*2190*/  IMAD R9, R0, R13, R9 ;  /* 0x0000000d00097224 */ /* 0x000fe200078e0209 */
[----:B------:R-:W-:Y:S01]  /*21a0*/  ISETP.GE.AND P4, PT, R5, RZ, PT ;  /* 0x000000ff0500720c */ /* 0x000fe20003f86270 */
[----:B------:R-:W-:-:S04]  /*21b0*/  IMAD.HI.U32 R13, R8, R15, RZ ;  /* 0x0000000f080d7227 */ /* 0x000fc800078e00ff */
[----:B0-----:R-:W-:Y:S02]  /*21c0*/  IMAD.MOV.U32 R3, RZ, RZ, R2 ;  /* 0x000000ffff037224 */ /* 0x001fe400078e0002 */
[----:B------:R-:W-:Y:S02]  /*21d0*/  IMAD.MOV R13, RZ, RZ, -R13 ;  /* 0x000000ffff0d7224 */ /* 0x000fe400078e0a0d */
[----:B------:R-:W-:Y:S01]  /*21e0*/  @!P3 IMAD.MOV R3, RZ, RZ, -R3 ;  /* 0x000000ffff03b224 */ /* 0x000fe200078e0a03 */
[C---:B------:R-:W-:Y:S01]  /*21f0*/  ISETP.GT.U32.AND P3, PT, R0.reuse, R6, PT ;  /* 0x000000060000720c */ /* 0x040fe20003f64070 */
[----:B------:R-:W-:Y:S02]  /*2200*/  IMAD R15, R0, R13, R15 ;  /* 0x0000000d000f7224 */ /* 0x000fe400078e020f */
[----:B------:R-:W-:Y:S01]  /*2210*/  @!P6 IMAD.IADD R14, R14, 0x1, -R0 ;  /* 0x000000010e0ee824 */ /* 0x000fe200078e0a00 */
[----:B------:R0:W-:Y:S01]  /*2220*/  STL [R1+0x1b0], R3 ;  /* 0x0001b00301007387 */ /* 0x0001e20000100800 */
[C---:B------:R-:W-:Y:S01]  /*2230*/  VIADD R10, R7.reuse, 0x184 ;  /* 0x00000184070a7836 */ /* 0x040fe20000000000 */
[----:B------:R-:W-:Y:S01]  /*2240*/  ISETP.GT.U32.AND P6, PT, R0, R15, PT ;  /* 0x0000000f0000720c */ /* 0x000fe20003fc4070 */
[----:B------:R-:W-:-:S02]  /*2250*/  VIADD R5, R7, 0x18c ;  /* 0x0000018c07057836 */ /* 0x000fc40000000000 */
[--C-:B------:R-:W-:Y:S01]  /*2260*/  @!P2 IMAD.IADD R11, R11, 0x1, -R0.reuse ;  /* 0x000000010b0ba824 */ /* 0x100fe200078e0a00 */
[----:B------:R-:W-:Y:S01]  /*2270*/  ISETP.GT.U32.AND P2, PT, R0, R9, PT ;  /* 0x000000090000720c */ /* 0x000fe20003f44070 */
[----:B------:R-:W-:Y:S01]  /*2280*/  VIADD R2, R7, 0x188 ;  /* 0x0000018807027836 */ /* 0x000fe20000000000 */
[----:B------:R-:W-:Y:S01]  /*2290*/  IABS R17, R10 ;  /* 0x0000000a00117213 */ /* 0x000fe20000000000 */
[----:B------:R-:W-:Y:S01]  /*22a0*/  @!P3 IMAD.IADD R6, R6, 0x1, -R0 ;  /* 0x000000010606b824 */ /* 0x000fe200078e0a00 */
[----:B------:R-:W-:Y:S01]  /*22b0*/  IABS R16, R5 ;  /* 0x0000000500107213 */ /* 0x000fe20000000000 */
[----:B0-----:R-:W-:Y:S01]  /*22c0*/  IMAD.MOV.U32 R3, RZ, RZ, R11 ;  /* 0x000000ffff037224 */ /* 0x001fe200078e000b */
[----:B------:R-:W-:Y:S01]  /*22d0*/  ISETP.GE.AND P3, PT, R4, RZ, PT ;  /* 0x000000ff0400720c */ /* 0x000fe20003f66270 */
[----:B------:R-:W-:Y:S01]  /*22e0*/  IMAD.MOV.U32 R4, RZ, RZ, R17 ;  /* 0x000000ffff047224 */ /* 0x000fe200078e0011 */
[----:B------:R-:W-:Y:S01]  /*22f0*/  IABS R13, R2 ;  /* 0x00000002000d7213 */ /* 0x000fe20000000000 */
[----:B------:R-:W-:-:S04]  /*2300*/  IMAD.HI.U32 R17, R8, R16, RZ ;  /* 0x0000001008117227 */ /* 0x000fc800078e00ff */
[----:B------:R-:W-:Y:S02]  /*2310*/  @!P6 IMAD.IADD R15, R15, 0x1, -R0 ;  /* 0x000000010f0fe824 */ /* 0x000fe400078e0a00 */
[----:B------:R-:W-:-:S03]  /*2320*/  IMAD.HI.U32 R18, R8, R13, RZ ;  /* 0x0000000d08127227 */ /* 0x000fc600078e00ff */
[----:B------:R-:W-:Y:S01]  /*2330*/  ISETP.GT.U32.AND P6, PT, R0, R15, PT ;  /* 0x0000000f0000720c */ /* 0x000fe20003fc4070 */
[----:B------:R-:W-:Y:S02]  /*2340*/  IMAD.MOV R17, RZ, RZ, -R17 ;  /* 0x000000ffff117224 */ /* 0x000fe400078e0a11 */
[----:B------:R-:W-:Y:S01]  /*2350*/  @!P2 IMAD.IADD R9, R9, 0x1, -R0 ;  /* 0x000000010909a824 */ /* 0x000fe200078e0a00 */
[----:B------:R-:W-:Y:S01]  /*2360*/  ISETP.GE.AND P2, PT, R5, RZ, PT ;  /* 0x000000ff0500720c */ /* 0x000fe20003f46270 */
[----:B------:R-:W-:Y:S02]  /*2370*/  @!P5 IMAD.MOV R3, RZ, RZ, -R3 ;  /* 0x000000ffff03d224 */ /* 0x000fe400078e0a03 */
[----:B------:R-:W-:Y:S01]  /*2380*/  IMAD.HI.U32 R5, R8, R4, RZ ;  /* 0x0000000408057227 */ /* 0x000fe200078e00ff */
[----:B------:R-:W-:Y:S02]  /*2390*/  ISETP.GT.U32.AND P5, PT, R0, R9, PT ;  /* 0x000000090000720c */ /* 0x000fe40003fa4070 */
[----:B------:R0:W-:Y:S01]  /*23a0*/  STL [R1+0x1a4], R3 ;  /* 0x0001a40301007387 */ /* 0x0001e20000100800 */
[----:B------:R-:W-:-:S02]  /*23b0*/  IMAD.MOV R11, RZ, RZ, -R18 ;  /* 0x000000ffff0b7224 */ /* 0x000fc400078e0a12 */
[C---:B------:R-:W-:Y:S02]  /*23c0*/  IMAD R16, R0.reuse, R17, R16 ;  /* 0x0000001100107224 */ /* 0x040fe400078e0210 */
[----:B------:R-:W-:Y:S02]  /*23d0*/  IMAD.MOV.U32 R12, RZ, RZ, R14 ;  /* 0x000000ffff0c7224 */ /* 0x000fe400078e000e */
[----:B------:R-:W-:Y:S02]  /*23e0*/  IMAD.MOV R5, RZ, RZ, -R5 ;  /* 0x000000ffff057224 */ /* 0x000fe400078e0a05 */
[C---:B------:R-:W-:Y:S02]  /*23f0*/  IMAD R13, R0.reuse, R11, R13 ;  /* 0x0000000b000d7224 */ /* 0x040fe400078e020d */
[----:B0-----:R-:W-:Y:S02]  /*2400*/  IMAD.MOV.U32 R3, RZ, RZ, R6 ;  /* 0x000000ffff037224 */ /* 0x001fe400078e0006 */
[----:B------:R-:W-:Y:S01]  /*2410*/  @!P1 IMAD.MOV R12, RZ, RZ, -R12 ;  /* 0x000000ffff0c9224 */ /* 0x000fe200078e0a0c */
[C---:B------:R-:W-:Y:S01]  /*2420*/  ISETP.GT.U32.AND P1, PT, R0.reuse, R16, PT ;  /* 0x000000100000720c */ /* 0x040fe20003f24070 */
[----:B------:R-:W-:-:S02]  /*2430*/  IMAD R4, R0, R5, R4 ;  /* 0x0000000500047224 */ /* 0x000fc400078e0204 */
[----:B------:R-:W-:Y:S01]  /*2440*/  @!P4 IMAD.MOV R3, RZ, RZ, -R3 ;  /* 0x000000ffff03c224 */ /* 0x000fe200078e0a03 */
[C---:B------:R-:W-:Y:S01]  /*2450*/  ISETP.GT.U32.AND P4, PT, R0.reuse, R13, PT ;  /* 0x0000000d0000720c */ /* 0x040fe20003f84070 */
[--C-:B------:R-:W-:Y:S01]  /*2460*/  @!P6 IMAD.IADD R15, R15, 0x1, -R0.reuse ;  /* 0x000000010f0fe824 */ /* 0x100fe200078e0a00 */
[----:B------:R-:W-:Y:S01]  /*2470*/  ISETP.GT.U32.AND P6, PT, R0, R4, PT ;  /* 0x000000040000720c */ /* 0x000fe20003fc4070 */
[----:B------:R-:W-:Y:S01]  /*2480*/  VIADD R17, R7, 0x180 ;  /* 0x0000018007117836 */ /* 0x000fe20000000000 */
[----:B------:R-:W-:Y:S01]  /*2490*/  STL [R1+0x148], R12 ;  /* 0x0001480c01007387 */ /* 0x000fe20000100800 */
[--C-:B------:R-:W-:Y:S01]  /*24a0*/  @!P5 IMAD.IADD R9, R9, 0x1, -R0.reuse ;  /* 0x000000010909d824 */ /* 0x100fe200078e0a00 */
[----:B------:R-:W-:Y:S01]  /*24b0*/  ISETP.GE.AND P5, PT, R2, RZ, PT ;  /* 0x000000ff0200720c */ /* 0x000fe20003fa6270 */
[----:B------:R-:W-:Y:S01]  /*24c0*/  VIADD R2, R7, 0x17c ;  /* 0x0000017c07027836 */ /* 0x000fe20000000000 */
[----:B------:R-:W-:Y:S01]  /*24d0*/  IABS R5, R17 ;  /* 0x0000001100057213 */ /* 0x000fe20000000000 */
[--C-:B------:R-:W-:Y:S01]  /*24e0*/  @!P1 IMAD.IADD R16, R16, 0x1, -R0.reuse ;  /* 0x0000000110109824 */ /* 0x100fe200078e0a00 */
[----:B------:R-:W-:Y:S01]  /*24f0*/  ISETP.GE.AND P1, PT, R10, RZ, PT ;  /* 0x000000ff0a00720c */ /* 0x000fe20003f26270 */
[----:B------:R0:W-:Y:S01]  /*2500*/  STL [R1+0x198], R3 ;  /* 0x0001980301007387 */ /* 0x0001e20000100800 */
[----:B------:R-:W-:Y:S01]  /*2510*/  IABS R6, R2 ;  /* 0x0000000200067213 */ /* 0x000fe20000000000 */
[----:B------:R-:W-:Y:S01]  /*2520*/  @!P4 IMAD.IADD R13, R13, 0x1, -R0 ;  /* 0x000000010d0dc824 */ /* 0x000fe200078e0a00 */
[----:B------:R-:W-:Y:S01]  /*2530*/  ISETP.GT.U32.AND P4, PT, R0, R16, PT ;  /* 0x000000100000720c */ /* 0x000fe20003f84070 */
[----:B------:R-:W-:-:S04]  /*2540*/  IMAD.HI.U32 R10, R8, R5, RZ ;  /* 0x00000005080a7227 */ /* 0x000fc800078e00ff */
[----:B------:R-:W-:Y:S01]  /*2550*/  @!P6 IMAD.IADD R4, R4, 0x1, -R0 ;  /* 0x000000010404e824 */ /* 0x000fe200078e0a00 */
[----:B------:R-:W-:Y:S01]  /*2560*/  ISETP.GT.U32.AND P6, PT, R0, R13, PT ;  /* 0x0000000d0000720c */ /* 0x000fe20003fc4070 */
[----:B0-----:R-:W-:Y:S02]  /*2570*/  IMAD.MOV.U32 R3, RZ, RZ, R9 ;  /* 0x000000ffff037224 */ /* 0x001fe400078e0009 */
[----:B------:R-:W-:Y:S02]  /*2580*/  IMAD.MOV R10, RZ, RZ, -R10 ;  /* 0x000000ffff0a7224 */ /* 0x000fe400078e0a0a */
[----:B------:R-:W-:-:S04]  /*2590*/  IMAD.HI.U32 R9, R8, R6, RZ ;  /* 0x0000000608097227 */ /* 0x000fc800078e00ff */
[----:B------:R-:W-:Y:S02]  /*25a0*/  IMAD R5, R0, R10, R5 ;  /* 0x0000000a00057224 */ /* 0x000fe400078e0205 */
[----:B------:R-:W-:Y:S02]  /*25b0*/  IMAD.MOV R9, RZ, RZ, -R9 ;  /* 0x000000ffff097224 */ /* 0x000fe400078e0a09 */
[----:B------:R-:W-:Y:S01]  /*25c0*/  @!P4 IMAD.IADD R16, R16, 0x1, -R0 ;  /* 0x000000011010c824 */ /* 0x000fe200078e0a00 */
[C---:B------:R-:W-:Y:S01]  /*25d0*/  ISETP.GT.U32.AND P4, PT, R0.reuse, R5, PT ;  /* 0x000000050000720c */ /* 0x040fe20003f84070 */
[C---:B------:R-:W-:Y:S02]  /*25e0*/  IMAD R6, R0.reuse, R9, R6 ;  /* 0x0000000900067224 */ /* 0x040fe400078e0206 */
[--C-:B------:R-:W-:Y:S02]  /*25f0*/  @!P6 IMAD.IADD R13, R13, 0x1, -R0.reuse ;  /* 0x000000010d0de824 */ /* 0x100fe400078e0a00 */
[C---:B------:R-:W-:Y:S01]  /*2600*/  VIADD R11, R7.reuse, 0x178 ;  /* 0x00000178070b7836 */ /* 0x040fe20000000000 */
[C---:B------:R-:W-:Y:S01]  /*2610*/  ISETP.GT.U32.AND P6, PT, R0.reuse, R6, PT ;  /* 0x000000060000720c */ /* 0x040fe20003fc4070 */
[----:B------:R-:W-:Y:S01]  /*2620*/  @!P0 IMAD.MOV R3, RZ, RZ, -R3 ;  /* 0x000000ffff038224 */ /* 0x000fe200078e0a03 */
[----:B------:R-:W-:Y:S01]  /*2630*/  ISETP.GT.U32.AND P0, PT, R0, R4, PT ;  /* 0x000000040000720c */ /* 0x000fe20003f04070 */
[----:B------:R-:W-:Y:S01]  /*2640*/  VIADD R10, R7, 0x174 ;  /* 0x00000174070a7836 */ /* 0x000fe20000000000 */
[----:B------:R-:W-:Y:S01]  /*2650*/  IABS R19, R11 ;  /* 0x0000000b00137213 */ /* 0x000fe20000000000 */
[----:B------:R-:W-:Y:S01]  /*2660*/  IMAD.MOV.U32 R12, RZ, RZ, R15 ;  /* 0x000000ffff0c7224 */ /* 0x000fe200078e000f */
[----:B------:R0:W-:Y:S01]  /*2670*/  STL [R1+0x19c], R3 ;  /* 0x00019c0301007387 */ /* 0x0001e20000100800 */
[----:B------:R-:W-:Y:S01]  /*2680*/  @!P4 IMAD.IADD R5, R5, 0x1, -R0 ;  /* 0x000000010505c824 */ /* 0x000fe200078e0a00 */
[----:B------:R-:W-:Y:S01]  /*2690*/  IABS R9, R10 ;  /* 0x0000000a00097213 */ /* 0x000fe20000000000 */
[----:B------:R-:W-:Y:S01]  /*26a0*/  IMAD.HI.U32 R20, R8, R19, RZ ;  /* 0x0000001308147227 */ /* 0x000fe200078e00ff */
[----:B------:R-:W-:-:S03]  /*26b0*/  ISETP.GE.AND P4, PT, R2, RZ, PT ;  /* 0x000000ff0200720c */ /* 0x000fc60003f86270 */
[----:B------:R-:W-:Y:S01]  /*26c0*/  @!P6 IMAD.IADD R6, R6, 0x1, -R0 ;  /* 0x000000010606e824 */ /* 0x000fe200078e0a00 */
[----:B------:R-:W-:Y:S01]  /*26d0*/  ISETP.GT.U32.AND P6, PT, R0, R5, PT ;  /* 0x000000050000720c */ /* 0x000fe20003fc4070 */
[----:B------:R-:W-:Y:S02]  /*26e0*/  @!P3 IMAD.MOV R12, RZ, RZ, -R12 ;  /* 0x000000ffff0cb224 */ /* 0x000fe400078e0a0c */
[----:B0-----:R-:W-:Y:S02]  /*26f0*/  IMAD.MOV.U32 R3, RZ, RZ, R16 ;  /* 0x000000ffff037224 */ /* 0x001fe400078e0010 */
[----:B------:R-:W-:Y:S01]  /*2700*/  IMAD.MOV R20, RZ, RZ, -R20 ;  /* 0x000000ffff147224 */ /* 0x000fe200078e0a14 */
[----:B------:R0:W-:Y:S01]  /*2710*/  STL [R1+0x194], R12 ;  /* 0x0001940c01007387 */ /* 0x0001e20000100800 */
[----:B------:R-:W-:-:S04]  /*2720*/  IMAD.HI.U32 R18, R8, R9, RZ ;  /* 0x0000000908127227 */ /* 0x000fc800078e00ff */
[----:B------:R-:W-:Y:S01]  /*2730*/  @!P2 IMAD.MOV R3, RZ, RZ, -R3 ;  /* 0x000000ffff03a224 */ /* 0x000fe200078e0a03 */
[----:B------:R-:W-:Y:S01]  /*2740*/  ISETP.GT.U32.AND P2, PT, R0, R6, PT ;  /* 0x000000060000720c */ /* 0x000fe20003f44070 */
[----:B------:R-:W-:Y:S01]  /*2750*/  @!P0 IMAD.IADD R4, R4, 0x1, -R0 ;  /* 0x0000000104048824 */ /* 0x000fe200078e0a00 */
[----:B------:R-:W-:Y:S01]  /*2760*/  ISETP.GE.AND P0, PT, R17, RZ, PT ;  /* 0x000000ff1100720c */ /* 0x000fe20003f06270 */
[C---:B------:R-:W-:Y:S01]  /*2770*/  IMAD R2, R0.reuse, R20, R19 ;  /* 0x0000001400027224 */ /* 0x040fe200078e0213 */
[----:B------:R1:W-:Y:S01]  /*2780*/  STL [R1+0x190], R3 ;  /* 0x0001900301007387 */ /* 0x0003e20000100800 */
[----:B------:R-:W-:Y:S02]  /*2790*/  IMAD.MOV R18, RZ, RZ, -R18 ;  /* 0x000000ffff127224 */ /* 0x000fe400078e0a12 */
[----:B0-----:R-:W-:Y:S01]  /*27a0*/  IMAD.MOV.U32 R12, RZ, RZ, R13 ;  /* 0x000000ffff0c7224 */ /* 0x001fe200078e000d */
[----:B------:R-:W-:Y:S01]  /*27b0*/  ISETP.GT.U32.AND P3, PT, R0, R2, PT ;  /* 0x000000020000720c */ /* 0x000fe20003f64070 */
[----:B------:R-:W-:-:S02]  /*27c0*/  VIADD R14, R7, 0x170 ;  /* 0x00000170070e7836 */ /* 0x000fc40000000000 */
[C---:B------:R-:W-:Y:S02]  /*27d0*/  IMAD R9, R0.reuse, R18, R9 ;  /* 0x0000001200097224 */ /* 0x040fe400078e0209 */
[----:B------:R-:W-:Y:S01]  /*27e0*/  @!P5 IMAD.MOV R12, RZ, RZ, -R12 ;  /* 0x000000ffff0cd224 */ /* 0x000fe200078e0a0c */
[----:B------:R-:W-:Y:S01]  /*27f0*/  IABS R17, R14 ;  /* 0x0000000e00117213 */ /* 0x000fe20000000000 */
[----:B-1----:R-:W-:Y:S01]  /*2800*/  IMAD.MOV.U32 R3, RZ, RZ, R4 ;  /* 0x000000ffff037224 */ /* 0x002fe200078e0004 */
[----:B------:R-:W-:Y:S01]  /*2810*/  ISETP.GE.AND P5, PT, R11, RZ, PT ;  /* 0x000000ff0b00720c */ /* 0x000fe20003fa6270 */
[----:B------:R-:W-:Y:S01]  /*2820*/  @!P6 IMAD.IADD R5, R5, 0x1, -R0 ;  /* 0x000000010505e824 */ /* 0x000fe200078e0a00 */
[----:B------:R-:W-:Y:S01]  /*2830*/  ISETP.GT.U32.AND P6, PT, R0, R9, PT ;  /* 0x000000090000720c */ /* 0x000fe20003fc4070 */
[----:B------:R-:W-:Y:S01]  /*2840*/  @!P1 IMAD.MOV R3, RZ, RZ, -R3 ;  /* 0x000000ffff039224 */ /* 0x000fe200078e0a03 */
[----:B------:R-:W-:Y:S01]  /*2850*/  STL [R1+0x18c], R12 ;  /* 0x00018c0c01007387 */ /* 0x000fe20000100800 */
[----:B------:R-:W-:Y:S01]  /*2860*/  IMAD.HI.U32 R4, R8, R17, RZ ;  /* 0x0000001108047227 */ /* 0x000fe200078e00ff */
[----:B------:R-:W-:-:S02]  /*2870*/  ISETP.GE.AND P1, PT, R10, RZ, PT ;  /* 0x000000ff0a00720c */ /* 0x000fc40003f26270 */
[----:B------:R0:W-:Y:S01]  /*2880*/  STL [R1+0x188], R3 ;  /* 0x0001880301007387 */ /* 0x0001e20000100800 */
[----:B------:R-:W-:Y:S02]  /*2890*/  VIADD R10, R7, 0x16c ;  /* 0x0000016c070a7836 */ /* 0x000fe40000000000 */
[----:B------:R-:W-:Y:S02]  /*28a0*/  IMAD.MOV R4, RZ, RZ, -R4 ;  /* 0x000000ffff047224 */ /* 0x000fe400078e0a04 */
[--C-:B------:R-:W-:Y:S01]  /*28b0*/  @!P2 IMAD.IADD R6, R6, 0x1, -R0.reuse ;  /* 0x000000010606a824 */ /* 0x100fe200078e0a00 */
[----:B------:R-:W-:Y:S01]  /*28c0*/  IABS R19, R10 ;  /* 0x0000000a00137213 */ /* 0x000fe20000000000 */
[----:B------:R-:W-:Y:S01]  /*28d0*/  @!P3 IMAD.IADD R2, R2, 0x1, -R0 ;  /* 0x000000010202b824 */ /* 0x000fe200078e0a00 */
[----:B------:R-:W-:Y:S01]  /*28e0*/  ISETP.GE.AND P3, PT, R10, RZ, PT ;  /* 0x000000ff0a00720c */ /* 0x000fe20003f66270 */
[----:B------:R-:W-:Y:S01]  /*28f0*/  IMAD R20, R0, R4, R17 ;  /* 0x0000000400147224 */ /* 0x000fe200078e0211 */
[----:B------:R-:W-:Y:S01]  /*2900*/  ISETP.GE.AND P2, PT, R14, RZ, PT ;  /* 0x000000ff0e00720c */ /* 0x000fe20003f46270 */
[----:B0-----:R-:W-:-:S02]  /*2910*/  IMAD.MOV.U32 R3, RZ, RZ, R5 ;  /* 0x000000ffff037224 */ /* 0x001fc400078e0005 */
[----:B------:R-:W-:Y:S01]  /*2920*/  @!P6 IMAD.IADD R9, R9, 0x1, -R0 ;  /* 0x000000010909e824 */ /* 0x000fe200078e0a00 */
[----:B------:R-:W-:Y:S01]  /*2930*/  ISETP.GT.U32.AND P6, PT, R0, R2, PT ;  /* 0x000000020000720c */ /* 0x000fe20003fc4070 */
[----:B------:R-:W-:Y:S02]  /*2940*/  @!P0 IMAD.MOV R3, RZ, RZ, -R3 ;  /* 0x000000ffff038224 */ /* 0x000fe400078e0a03 */
[----:B------:R-:W-:Y:S01]  /*2950*/  IMAD.HI.U32 R5, R8, R19, RZ ;  /* 0x0000001308057227 */ /* 0x000fe200078e00ff */
[----:B------:R-:W-:Y:S02]  /*2960*/  ISETP.GT.U32.AND P0, PT, R0, R9, PT ;  /* 0x000000090000720c */ /* 0x000fe40003f04070 */
[----:B------:R0:W-:Y:S01]  /*2970*/  STL [R1+0x184], R3 ;  /* 0x0001840301007387 */ /* 0x0001e20000100800 */
[----:B------:R-:W-:Y:S02]  /*2980*/  IMAD.MOV R5, RZ, RZ, -R5 ;  /* 0x000000ffff057224 */ /* 0x000fe400078e0a05 */
[----:B------:R-:W-:-:S02]  /*2990*/  VIADD R11, R7, 0x168 ;  /* 0x00000168070b7836 */ /* 0x000fc40000000000 */
[----:B------:R-:W-:Y:S02]  /*29a0*/  IMAD R19, R0, R5, R19 ;  /* 0x0000000500137224 */ /* 0x000fe400078e0213 */
[----:B------:R-:W-:Y:S01]  /*29b0*/  VIADD R10, R7, 0x164 ;  /* 0x00000164070a7836 */ /* 0x000fe20000000000 */
[----:B------:R-:W-:Y:S01]  /*29c0*/  IABS R15, R11 ;  /* 0x0000000b000f7213 */ /* 0x000fe20000000000 */
[----:B------:R-:W-:Y:S01]  /*29d0*/  @!P6 IMAD.IADD R2, R2, 0x1, -R0 ;  /* 0x000000010202e824 */ /* 0x000fe200078e0a00 */
[----:B------:R-:W-:Y:S01]  /*29e0*/  ISETP.GT.U32.AND P6, PT, R0, R19, PT ;  /* 0x000000130000720c */ /* 0x000fe20003fc4070 */
[----:B0-----:R-:W-:Y:S01]  /*29f0*/  IMAD.MOV.U32 R3, RZ, RZ, R6 ;  /* 0x000000ffff037224 */ /* 0x001fe200078e0006 */
[----:B------:R-:W-:Y:S01]  /*2a00*/  IABS R18, R10 ;  /* 0x0000000a00127213 */ /* 0x000fe20000000000 */
[----:B------:R-:W-:-:S04]  /*2a10*/  IMAD.HI.U32 R5, R8, R15, RZ ;  /* 0x0000000f08057227 */ /* 0x000fc800078e00ff */
[----:B------:R-:W-:Y:S01]  /*2a20*/  @!P4 IMAD.MOV R3, RZ, RZ, -R3 ;  /* 0x000000ffff03c224 */ /* 0x000fe200078e0a03 */
[----:B------:R-:W-:Y:S01]  /*2a30*/  ISETP.GT.U32.AND P4, PT, R0, R20, PT ;  /* 0x000000140000720c */ /* 0x000fe20003f84070 */
[----:B------:R-:W-:Y:S01]  /*2a40*/  @!P0 IMAD.IADD R9, R9, 0x1, -R0 ;  /* 0x0000000109098824 */ /* 0x000fe200078e0a00 */
[----:B------:R-:W-:Y:S01]  /*2a50*/  ISETP.GE.AND P0, PT, R11, RZ, PT ;  /* 0x000000ff0b00720c */ /* 0x000fe20003f06270 */
[----:B------:R-:W-:Y:S01]  /*2a60*/  IMAD.HI.U32 R6, R8, R18, RZ ;  /* 0x0000001208067227 */ /* 0x000fe200078e00ff */
[----:B------:R0:W-:Y:S03]  /*2a70*/  STL [R1+0x180], R3 ;  /* 0x0001800301007387 */ /* 0x0001e60000100800 */
[----:B------:R-:W-:Y:S02]  /*2a80*/  IMAD.MOV R11, RZ, RZ, -R5 ;  /* 0x000000ffff0b7224 */ /* 0x000fe400078e0a05 */
[----:B------:R-:W-:-:S02]  /*2a90*/  VIADD R4, R7, 0x160 ;  /* 0x0000016007047836 */ /* 0x000fc40000000000 */
[----:B------:R-:W-:Y:S02]  /*2aa0*/  IMAD.MOV R6, RZ, RZ, -R6 ;  /* 0x000000ffff067224 */ /* 0x000fe400078e0a06 */
[----:B------:R-:W-:Y:S01]  /*2ab0*/  @!P4 IMAD.IADD R20, R20, 0x1, -R0 ;  /* 0x000000011414c824 */ /* 0x000fe200078e0a00 */
[----:B------:R-:W-:Y:S01]  /*2ac0*/  IABS R17, R4 ;  /* 0x0000000400117213 */ /* 0x000fe20000000000 */
[----:B0-----:R-:W-:Y:S01]  /*2ad0*/  IMAD.MOV.U32 R3, RZ, RZ, R2 ;  /* 0x000000ffff037224 */ /* 0x001fe200078e0002 */
[----:B------:R-:W-:Y:S01]  /*2ae0*/  ISETP.GE.AND P4, PT, R10, RZ, PT ;  /* 0x000000ff0a00720c */ /* 0x000fe20003f86270 */
[C---:B------:R-:W-:Y:S02]  /*2af0*/  IMAD R15, R0.reuse, R11, R15 ;  /* 0x0000000b000f7224 */ /* 0x040fe400078e020f */
[----:B------:R-:W-:Y:S01]  /*2b00*/  @!P5 IMAD.MOV R3, RZ, RZ, -R3 ;  /* 0x000000ffff03d224 */ /* 0x000fe200078e0a03 */
[----:B------:R-:W-:Y:S01]  /*2b10*/  ISETP.GT.U32.AND P5, PT, R0, R20, PT ;  /* 0x000000140000720c */ /* 0x000fe20003fa4070 */
[----:B------:R-:W-:-:S02]  /*2b20*/  @!P6 IMAD.IADD R19, R19, 0x1, -R0 ;  /* 0x000000011313e824 */ /* 0x000fc400078e0a00 */
[----:B------:R-:W-:Y:S01]  /*2b30*/  IMAD R18, R0, R6, R18 ;  /* 0x0000000600127224 */ /* 0x000fe200078e0212 */
[----:B------:R0:W-:Y:S01]  /*2b40*/  STL [R1+0x17c], R3 ;  /* 0x00017c0301007387 */ /* 0x0001e20000100800 */
[----:B------:R-:W-:Y:S01]  /*2b50*/  IMAD.HI.U32 R5, R8, R17, RZ ;  /* 0x0000001108057227 */ /* 0x000fe200078e00ff */
[----:B------:R-:W-:-:S03]  /*2b60*/  ISETP.GT.U32.AND P6, PT, R0, R19, PT ;  /* 0x000000130000720c */ /* 0x000fc60003fc4070 */
[----:B------:R-:W-:Y:S02]  /*2b70*/  IMAD.MOV R5, RZ, RZ, -R5 ;  /* 0x000000ffff057224 */ /* 0x000fe400078e0a05 */
[----:B------:R-:W-:Y:S02]  /*2b80*/  VIADD R10, R7, 0x15c ;  /* 0x0000015c070a7836 */ /* 0x000fe40000000000 */
[--C-:B------:R-:W-:Y:S01]  /*2b90*/  @!P5 IMAD.IADD R20, R20, 0x1, -R0.reuse ;  /* 0x000000011414d824 */ /* 0x100fe200078e0a00 */
[C---:B------:R-:W-:Y:S01]  /*2ba0*/  ISETP.GT.U32.AND P5, PT, R0.reuse, R18, PT ;  /* 0x000000120000720c */ /* 0x040fe20003fa4070 */
[----:B0-----:R-:W-:Y:S01]  /*2bb0*/  IMAD.MOV.U32 R3, RZ, RZ, R9 ;  /* 0x000000ffff037224 */ /* 0x001fe200078e0009 */
[----:B------:R-:W-:Y:S01]  /*2bc0*/  IABS R13, R10 ;  /* 0x0000000a000d7213 */ /* 0x000fe20000000000 */
[C---:B------:R-:W-:Y:S02]  /*2bd0*/  IMAD R17, R0.reuse, R5, R17 ;  /* 0x0000000500117224 */ /* 0x040fe400078e0211 */
[----:B------:R-:W-:Y:S01]  /*2be0*/  @!P1 IMAD.MOV R3, RZ, RZ, -R3 ;  /* 0x000000ffff039224 */ /* 0x000fe200078e0a03 */
[C---:B------:R-:W-:Y:S01]  /*2bf0*/  ISETP.GT.U32.AND P1, PT, R0.reuse, R15, PT ;  /* 0x0000000f0000720c */ /* 0x040fe20003f24070 */
[--C-:B------:R-:W-:Y:S01]  /*2c00*/  @!P6 IMAD.IADD R19, R19, 0x1, -R0.reuse ;  /* 0x000000011313e824 */ /* 0x100fe200078e0a00 */
[----:B------:R-:W-:Y:S01]  /*2c10*/  ISETP.GT.U32.AND P6, PT, R0, R17, PT ;  /* 0x000000110000720c */ /* 0x000fe20003fc4070 */
[----:B------:R-:W-:Y:S01]  /*2c20*/  IMAD.HI.U32 R16, R8, R13, RZ ;  /* 0x0000000d08107227 */ /* 0x000fe200078e00ff */
[----:B------:R0:W-:Y:S03]  /*2c30*/  STL [R1+0x178], R3 ;  /* 0x0001780301007387 */ /* 0x0001e60000100800 */
[----:B------:R-:W-:-:S02]  /*2c40*/  @!P5 IMAD.IADD R18, R18, 0x1, -R0 ;  /* 0x000000011212d824 */ /* 0x000fc400078e0a00 */
[----:B------:R-:W-:Y:S02]  /*2c50*/  VIADD R2, R7, 0x158 ;  /* 0x0000015807027836 */ /* 0x000fe40000000000 */
[----:B------:R-:W-:Y:S02]  /*2c60*/  IMAD.MOV R16, RZ, RZ, -R16 ;  /* 0x000000ffff107224 */ /* 0x000fe400078e0a10 */
[--C-:B------:R-:W-:Y:S01]  /*2c70*/  @!P1 IMAD.IADD R15, R15, 0x1, -R0.reuse ;  /* 0x000000010f0f9824 */ /* 0x100fe200078e0a00 */
[----:B------:R-:W-:Y:S01]  /*2c80*/  IABS R9, R2 ;  /* 0x0000000200097213 */ /* 0x000fe20000000000 */
[----:B------:R-:W-:Y:S01]  /*2c90*/  IMAD R13, R0, R16, R13 ;  /* 0x00000010000d7224 */ /* 0x000fe200078e020d */
[----:B------:R-:W-:Y:S01]  /*2ca0*/  ISETP.GE.AND P1, PT, R4, RZ, PT ;  /* 0x000000ff0400720c */ /* 0x000fe20003f26270 */
[----:B------:R-:W-:Y:S01]  /*2cb0*/  @!P6 IMAD.IADD R17, R17, 0x1, -R0 ;  /* 0x000000011111e824 */ /* 0x000fe200078e0a00 */
[C---:B------:R-:W-:Y:S01]  /*2cc0*/  ISETP.GT.U32.AND P5, PT, R0.reuse, R15, PT ;  /* 0x0000000f0000720c */ /* 0x040fe20003fa4070 */
[----:B------:R-:W-:Y:S01]  /*2cd0*/  VIADD R14, R7, 0x150 ;  /* 0x00000150070e7836 */ /* 0x000fe20000000000 */
[----:B------:R-:W-:Y:S01]  /*2ce0*/  ISETP.GT.U32.AND P6, PT, R0, R18, PT ;  /* 0x000000120000720c */ /* 0x000fe20003fc4070 */
[----:B------:R-:W-:-:S03]  /*2cf0*/  IMAD.HI.U32 R4, R8, R9, RZ ;  /* 0x0000000908047227 */ /* 0x000fc600078e00ff */
[----:B------:R-:W-:Y:S01]  /*2d00*/  IABS R5, R14 ;  /* 0x0000000e00057213 */ /* 0x000fe20000000000 */
[----:B------:R-:W-:Y:S02]  /*2d10*/  IMAD.MOV.U32 R12, RZ, RZ, R20 ;  /* 0x000000ffff0c7224 */ /* 0x000fe400078e0014 */
[----:B------:R-:W-:Y:S02]  /*2d20*/  IMAD.MOV R4, RZ, RZ, -R4 ;  /* 0x000000ffff047224 */ /* 0x000fe400078e0a04 */
[----:B0-----:R-:W-:Y:S02]  /*2d30*/  IMAD.MOV.U32 R3, RZ, RZ, R19 ;  /* 0x000000ffff037224 */ /* 0x001fe400078e0013 */
[----:B------:R-:W-:Y:S01]  /*2d40*/  @!P5 IMAD.IADD R15, R15, 0x1, -R0 ;  /* 0x000000010f0fd824 */ /* 0x000fe200078e0a00 */
[C---:B------:R-:W-:Y:S01]  /*2d50*/  ISETP.GT.U32.AND P5, PT, R0.reuse, R13, PT ;  /* 0x0000000d0000720c */ /* 0x040fe20003fa4070 */
[----:B------:R-:W-:Y:S01]  /*2d60*/  @!P2 IMAD.MOV R12, RZ, RZ, -R12 ;  /* 0x000000ffff0ca224 */ /* 0x000fe200078e0a0c */
[----:B------:R-:W-:Y:S01]  /*2d70*/  ISETP.GT.U32.AND P2, PT, R0, R17, PT ;  /* 0x000000110000720c */ /* 0x000fe20003f44070 */
[----:B------:R-:W-:Y:S01]  /*2d80*/  @!P3 IMAD.MOV R3, RZ, RZ, -R3 ;  /* 0x000000ffff03b224 */ /* 0x000fe200078e0a03 */
[----:B------:R-:W-:Y:S01]  /*2d90*/  ISETP.GE.AND P3, PT, R10, RZ, PT ;  /* 0x000000ff0a00720c */ /* 0x000fe20003f66270 */
[----:B------:R-:W-:Y:S01]  /*2da0*/  IMAD R9, R0, R4, R9 ;  /* 0x0000000400097224 */ /* 0x000fe200078e0209 */
[----:B------:R-:W-:Y:S01]  /*2db0*/  STL [R1+0x174], R12 ;  /* 0x0001740c01007387 */ /* 0x000fe20000100800 */
[----:B------:R-:W-:-:S03]  /*2dc0*/  IMAD.HI.U32 R10, R8, R5, RZ ;  /* 0x00000005080a7227 */ /* 0x000fc600078e00ff */
[----:B------:R0:W-:Y:S01]  /*2dd0*/  STL [R1+0x170], R3 ;  /* 0x0001700301007387 */ /* 0x0001e20000100800 */
[----:B------:R-:W-:Y:S01]  /*2de0*/  @!P6 IMAD.IADD R18, R18, 0x1, -R0 ;  /* 0x000000011212e824 */ /* 0x000fe200078e0a00 */
[C---:B------:R-:W-:Y:S01]  /*2df0*/  ISETP.GT.U32.AND P6, PT, R0.reuse, R9, PT ;  /* 0x000000090000720c */ /* 0x040fe20003fc4070 */
[----:B------:R-:W-:Y:S02]  /*2e00*/  VIADD R11, R7, 0x154 ;  /* 0x00000154070b7836 */ /* 0x000fe40000000000 */
[----:B------:R-:W-:Y:S02]  /*2e10*/  IMAD.MOV R10, RZ, RZ, -R10 ;  /* 0x000000ffff0a7224 */ /* 0x000fe400078e0a0a */
[----:B------:R-:W-:Y:S01]  /*2e20*/  @!P5 IMAD.IADD R13, R13, 0x1, -R0 ;  /* 0x000000010d0dd824 */ /* 0x000fe200078e0a00 */
[----:B------:R-:W-:Y:S01]  /*2e30*/  IABS R6, R11 ;  /* 0x0000000b00067213 */ /* 0x000fe20000000000 */
[----:B------:R-:W-:Y:S02]  /*2e40*/  IMAD R5, R0, R10, R5 ;  /* 0x0000000a00057224 */ /* 0x000fe400078e0205 */
[----:B0-----:R-:W-:-:S02]  /*2e50*/  IMAD.MOV.U32 R3, RZ, RZ, R15 ;  /* 0x000000ffff037224 */ /* 0x001fc400078e000f */
[----:B------:R-:W-:Y:S02]  /*2e60*/  IMAD.MOV.U32 R12, RZ, RZ, R18 ;  /* 0x000000ffff0c7224 */ /* 0x000fe400078e0012 */
[----:B------:R-:W-:Y:S01]  /*2e70*/  @!P0 IMAD.MOV R3, RZ, RZ, -R3 ;  /* 0x000000ffff038224 */ /* 0x000fe200078e0a03 */
[C---:B------:R-:W-:Y:S01]  /*2e80*/  ISETP.GT.U32.AND P0, PT, R0.reuse, R13, PT ;  /* 0x0000000d0000720c */ /* 0x040fe20003f04070 */
[----:B------:R-:W-:Y:S02]  /*2e90*/  VIADD R4, R7, 0x14c ;  /* 0x0000014c07047836 */ /* 0x000fe40000000000 */
[----:B------:R-:W-:Y:S01]  /*2ea0*/  @!P2 IMAD.IADD R17, R17, 0x1, -R0 ;  /* 0x000000011111a824 */ /* 0x000fe200078e0a00 */
[----:B------:R0:W-:Y:S01]  /*2eb0*/  STL [R1+0x16c], R3 ;  /* 0x00016c0301007387 */ /* 0x0001e20000100800 */
[----:B------:R-:W-:Y:S01]  /*2ec0*/  @!P4 IMAD.MOV R12, RZ, RZ, -R12 ;  /* 0x000000ffff0cc224 */ /* 0x000fe200078e0a0c */
[----:B------:R-:W-:Y:S01]  /*2ed0*/  ISETP.GT.U32.AND P4, PT, R0, R5, PT ;  /* 0x000000050000720c */ /* 0x000fe20003f84070 */
[----:B------:R-:W-:Y:S01]  /*2ee0*/  IMAD.HI.U32 R16, R8, R6, RZ ;  /* 0x0000000608107227 */ /* 0x000fe200078e00ff */
[----:B------:R-:W-:-:S02]  /*2ef0*/  ISETP.GE.AND P2, PT, R2, RZ, PT ;  /* 0x000000ff0200720c */ /* 0x000fc40003f46270 */
[----:B------:R-:W-:Y:S01]  /*2f00*/  IABS R2, R4 ;  /* 0x0000000400027213 */ /* 0x000fe20000000000 */
[----:B------:R-:W-:Y:S01]  /*2f10*/  @!P6 IMAD.IADD R9, R9, 0x1, -R0 ;  /* 0x000000010909e824 */ /* 0x000fe200078e0a00 */
[----:B------:R-:W-:Y:S01]  /*2f20*/  STL [R1+0x168], R12 ;  /* 0x0001680c01007387 */ /* 0x000fe20000100800 */
[----:B------:R-:W-:Y:S02]  /*2f30*/  IMAD.MOV R16, RZ, RZ, -R16 ;  /* 0x000000ffff107224 */ /* 0x000fe400078e0a10 */
[----:B0-----:R-:W-:Y:S01]  /*2f40*/  IMAD.MOV.U32 R3, RZ, RZ, R17 ;  /* 0x000000ffff037224 */ /* 0x001fe200078e0011 */
[C---:B------:R-:W-:Y:S01]  /*2f50*/  ISETP.GT.U32.AND P6, PT, R0.reuse, R9, PT ;  /* 0x000000090000720c */ /* 0x040fe20003fc4070 */
[----:B------:R-:W-:Y:S02]  /*2f60*/  VIADD R10, R7, 0x148 ;  /* 0x00000148070a7836 */ /* 0x000fe40000000000 */
[----:B------:R-:W-:Y:S01]  /*2f70*/  @!P1 IMAD.MOV R3, RZ, RZ, -R3 ;  /* 0x000000ffff039224 */ /* 0x000fe200078e0a03 */
[----:B------:R-:W-:Y:S01]  /*2f80*/  ISETP.GE.AND P1, PT, R11, RZ, PT ;  /* 0x000000ff0b00720c */ /* 0x000fe20003f26270 */
[----:B------:R-:W-:Y:S01]  /*2f90*/  IMAD R6, R0, R16, R6 ;  /* 0x0000001000067224 */ /* 0x000fe200078e0206 */
[----:B------:R-:W-:Y:S01]  /*2fa0*/  IABS R16, R10 ;  /* 0x0000000a00107213 */ /* 0x000fe20000000000 */
[----:B------:R-:W-:Y:S01]  /*2fb0*/  IMAD.HI.U32 R15, R8, R2, RZ ;  /* 0x00000002080f7227 */ /* 0x000fe200078e00ff */
[----:B------:R0:W-:Y:S02]  /*2fc0*/  STL [R1+0x164], R3 ;  /* 0x0001640301007387 */ /* 0x0001e40000100800 */
[----:B------:R-:W-:Y:S01]  /*2fd0*/  ISETP.GT.U32.AND P5, PT, R0, R6, PT ;  /* 0x000000060000720c */ /* 0x000fe20003fa4070 */
[----:B------:R-:W-:Y:S01]  /*2fe0*/  @!P0 IMAD.IADD R13, R13, 0x1, -R0 ;  /* 0x000000010d0d8824 */ /* 0x000fe200078e0a00 */
[----:B------:R-:W-:Y:S01]  /*2ff0*/  ISETP.GE.AND P0, PT, R14, RZ, PT ;  /* 0x000000ff0e00720c */ /* 0x000fe20003f06270 */
[----:B------:R-:W-:-:S02]  /*3000*/  IMAD.MOV R15, RZ, RZ, -R15 ;  /* 0x000000ffff0f7224 */ /* 0x000fc400078e0a0f */
[----:B------:R-:W-:Y:S01]  /*3010*/  @!P4 IMAD.IADD R5, R5, 0x1, -R0 ;  /* 0x000000010505c824 */ /* 0x000fe200078e0a00 */
[----:B------:R-:W-:Y:S01]  /*3020*/  ISETP.GE.AND P4, PT, R4, RZ, PT ;  /* 0x000000ff0400720c */ /* 0x000fe20003f86270 */
[----:B------:R-:W-:Y:S02]  /*3030*/  IMAD.MOV.U32 R11, RZ, RZ, R16 ;  /* 0x000000ffff0b7224 */ /* 0x000fe400078e0010 */
[----:B0-----:R-:W-:Y:S02]  /*3040*/  IMAD.MOV.U32 R3, RZ, RZ, R13 ;  /* 0x000000ffff037224 */ /* 0x001fe400078e000d */
[C---:B------:R-:W-:Y:S02]  /*3050*/  IMAD R2, R0.reuse, R15, R2 ;  /* 0x0000000f00027224 */ /* 0x040fe400078e0202 */
[----:B------:R-:W-:Y:S01]  /*3060*/  @!P3 IMAD.MOV R3, RZ, RZ, -R3 ;  /* 0x000000ffff03b224 */ /* 0x000fe200078e0a03 */
[----:B------:R-:W-:Y:S01]  /*3070*/  ISETP.GT.U32.AND P3, PT, R0, R5, PT ;  /* 0x000000050000720c */ /* 0x000fe20003f64070 */
[----:B------:R-:W-:-:S03]  /*3080*/  IMAD.HI.U32 R14, R8, R11, RZ ;  /* 0x0000000b080e7227 */ /* 0x000fc600078e00ff */
[----:B------:R0:W-:Y:S01]  /*3090*/  STL [R1+0x160], R3 ;  /* 0x0001600301007387 */ /* 0x0001e20000100800 */
[----:B------:R-:W-:Y:S01]  /*30a0*/  @!P6 IMAD.IADD R9, R9, 0x1, -R0 ;  /* 0x000000010909e824 */ /* 0x000fe200078e0a00 */
[----:B------:R-:W-:Y:S01]  /*30b0*/  ISETP.GT.U32.AND P6, PT, R0, R2, PT ;  /* 0x000000020000720c */ /* 0x000fe20003fc4070 */
[----:B------:R-:W-:Y:S02]  /*30c0*/  IMAD.MOV R14, RZ, RZ, -R14 ;  /* 0x000000ffff0e7224 */ /* 0x000fe400078e0a0e */
[--C-:B------:R-:W-:Y:S02]  /*30d0*/  @!P5 IMAD.IADD R6, R6, 0x1, -R0.reuse ;  /* 0x000000010606d824 */ /* 0x100fe400078e0a00 */
[C---:B------:R-:W-:Y:S02]  /*30e0*/  IMAD R4, R0.reuse, R14, R11 ;  /* 0x0000000e00047224 */ /* 0x040fe400078e020b */
[----:B------:R-:W-:Y:S01]  /*30f0*/  @!P3 IMAD.IADD R5, R5, 0x1, -R0 ;  /* 0x000000010505b824 */ /* 0x000fe200078e0a00 */
[C---:B------:R-:W-:Y:S01]  /*3100*/  ISETP.GT.U32.AND P5, PT, R0.reuse, R6, PT ;  /* 0x000000060000720c */ /* 0x040fe20003fa4070 */
[----:B0-----:R-:W-:Y:S01]  /*3110*/  IMAD.MOV.U32 R3, RZ, RZ, R9 ;  /* 0x000000ffff037224 */ /* 0x001fe200078e0009 */
[----:B------:R-:W-:Y:S01]  /*3120*/  ISETP.GT.U32.AND P3, PT, R0, R4, PT ;  /* 0x000000040000720c */ /* 0x000fe20003f64070 */
[----:B------:R-:W-:-:S02]  /*3130*/  VIADD R20, R7, 0x144 ;  /* 0x0000014407147836 */ /* 0x000fc40000000000 */
[--C-:B------:R-:W-:Y:S02]  /*3140*/  @!P6 IMAD.IADD R2, R2, 0x1, -R0.reuse ;  /* 0x000000010202e824 */ /* 0x100fe400078e0a00 */
[----:B------:R-:W-:Y:S01]  /*3150*/  @!P2 IMAD.MOV R3, RZ, RZ, -R3 ;  /* 0x000000ffff03a224 */ /* 0x000fe200078e0a03 */
[----:B------:R-:W-:Y:S01]  /*3160*/  ISETP.GE.AND P2, PT, R20, RZ, PT ;  /* 0x000000ff1400720c */ /* 0x000fe20003f46270 */
[C---:B------:R-:W-:Y:S01]  /*3170*/  VIADD R13, R7.reuse, 0x140 ;  /* 0x00000140070d7836 */ /* 0x040fe20000000000 */
[----:B------:R-:W-:Y:S01]  /*3180*/  ISETP.GT.U32.AND P6, PT, R0, R2, PT ;  /* 0x000000020000720c */ /* 0x000fe20003fc4070 */
[C---:B------:R-:W-:Y:S01]  /*3190*/  VIADD R9, R7.reuse, 0x138 ;  /* 0x0000013807097836 */ /* 0x040fe20000000000 */
[----:B------:R0:W-:Y:S01]  /*31a0*/  STL [R1+0x15c], R3 ;  /* 0x00015c0301007387 */ /* 0x0001e20000100800 */
[--C-:B------:R-:W-:Y:S01]  /*31b0*/  @!P5 IMAD.IADD R6, R6, 0x1, -R0.reuse ;  /* 0x000000010606d824 */ /* 0x100fe200078e0a00 */
[----:B------:R-:W-:Y:S01]  /*31c0*/  IABS R20, R20 ;  /* 0x0000001400147213 */ /* 0x000fe20000000000 */
[----:B------:R-:W-:Y:S01]  /*31d0*/  @!P3 IMAD.IADD R4, R4, 0x1, -R0 ;  /* 0x000000010404b824 */ /* 0x000fe200078e0a00 */
[----:B------:R-:W-:Y:S01]  /*31e0*/  ISETP.GE.AND P5, PT, R10, RZ, PT ;  /* 0x000000ff0a00720c */ /* 0x000fe20003fa6270 */
[----:B------:R-:W-:-:S02]  /*31f0*/  VIADD R10, R7, 0x13c ;  /* 0x0000013c070a7836 */ /* 0x000fc40000000000 */
[----:B------:R-:W-:Y:S01]  /*3200*/  @!P1 IMAD.MOV R6, RZ, RZ, -R6 ;  /* 0x000000ffff069224 */ /* 0x000fe200078e0a06 */
[----:B------:R-:W-:Y:S01]  /*3210*/  ISETP.GT.U32.AND P3, PT, R0, R4, PT ;  /* 0x000000040000720c */ /* 0x000fe20003f64070 */
[----:B------:R-:W-:Y:S01]  /*3220*/  IMAD.HI.U32 R11, R8, R20, RZ ;  /* 0x00000014080b7227 */ /* 0x000fe200078e00ff */
[----:B------:R-:W-:Y:S02]  /*3230*/  ISETP.GE.AND P1, PT, R13, RZ, PT ;  /* 0x000000ff0d00720c */ /* 0x000fe40003f26270 */
[----:B------:R-:W-:Y:S01]  /*3240*/  IABS R13, R13 ;  /* 0x0000000d000d7213 */ /* 0x000fe20000000000 */
[----:B0-----:R-:W-:Y:S01]  /*3250*/  IMAD.MOV.U32 R3, RZ, RZ, R5 ;  /* 0x000000ffff037224 */ /* 0x001fe200078e0005 */
[----:B------:R0:W-:Y:S01]  /*3260*/  STL [R1+0x158], R6 ;  /* 0x0001580601007387 */ /* 0x0001e20000100800 */
[--C-:B------:R-:W-:Y:S01]  /*3270*/  @!P6 IMAD.IADD R2, R2, 0x1, -R0.reuse ;  /* 0x000000010202e824 */ /* 0x100fe200078e0a00 */
[----:B------:R-:W-:Y:S01]  /*3280*/  ISETP.GE.AND P6, PT, R9, RZ, PT ;  /* 0x000000ff0900720c */ /* 0x000fe20003fc6270 */
[----:B------:R-:W-:Y:S01]  /*3290*/  @!P0 IMAD.MOV R3, RZ, RZ, -R3 ;  /* 0x000000ffff038224 */ /* 0x000fe200078e0a03 */
[----:B------:R-:W-:Y:S01]  /*32a0*/  ISETP.GE.AND P0, PT, R10, RZ, PT ;  /* 0x000000ff0a00720c */ /* 0x000fe20003f06270 */
[----:B------:R-:W-:Y:S01]  /*32b0*/  IMAD.MOV R11, RZ, RZ, -R11 ;  /* 0x000000ffff0b7224 */ /* 0x000fe200078e0a0b */
[----:B------:R-:W-:Y:S01]  /*32c0*/  IABS R10, R10 ;  /* 0x0000000a000a7213 */ /* 0x000fe20000000000 */
[----:B------:R-:W-:Y:S01]  /*32d0*/  @!P3 IMAD.IADD R4, R4, 0x1, -R0 ;  /* 0x000000010404b824 */ /* 0x000fe200078e0a00 */
[----:B------:R1:W-:Y:S01]  /*32e0*/  STL [R1+0x154], R3 ;  /* 0x0001540301007387 */ /* 0x0003e20000100800 */
[----:B------:R-:W-:Y:S01]  /*32f0*/  IMAD R20, R0, R11, R20 ;  /* 0x0000000b00147224 */ /* 0x000fe200078e0214 */
[----:B------:R-:W-:Y:S01]  /*3300*/  IABS R9, R9 ;  /* 0x0000000900097213 */ /* 0x000fe20000000000 */
[----:B0-----:R-:W-:-:S04]  /*3310*/  IMAD.HI.U32 R6, R8, R13, RZ ;  /* 0x0000000d08067227 */ /* 0x001fc800078e00ff */
[----:B------:R-:W-:-:S04]  /*3320*/  IMAD.HI.U32 R5, R8, R10, RZ ;  /* 0x0000000a08057227 */ /* 0x000fc800078e00ff */
[----:B-1----:R-:W-:Y:S02]  /*3330*/  IMAD.MOV.U32 R3, RZ, RZ, R2 ;  /* 0x000000ffff037224 */ /* 0x002fe400078e0002 */
[----:B------:R-:W-:Y:S02]  /*3340*/  IMAD.MOV R6, RZ, RZ, -R6 ;  /* 0x000000ffff067224 */ /* 0x000fe400078e0a06 */
[----:B------:R-:W-:Y:S01]  /*3350*/  @!P4 IMAD.MOV R3, RZ, RZ, -R3 ;  /* 0x000000ffff03c224 */ /* 0x000fe200078e0a03 */
[C---:B------:R-:W-:Y:S01]  /*3360*/  ISETP.GT.U32.AND P4, PT, R0.reuse, R20, PT ;  /* 0x000000140000720c */ /* 0x040fe20003f84070 */
[----:B------:R-:W-:Y:S02]  /*3370*/  IMAD.MOV R5, RZ, RZ, -R5 ;  /* 0x000000ffff057224 */ /* 0x000fe400078e0a05 */
[C---:B------:R-:W-:Y:S01]  /*3380*/  IMAD R13, R0.reuse, R6, R13 ;  /* 0x00000006000d7224 */ /* 0x040fe200078e020d */
[----:B------:R0:W-:Y:S01]  /*3390*/  STL [R1+0x150], R3 ;  /* 0x0001500301007387 */ /* 0x0001e20000100800 */
[----:B------:R-:W-:-:S02]  /*33a0*/  IMAD R10, R0, R5, R10 ;  /* 0x00000005000a7224 */ /* 0x000fc400078e020a */
[C---:B------:R-:W-:Y:S01]  /*33b0*/  VIADD R19, R7.reuse, 0x134 ;  /* 0x0000013407137836 */ /* 0x040fe20000000000 */
[----:B------:R-:W-:Y:S01]  /*33c0*/  ISETP.GT.U32.AND P3, PT, R0, R13, PT ;  /* 0x0000000d0000720c */ /* 0x000fe20003f64070 */
[----:B------:R-:W-:Y:S02]  /*33d0*/  VIADD R16, R7, 0x130 ;  /* 0x0000013007107836 */ /* 0x000fe40000000000 */
[----:B------:R-:W-:-:S03]  /*33e0*/  IMAD.HI.U32 R2, R8, R9, RZ ;  /* 0x0000000908027227 */ /* 0x000fc600078e00ff */
[----:B------:R-:W-:Y:S01]  /*33f0*/  IABS R18, R16 ;  /* 0x0000001000127213 */ /* 0x000fe20000000000 */
[----:B0-----:R-:W-:Y:S01]  /*3400*/  IMAD.MOV.U32 R3, RZ, RZ, R4 ;  /* 0x000000ffff037224 */ /* 0x001fe200078e0004 */
[----:B------:R-:W-:Y:S01]  /*3410*/  IABS R4, R19 ;  /* 0x0000001300047213 */ /* 0x000fe20000000000 */
[--C-:B------:R-:W-:Y:S02]  /*3420*/  @!P4 IMAD.IADD R20, R20, 0x1, -R0.reuse ;  /* 0x000000011414c824 */ /* 0x100fe400078e0a00 */
[----:B------:R-:W-:Y:S01]  /*3430*/  @!P5 IMAD.MOV R3, RZ, RZ, -R3 ;  /* 0x000000ffff03d224 */ /* 0x000fe200078e0a03 */
[C---:B------:R-:W-:Y:S01]  /*3440*/  ISETP.GT.U32.AND P5, PT, R0.reuse, R10, PT ;  /* 0x0000000a0000720c */ /* 0x040fe20003fa4070 */
[----:B------:R-:W-:Y:S01]  /*3450*/  @!P3 IMAD.IADD R13, R13, 0x1, -R0 ;  /* 0x000000010d0db824 */ /* 0x000fe200078e0a00 */
[----:B------:R-:W-:Y:S01]  /*3460*/  ISETP.GT.U32.AND P4, PT, R0, R20, PT ;  /* 0x000000140000720c */ /* 0x000fe20003f84070 */
[----:B------:R-:W-:Y:S01]  /*3470*/  IMAD.MOV R2, RZ, RZ, -R2 ;  /* 0x000000ffff027224 */ /* 0x000fe200078e0a02 */
[----:B------:R0:W-:Y:S01]  /*3480*/  STL [R1+0x14c], R3 ;  /* 0x00014c0301007387 */ /* 0x0001e20000100800 */
[----:B------:R-:W-:Y:S01]  /*3490*/  IMAD.HI.U32 R11, R8, R4, RZ ;  /* 0x00000004080b7227 */ /* 0x000fe200078e00ff */
[----:B------:R-:W-:-:S03]  /*34a0*/  ISETP.GT.U32.AND P3, PT, R0, R13, PT ;  /* 0x0000000d0000720c */ /* 0x000fc60003f64070 */
[----:B------:R-:W-:Y:S02]  /*34b0*/  IMAD R9, R0, R2, R9 ;  /* 0x0000000200097224 */ /* 0x000fe400078e0209 */
[----:B------:R-:W-:-:S04]  /*34c0*/  IMAD.HI.U32 R2, R8, R18, RZ ;  /* 0x0000001208027227 */ /* 0x000fc800078e00ff */
[----:B------:R-:W-:Y:S02]  /*34d0*/  @!P5 IMAD.IADD R10, R10, 0x1, -R0 ;  /* 0x000000010a0ad824 */ /* 0x000fe400078e0a00 */
[----:B------:R-:W-:Y:S02]  /*34e0*/  IMAD.MOV R11, RZ, RZ, -R11 ;  /* 0x000000ffff0b7224 */ /* 0x000fe400078e0a0b */
[----:B------:R-:W-:Y:S01]  /*34f0*/  IMAD.MOV R2, RZ, RZ, -R2 ;  /* 0x000000ffff027224 */ /* 0x000fe200078e0a02 */
[----:B------:R-:W-:Y:S01]  /*3500*/  ISETP.GT.U32.AND P5, PT, R0, R10, PT ;  /* 0x0000000a0000720c */ /* 0x000fe20003fa4070 */
[----:B------:R-:W-:Y:S01]  /*3510*/  @!P4 IMAD.IADD R20, R20, 0x1, -R0 ;  /* 0x000000011414c824 */ /* 0x000fe200078e0a00 */
[C---:B------:R-:W-:Y:S01]  /*3520*/  ISETP.GT.U32.AND P4, PT, R0.reuse, R9, PT ;  /* 0x000000090000720c */ /* 0x040fe20003f84070 */
[C---:B------:R-:W-:Y:S02]  /*3530*/  IMAD R4, R0.reuse, R11, R4 ;  /* 0x0000000b00047224 */ /* 0x040fe400078e0204 */
[----:B------:R-:W-:-:S02]  /*3540*/  IMAD R18, R0, R2, R18 ;  /* 0x0000000200127224 */ /* 0x000fc400078e0212 */
[--C-:B------:R-:W-:Y:S01]  /*3550*/  @!P3 IMAD.IADD R13, R13, 0x1, -R0.reuse ;  /* 0x000000010d0db824 */ /* 0x100fe200078e0a00 */
[----:B------:R-:W-:Y:S01]  /*3560*/  ISETP.GT.U32.AND P3, PT, R0, R4, PT ;  /* 0x000000040000720c */ /* 0x000fe20003f64070 */
[C---:B------:R-:W-:Y:S02]  /*3570*/  VIADD R6, R7.reuse, 0x128 ;  /* 0x0000012807067836 */ /* 0x040fe40000000000 */
[C---:B------:R-:W-:Y:S02]  /*3580*/  VIADD R5, R7.reuse, 0x12c ;  /* 0x0000012c07057836 */ /* 0x040fe40000000000 */
[----:B------:R-:W-:Y:S01]  /*3590*/  @!P5 IMAD.IADD R10, R10, 0x1, -R0 ;  /* 0x000000010a0ad824 */ /* 0x000fe200078e0a00 */
[----:B------:R-:W-:Y:S01]  /*35a0*/  ISETP.GT.U32.AND P5, PT, R0, R18, PT ;  /* 0x000000120000720c */ /* 0x000fe20003fa4070 */
[----:B------:R-:W-:Y:S01]  /*35b0*/  VIADD R2, R7, 0x124 ;  /* 0x0000012407027836 */ /* 0x000fe20000000000 */
[----:B------:R-:W-:Y:S01]  /*35c0*/  IABS R17, R6 ;  /* 0x0000000600117213 */ /* 0x000fe20000000000 */
[----:B0-----:R-:W-:Y:S01]  /*35d0*/  IMAD.MOV.U32 R3, RZ, RZ, R20 ;  /* 0x000000ffff037224 */ /* 0x001fe200078e0014 */
[----:B------:R-:W-:Y:S01]  /*35e0*/  IABS R14, R5 ;  /* 0x00000005000e7213 */ /* 0x000fe20000000000 */
[----:B------:R-:W-:Y:S01]  /*35f0*/  @!P4 IMAD.IADD R9, R9, 0x1, -R0 ;  /* 0x000000010909c824 */ /* 0x000fe200078e0a00 */
[----:B------:R-:W-:Y:S01]  /*3600*/  ISETP.GE.AND P4, PT, R19, RZ, PT ;  /* 0x000000ff1300720c */ /* 0x000fe20003f86270 */
[----:B------:R-:W-:Y:S01]  /*3610*/  @!P2 IMAD.MOV R3, RZ, RZ, -R3 ;  /* 0x000000ffff03a224 */ /* 0x000fe200078e0a03 */
[----:B------:R-:W-:Y:S01]  /*3620*/  IABS R19, R2 ;  /* 0x0000000200137213 */ /* 0x000fe20000000000 */
[----:B------:R-:W-:Y:S01]  /*3630*/  IMAD.HI.U32 R11, R8, R17, RZ ;  /* 0x00000011080b7227 */ /* 0x000fe200078e00ff */
[----:B------:R-:W-:-:S02]  /*3640*/  ISETP.GT.U32.AND P2, PT, R0, R9, PT ;  /* 0x000000090000720c */ /* 0x000fc40003f44070 */
[----:B------:R0:W-:Y:S01]  /*3650*/  STL [R1+0x144], R3 ;  /* 0x0001440301007387 */ /* 0x0001e20000100800 */
[--C-:B------:R-:W-:Y:S01]  /*3660*/  @!P3 IMAD.IADD R4, R4, 0x1, -R0.reuse ;  /* 0x000000010404b824 */ /* 0x100fe200078e0a00 */
[----:B------:R-:W-:Y:S01]  /*3670*/  ISETP.GE.AND P3, PT, R16, RZ, PT ;  /* 0x000000ff1000720c */ /* 0x000fe20003f66270 */
[----:B------:R-:W-:Y:S02]  /*3680*/  @!P5 IMAD.IADD R18, R18, 0x1, -R0 ;  /* 0x000000011212d824 */ /* 0x000fe400078e0a00 */
[----:B------:R-:W-:Y:S02]  /*3690*/  IMAD.MOV R11, RZ, RZ, -R11 ;  /* 0x000000ffff0b7224 */ /* 0x000fe400078e0a0b */
[----:B------:R-:W-:Y:S01]  /*36a0*/  IMAD.HI.U32 R15, R8, R14, RZ ;  /* 0x0000000e080f7227 */ /* 0x000fe200078e00ff */
[----:B------:R-:W-:-:S03]  /*36b0*/  ISETP.GT.U32.AND P5, PT, R0, R18, PT ;  /* 0x000000120000720c */ /* 0x000fc60003fa4070 */
[----:B------:R-:W-:Y:S02]  /*36c0*/  IMAD.MOV.U32 R16, RZ, RZ, R19 ;  /* 0x000000ffff107224 */ /* 0x000fe400078e0013 */
[----:B0-----:R-:W-:Y:S02]  /*36d0*/  IMAD.MOV.U32 R3, RZ, RZ, R13 ;  /* 0x000000ffff037224 */ /* 0x001fe400078e000d */
[----:B------:R-:W-:Y:S02]  /*36e0*/  IMAD R17, R0, R11, R17 ;  /* 0x0000000b00117224 */ /* 0x000fe400078e0211 */
[----:B------:R-:W-:Y:S02]  /*36f0*/  IMAD.MOV R15, RZ, RZ, -R15 ;  /* 0x000000ffff0f7224 */ /* 0x000fe400078e0a0f */
[----:B------:R-:W-:-:S04]  /*3700*/  IMAD.HI.U32 R11, R8, R16, RZ ;  /* 0x00000010080b7227 */ /* 0x000fc800078e00ff */
[----:B------:R-:W-:Y:S01]  /*3710*/  @!P1 IMAD.MOV R3, RZ, RZ, -R3 ;  /* 0x000000ffff039224 */ /* 0x000fe200078e0a03 */
[C---:B------:R-:W-:Y:S01]  /*3720*/  ISETP.GT.U32.AND P1, PT, R0.reuse, R4, PT ;  /* 0x000000040000720c */ /* 0x040fe20003f24070 */
[C---:B------:R-:W-:Y:S02]  /*3730*/  IMAD R14, R0.reuse, R15, R14 ;  /* 0x0000000f000e7224 */ /* 0x040fe400078e020e */
[--C-:B------:R-:W-:Y:S01]  /*3740*/  @!P2 IMAD.IADD R9, R9, 0x1, -R0.reuse ;  /* 0x000000010909a824 */ /* 0x100fe200078e0a00 */
[----:B------:R0:W-:Y:S01]  /*3750*/  STL [R1+0x140], R3 ;  /* 0x0001400301007387 */ /* 0x0001e20000100800 */
[----:B------:R-:W-:Y:S01]  /*3760*/  IMAD.MOV R11, RZ, RZ, -R11 ;  /* 0x000000ffff0b7224 */ /* 0x000fe200078e0a0b */
[----:B------:R-:W-:Y:S01]  /*3770*/  ISETP.GT.U32.AND P2, PT, R0, R14, PT ;  /* 0x0000000e0000720c */ /* 0x000fe20003f44070 */
[----:B------:R-:W-:Y:S02]  /*3780*/  @!P5 IMAD.IADD R18, R18, 0x1, -R0 ;  /* 0x000000011212d824 */ /* 0x000fe400078e0a00 */
[----:B------:R-:W-:-:S02]  /*3790*/  IMAD R16, R0, R11, R16 ;  /* 0x0000000b00107224 */ /* 0x000fc400078e0210 */
[----:B------:R-:W-:Y:S01]  /*37a0*/  @!P0 IMAD.MOV R10, RZ, RZ, -R10 ;  /* 0x000000ffff0a8224 */ /* 0x000fe200078e0a0a */
[----:B------:R-:W-:Y:S01]  /*37b0*/  ISETP.GE.AND P0, PT, R5, RZ, PT ;  /* 0x000000ff0500720c */ /* 0x000fe20003f06270 */
[C---:B------:R-:W-:Y:S01]  /*37c0*/  VIADD R5, R7.reuse, 0x120 ;  /* 0x0000012007057836 */ /* 0x040fe20000000000 */
[----:B------:R-:W-:Y:S01]  /*37d0*/  ISETP.GT.U32.AND P5, PT, R0, R16, PT ;  /* 0x000000100000720c */ /* 0x000fe20003fa4070 */
[----:B0-----:R-:W-:Y:S01]  /*37e0*/  IMAD.MOV.U32 R3, RZ, RZ, R9 ;  /* 0x000000ffff037224 */ /* 0x001fe200078e0009 */
[----:B------:R0:W-:Y:S01]  /*37f0*/  STL [R1+0x13c], R10 ;  /* 0x00013c0a01007387 */ /* 0x0001e20000100800 */
[--C-:B------:R-:W-:Y:S01]  /*3800*/  @!P1 IMAD.IADD R4, R4, 0x1, -R0.reuse ;  /* 0x0000000104049824 */ /* 0x100fe200078e0a00 */
[----:B------:R-:W-:Y:S01]  /*3810*/  ISETP.GE.AND P1, PT, R6, RZ, PT ;  /* 0x000000ff0600720c */ /* 0x000fe20003f26270 */
[----:B------:R-:W-:Y:S01]  /*3820*/  @!P6 IMAD.MOV R3, RZ, RZ, -R3 ;  /* 0x000000ffff03e224 */ /* 0x000fe200078e0a03 */
[----:B------:R-:W-:Y:S01]  /*3830*/  ISETP.GT.U32.AND P6, PT, R0, R17, PT ;  /* 0x000000110000720c */ /* 0x000fe20003fc4070 */
[C---:B------:R-:W-:Y:S01]  /*3840*/  VIADD R6, R7.reuse, 0x11c ;  /* 0x0000011c07067836 */ /* 0x040fe20000000000 */
[----:B------:R-:W-:Y:S01]  /*3850*/  IABS R9, R5 ;  /* 0x0000000500097213 */ /* 0x000fe20000000000 */
[--C-:B------:R-:W-:Y:S01]  /*3860*/  @!P2 IMAD.IADD R14, R14, 0x1, -R0.reuse ;  /* 0x000000010e0ea824 */ /* 0x100fe200078e0a00 */
[----:B------:R1:W-:Y:S01]  /*3870*/  STL [R1+0x138], R3 ;  /* 0x0001380301007387 */ /* 0x0003e20000100800 */
[----:B------:R-:W-:Y:S01]  /*3880*/  ISETP.GE.AND P2, PT, R2, RZ, PT ;  /* 0x000000ff0200720c */ /* 0x000fe20003f46270 */
[----:B------:R-:W-:Y:S01]  /*3890*/  VIADD R11, R7, 0x118 ;  /* 0x00000118070b7836 */ /* 0x000fe20000000000 */
[----:B------:R-:W-:Y:S01]  /*38a0*/  IABS R2, R6 ;  /* 0x0000000600027213 */ /* 0x000fe20000000000 */
[----:B------:R-:W-:-:S02]  /*38b0*/  @!P5 IMAD.IADD R16, R16, 0x1, -R0 ;  /* 0x000000011010d824 */ /* 0x000fc400078e0a00 */
[----:B0-----:R-:W-:-:S04]  /*38c0*/  IMAD.HI.U32 R10, R8, R9, RZ ;  /* 0x00000009080a7227 */ /* 0x001fc800078e00ff */
[----:B------:R-:W-:Y:S01]  /*38d0*/  @!P6 IMAD.IADD R17, R17, 0x1, -R0 ;  /* 0x000000011111e824 */ /* 0x000fe200078e0a00 */
[C---:B------:R-:W-:Y:S01]  /*38e0*/  ISETP.GT.U32.AND P6, PT, R0.reuse, R14, PT ;  /* 0x0000000e0000720c */ /* 0x040fe20003fc4070 */
[----:B-1----:R-:W-:Y:S02]  /*38f0*/  IMAD.MOV.U32 R3, RZ, RZ, R4 ;  /* 0x000000ffff037224 */ /* 0x002fe400078e0004 */
[----:B------:R-:W-:Y:S01]  /*3900*/  IMAD.MOV R10, RZ, RZ, -R10 ;  /* 0x000000ffff0a7224 */ /* 0x000fe200078e0a0a */
[C---:B------:R-:W-:Y:S01]  /*3910*/  ISETP.GT.U32.AND P5, PT, R0.reuse, R17, PT ;  /* 0x000000110000720c */ /* 0x040fe20003fa4070 */
[----:B------:R-:W-:Y:S01]  /*3920*/  @!P4 IMAD.MOV R3, RZ, RZ, -R3 ;  /* 0x000000ffff03c224 */ /* 0x000fe200078e0a03 */
[----:B------:R-:W-:Y:S01]  /*3930*/  ISETP.GT.U32.AND P4, PT, R0, R16, PT ;  /* 0x000000100000720c */ /* 0x000fe20003f84070 */
[----:B------:R-:W-:-:S03]  /*3940*/  IMAD.HI.U32 R13, R8, R2, RZ ;  /* 0x00000002080d7227 */ /* 0x000fc600078e00ff */
[----:B------:R0:W-:Y:S01]  /*3950*/  STL [R1+0x12c], R3 ;  /* 0x00012c0301007387 */ /* 0x0001e20000100800 */
[----:B------:R-:W-:Y:S01]  /*3960*/  IMAD R9, R0, R10, R9 ;  /* 0x0000000a00097224 */ /* 0x000fe200078e0209 */
[----:B------:R-:W-:Y:S01]  /*3970*/  IABS R10, R11 ;  /* 0x0000000b000a7213 */ /* 0x000fe20000000000 */
[----:B------:R-:W-:Y:S02]  /*3980*/  IMAD.MOV R13, RZ, RZ, -R13 ;  /* 0x000000ffff0d7224 */ /* 0x000fe400078e0a0d */
[----:B------:R-:W-:Y:S01]  /*3990*/  @!P6 IMAD.IADD R14, R14, 0x1, -R0 ;  /* 0x000000010e0ee824 */ /* 0x000fe200078e0a00 */
[C---:B------:R-:W-:Y:S01]  /*39a0*/  ISETP.GT.U32.AND P6, PT, R0.reuse, R9, PT ;  /* 0x000000090000720c */ /* 0x040fe20003fc4070 */
[----:B------:R-:W-:Y:S02]  /*39b0*/  IMAD R2, R0, R13, R2 ;  /* 0x0000000d00027224 */ /* 0x000fe400078e0202 */
[----:B------:R-:W-:Y:S02]  /*39c0*/  @!P4 IMAD.IADD R16, R16, 0x1, -R0 ;  /* 0x000000011010c824 */ /* 0x000fe400078e0a00 */
[----:B------:R-:W-:Y:S01]  /*39d0*/  VIADD R4, R7, 0x114 ;  /* 0x0000011407047836 */ /* 0x000fe20000000000 */
[----:B------:R-:W-:Y:S01]  /*39e0*/  ISETP.GT.U32.AND P4, PT, R0, R2, PT ;  /* 0x000000020000720c */ /* 0x000fe20003f84070 */
[----:B------:R-:W-:-:S03]  /*39f0*/  IMAD.HI.U32 R13, R8, R10, RZ ;  /* 0x0000000a080d7227 */ /* 0x000fc600078e00ff */
[----:B------:R-:W-:Y:S01]  /*3a00*/  IABS R20, R4 ;  /* 0x0000000400147213 */ /* 0x000fe20000000000 */
[----:B------:R-:W-:Y:S02]  /*3a10*/  IMAD.MOV.U32 R12, RZ, RZ, R18 ;  /* 0x000000ffff0c7224 */ /* 0x000fe400078e0012 */
[--C-:B------:R-:W-:Y:S01]  /*3a20*/  @!P6 IMAD.IADD R9, R9, 0x1, -R0.reuse ;  /* 0x000000010909e824 */ /* 0x100fe200078e0a00 */
[----:B------:R-:W-:Y:S01]  /*3a30*/  ISETP.GE.AND P6, PT, R6, RZ, PT ;  /* 0x000000ff0600720c */ /* 0x000fe20003fc6270 */
[----:B------:R-:W-:Y:S01]  /*3a40*/  @!P5 IMAD.IADD R17, R17, 0x1, -R0 ;  /* 0x000000011111d824 */ /* 0x000fe200078e0a00 */
[----:B------:R-:W-:Y:S01]  /*3a50*/  ISETP.GE.AND P5, PT, R5, RZ, PT ;  /* 0x000000ff0500720c */ /* 0x000fe20003fa6270 */
[----:B------:R-:W-:-:S04]  /*3a60*/  IMAD.HI.U32 R15, R8, R20, RZ ;  /* 0x00000014080f7227 */ /* 0x000fc800078e00ff */
[C---:B------:R-:W-:Y:S02]  /*3a70*/  VIADD R5, R7.reuse, 0x110 ;  /* 0x0000011007057836 */ /* 0x040fe40000000000 */
[----:B------:R-:W-:Y:S02]  /*3a80*/  IMAD.MOV R13, RZ, RZ, -R13 ;  /* 0x000000ffff0d7224 */ /* 0x000fe400078e0a0d */
[----:B------:R-:W-:Y:S02]  /*3a90*/  @!P4 IMAD.IADD R2, R2, 0x1, -R0 ;  /* 0x000000010202c824 */ /* 0x000fe400078e0a00 */
[----:B------:R-:W-:Y:S01]  /*3aa0*/  @!P3 IMAD.MOV R12, RZ, RZ, -R12 ;  /* 0x000000ffff0cb224 */ /* 0x000fe200078e0a0c */
[C---:B------:R-:W-:Y:S01]  /*3ab0*/  ISETP.GT.U32.AND P3, PT, R0.reuse, R9, PT ;  /* 0x000000090000720c */ /* 0x040fe20003f64070 */
[----:B0-----:R-:W-:Y:S01]  /*3ac0*/  IMAD.MOV.U32 R3, RZ, RZ, R14 ;  /* 0x000000ffff037224 */ /* 0x001fe200078e000e */
[----:B------:R-:W-:Y:S01]  /*3ad0*/  ISETP.GT.U32.AND P4, PT, R0, R2, PT ;  /* 0x000000020000720c */ /* 0x000fe20003f84070 */
[----:B------:R-:W-:Y:S01]  /*3ae0*/  IMAD.MOV R15, RZ, RZ, -R15 ;  /* 0x000000ffff0f7224 */ /* 0x000fe200078e0a0f */
[----:B------:R0:W-:Y:S01]  /*3af0*/  STL [R1+0x128], R12 ;  /* 0x0001280c01007387 */ /* 0x0001e20000100800 */
[----:B------:R-:W-:-:S02]  /*3b00*/  VIADD R6, R7, 0x10c ;  /* 0x0000010c07067836 */ /* 0x000fc40000000000 */
[C---:B------:R-:W-:Y:S01]  /*3b10*/  IMAD R10, R0.reuse, R13, R10 ;  /* 0x0000000d000a7224 */ /* 0x040fe200078e020a */
[----:B------:R-:W-:Y:S01]  /*3b20*/  IABS R13, R5 ;  /* 0x00000005000d7213 */ /* 0x000fe20000000000 */
[----:B------:R-:W-:Y:S02]  /*3b30*/  @!P0 IMAD.MOV R3, RZ, RZ, -R3 ;  /* 0x000000ffff038224 */ /* 0x000fe400078e0a03 */
[----:B------:R-:W-:Y:S01]  /*3b40*/  IMAD R20, R0, R15, R20 ;  /* 0x0000000f00147224 */ /* 0x000fe200078e0214 */
[----:B------:R-:W-:Y:S01]  /*3b50*/  IABS R15, R6 ;  /* 0x00000006000f7213 */ /* 0x000fe20000000000 */
[----:B------:R-:W-:Y:S01]  /*3b60*/  IMAD.HI.U32 R14, R8, R13, RZ ;  /* 0x0000000d080e7227 */ /* 0x000fe200078e00ff */
[----:B------:R-:W-:Y:S01]  /*3b70*/  ISETP.GT.U32.AND P0, PT, R0, R10, PT ;  /* 0x0000000a0000720c */ /* 0x000fe20003f04070 */
[----:B------:R1:W-:Y:S02]  /*3b80*/  STL [R1+0x124], R3 ;  /* 0x0001240301007387 */ /* 0x0003e40000100800 */
[----:B0-----:R-:W-:-:S02]  /*3b90*/  IMAD.MOV.U32 R12, RZ, RZ, R17 ;  /* 0x000000ffff0c7224 */ /* 0x001fc400078e0011 */
[----:B------:R-:W-:Y:S01]  /*3ba0*/  @!P3 IMAD.IADD R9, R9, 0x1, -R0 ;  /* 0x000000010909b824 */ /* 0x000fe200078e0a00 */
[----:B------:R-:W-:Y:S01]  /*3bb0*/  ISETP.GE.AND P3, PT, R4, RZ, PT ;  /* 0x000000ff0400720c */ /* 0x000fe20003f66270 */
[----:B------:R-:W-:Y:S01]  /*3bc0*/  @!P1 IMAD.MOV R12, RZ, RZ, -R12 ;  /* 0x000000ffff0c9224 */ /* 0x000fe200078e0a0c */
[----:B------:R-:W-:Y:S01]  /*3bd0*/  ISETP.GT.U32.AND P1, PT, R0, R20, PT ;  /* 0x000000140000720c */ /* 0x000fe20003f24070 */
[----:B------:R-:W-:Y:S02]  /*3be0*/  IMAD.MOV R14, RZ, RZ, -R14 ;  /* 0x000000ffff0e7224 */ /* 0x000fe400078e0a0e */
[----:B-1----:R-:W-:Y:S01]  /*3bf0*/  IMAD.MOV.U32 R3, RZ, RZ, R16 ;  /* 0x000000ffff037224 */ /* 0x002fe200078e0010 */
[----:B------:R0:W-:Y:S01]  /*3c00*/  STL [R1+0x120], R12 ;  /* 0x0001200c01007387 */ /* 0x0001e20000100800 */
[----:B------:R-:W-:-:S04]  /*3c10*/  IMAD.HI.U32 R16, R8, R15, RZ ;  /* 0x0000000f08107227 */ /* 0x000fc800078e00ff */
[----:B------:R-:W-:Y:S01]  /*3c20*/  @!P2 IMAD.MOV R3, RZ, RZ, -R3 ;  /* 0x000000ffff03a224 */ /* 0x000fe200078e0a03 */
[----:B------:R-:W-:Y:S01]  /*3c30*/  ISETP.GE.AND P2, PT, R11, RZ, PT ;  /* 0x000000ff0b00720c */ /* 0x000fe20003f46270 */
[----:B------:R-:W-:Y:S02]  /*3c40*/  IMAD.MOV R16, RZ, RZ, -R16 ;  /* 0x000000ffff107224 */ /* 0x000fe400078e0a10 */
[--C-:B------:R-:W-:Y:S01]  /*3c50*/  @!P4 IMAD.IADD R2, R2, 0x1, -R0.reuse ;  /* 0x000000010202c824 */ /* 0x100fe200078e0a00 */
[----:B------:R1:W-:Y:S01]  /*3c60*/  STL [R1+0x11c], R3 ;  /* 0x00011c0301007387 */ /* 0x0003e20000100800 */
[----:B------:R-:W-:Y:S01]  /*3c70*/  IMAD R11, R0, R14, R13 ;  /* 0x0000000e000b7224 */ /* 0x000fe200078e020d */
[----:B------:R-:W-:Y:S01]  /*3c80*/  ISETP.GE.AND P4, PT, R5, RZ, PT ;  /* 0x000000ff0500720c */ /* 0x000fe20003f86270 */
[----:B0-----:R-:W-:Y:S02]  /*3c90*/  IMAD.MOV.U32 R12, RZ, RZ, R9 ;  /* 0x000000ffff0c7224 */ /* 0x001fe400078e0009 */
[----:B------:R-:W-:-:S02]  /*3ca0*/  @!P0 IMAD.IADD R10, R10, 0x1, -R0 ;  /* 0x000000010a0a8824 */ /* 0x000fc400078e0a00 */
[C---:B------:R-:W-:Y:S02]  /*3cb0*/  IMAD R15, R0.reuse, R16, R15 ;  /* 0x00000010000f7224 */ /* 0x040fe400078e020f */
[----:B------:R-:W-:Y:S01]  /*3cc0*/  @!P5 IMAD.MOV R12, RZ, RZ, -R12 ;  /* 0x000000ffff0cd224 */ /* 0x000fe200078e0a0c */
[C---:B------:R-:W-:Y:S01]  /*3cd0*/  ISETP.GT.U32.AND P5, PT, R0.reuse, R11, PT ;  /* 0x0000000b0000720c */ /* 0x040fe20003fa4070 */
[----:B-1----:R-:W-:Y:S01]  /*3ce0*/  IMAD.MOV.U32 R3, RZ, RZ, R2 ;  /* 0x000000ffff037224 */ /* 0x002fe200078e0002 */
[----:B------:R-:W-:Y:S01]  /*3cf0*/  ISETP.GT.U32.AND P0, PT, R0, R10, PT ;  /* 0x0000000a0000720c */ /* 0x000fe20003f04070 */
[--C-:B------:R-:W-:Y:S01]  /*3d00*/  @!P1 IMAD.IADD R20, R20, 0x1, -R0.reuse ;  /* 0x0000000114149824 */ /* 0x100fe200078e0a00 */
[----:B------:R-:W-:Y:S01]  /*3d10*/  STL [R1+0x118], R12 ;  /* 0x0001180c01007387 */ /* 0x000fe20000100800 */
[----:B------:R-:W-:Y:S01]  /*3d20*/  @!P6 IMAD.MOV R3, RZ, RZ, -R3 ;  /* 0x000000ffff03e224 */ /* 0x000fe200078e0a03 */
[C---:B------:R-:W-:Y:S01]  /*3d30*/  ISETP.GT.U32.AND P6, PT, R0.reuse, R15, PT ;  /* 0x0000000f0000720c */ /* 0x040fe20003fc4070 */
[C---:B------:R-:W-:Y:S01]  /*3d40*/  VIADD R4, R7.reuse, 0x108 ;  /* 0x0000010807047836 */ /* 0x040fe20000000000 */
[----:B------:R-:W-:Y:S01]  /*3d50*/  ISETP.GT.U32.AND P1, PT, R0, R20, PT ;  /* 0x000000140000720c */ /* 0x000fe20003f24070 */
[C---:B------:R-:W-:Y:S01]  /*3d60*/  VIADD R5, R7.reuse, 0x104 ;  /* 0x0000010407057836 */ /* 0x040fe20000000000 */
[----:B------:R0:W-:Y:S01]  /*3d70*/  STL [R1+0x114], R3 ;  /* 0x0001140301007387 */ /* 0x0001e20000100800 */
[----:B------:R-:W-:Y:S01]  /*3d80*/  VIADD R9, R7, 0x100 ;  /* 0x0000010007097836 */ /* 0x000fe20000000000 */
[----:B------:R-:W-:Y:S01]  /*3d90*/  IABS R13, R4 ;  /* 0x00000004000d7213 */ /* 0x000fe20000000000 */
[--C-:B------:R-:W-:Y:S01]  /*3da0*/  @!P5 IMAD.IADD R11, R11, 0x1, -R0.reuse ;  /* 0x000000010b0bd824 */ /* 0x100fe200078e0a00 */
[----:B------:R-:W-:Y:S01]  /*3db0*/  IABS R2, R5 ;  /* 0x0000000500027213 */ /* 0x000fe20000000000 */
[----:B------:R-:W-:Y:S01]  /*3dc0*/  @!P0 IMAD.IADD R10, R10, 0x1, -R0 ;  /* 0x000000010a0a8824 */ /* 0x000fe200078e0a00 */
[----:B------:R-:W-:Y:S01]  /*3dd0*/  ISETP.GE.AND P0, PT, R6, RZ, PT ;  /* 0x000000ff0600720c */ /* 0x000fe20003f06270 */
[----:B------:R-:W-:Y:S01]  /*3de0*/  IMAD.HI.U32 R6, R8, R13, RZ ;  /* 0x0000000d08067227 */ /* 0x000fe200078e00ff */
[----:B------:R-:W-:-:S02]  /*3df0*/  ISETP.GT.U32.AND P5, PT, R0, R11, PT ;  /* 0x0000000b0000720c */ /* 0x000fc40003fa4070 */
[----:B------:R-:W-:Y:S01]  /*3e00*/  IABS R14, R9 ;  /* 0x00000009000e7213 */ /* 0x000fe20000000000 */
[--C-:B------:R-:W-:Y:S02]  /*3e10*/  @!P6 IMAD.IADD R15, R15, 0x1, -R0.reuse ;  /* 0x000000010f0fe824 */ /* 0x100fe400078e0a00 */
[----:B------:R-:W-:Y:S01]  /*3e20*/  @!P1 IMAD.IADD R20, R20, 0x1, -R0 ;  /* 0x0000000114149824 */ /* 0x000fe200078e0a00 */
[----:B------:R-:W-:Y:S01]  /*3e30*/  ISETP.GE.AND P1, PT, R4, RZ, PT ;  /* 0x000000ff0400720c */ /* 0x000fe20003f26270 */
[----:B------:R-:W-:Y:S01]  /*3e40*/  IMAD.HI.U32 R4, R8, R2, RZ ;  /* 0x0000000208047227 */ /* 0x000fe200078e00ff */
[----:B------:R-:W-:-:S03]  /*3e50*/  ISETP.GT.U32.AND P6, PT, R0, R15, PT ;  /* 0x0000000f0000720c */ /* 0x000fc60003fc4070 */
[----:B------:R-:W-:Y:S02]  /*3e60*/  IMAD.MOV R6, RZ, RZ, -R6 ;  /* 0x000000ffff067224 */ /* 0x000fe400078e0a06 */
[----:B------:R-:W-:Y:S02]  /*3e70*/  IMAD.MOV R4, RZ, RZ, -R4 ;  /* 0x000000ffff047224 */ /* 0x000fe400078e0a04 */
[C---:B------:R-:W-:Y:S02]  /*3e80*/  IMAD R13, R0.reuse, R6, R13 ;  /* 0x00000006000d7224 */ /* 0x040fe400078e020d */
[C---:B------:R-:W-:Y:S02]  /*3e90*/  IMAD R2, R0.reuse, R4, R2 ;  /* 0x0000000400027224 */ /* 0x040fe400078e0202 */
[--C-:B------:R-:W-:Y:S01]  /*3ea0*/  @!P5 IMAD.IADD R11, R11, 0x1, -R0.reuse ;  /* 0x000000010b0bd824 */ /* 0x100fe200078e0a00 */
[C---:B------:R-:W-:Y:S01]  /*3eb0*/  ISETP.GT.U32.AND P5, PT, R0.reuse, R13, PT ;  /* 0x0000000d0000720c */ /* 0x040fe20003fa4070 */
[----:B------:R-:W-:Y:S01]  /*3ec0*/  @!P6 IMAD.IADD R15, R15, 0x1, -R0 ;  /* 0x000000010f0fe824 */ /* 0x000fe200078e0a00 */
[----:B------:R-:W-:Y:S01]  /*3ed0*/  ISETP.GT.U32.AND P6, PT, R0, R2, PT ;  /* 0x000000020000720c */ /* 0x000fe20003fc4070 */
[----:B0-----:R-:W-:-:S02]  /*3ee0*/  IMAD.MOV.U32 R3, RZ, RZ, R10 ;  /* 0x000000ffff037224 */ /* 0x001fc400078e000a */
[----:B------:R-:W-:Y:S02]  /*3ef0*/  VIADD R6, R7, 0xfc ;  /* 0x000000fc07067836 */ /* 0x000fe40000000000 */
[----:B------:R-:W-:Y:S01]  /*3f00*/  @!P2 IMAD.MOV R3, RZ, RZ, -R3 ;  /* 0x000000ffff03a224 */ /* 0x000fe200078e0a03 */
[----:B------:R-:W-:Y:S01]  /*3f10*/  ISETP.GE.AND P2, PT, R5, RZ, PT ;  /* 0x000000ff0500720c */ /* 0x000fe20003f46270 */
[----:B------:R-:W-:Y:S01]  /*3f20*/  IMAD.HI.U32 R4, R8, R14, RZ ;  /* 0x0000000e08047227 */ /* 0x000fe200078e00ff */
[----:B------:R-:W-:Y:S02]  /*3f30*/  IABS R18, R6 ;  /* 0x0000000600127213 */ /* 0x000fe40000000000 */
[----:B------:R0:W-:Y:S01]  /*3f40*/  STL [R1+0x110], R3 ;  /* 0x0001100301007387 */ /* 0x0001e20000100800 */
[--C-:B------:R-:W-:Y:S02]  /*3f50*/  @!P5 IMAD.IADD R13, R13, 0x1, -R0.reuse ;  /* 0x000000010d0dd824 */ /* 0x100fe400078e0a00 */
[----:B------:R-:W-:-:S02]  /*3f60*/  @!P6 IMAD.IADD R2, R2, 0x1, -R0 ;  /* 0x000000010202e824 */ /* 0x000fc400078e0a00 */
[----:B------:R-:W-:Y:S01]  /*3f70*/  IMAD.MOV R4, RZ, RZ, -R4 ;  /* 0x000000ffff047224 */ /* 0x000fe200078e0a04 */
[----:B------:R-:W-:Y:S01]  /*3f80*/  ISETP.GT.U32.AND P6, PT, R0, R13, PT ;  /* 0x0000000d0000720c */ /* 0x000fe20003fc4070 */
[----:B------:R-:W-:-:S04]  /*3f90*/  IMAD.HI.U32 R21, R8, R18, RZ ;  /* 0x0000001208157227 */ /* 0x000fc800078e00ff */
[----:B0-----:R-:W-:Y:S02]  /*3fa0*/  IMAD.MOV.U32 R3, RZ, RZ, R20 ;  /* 0x000000ffff037224 */ /* 0x001fe400078e0014 */
[----:B------:R-:W-:Y:S02]  /*3fb0*/  VIADD R10, R7, 0xf8 ;  /* 0x000000f8070a7836 */ /* 0x000fe40000000000 */
[----:B------:R-:W-:Y:S01]  /*3fc0*/  @!P3 IMAD.MOV R3, RZ, RZ, -R3 ;  /* 0x000000ffff03b224 */ /* 0x000fe200078e0a03 */
[----:B------:R-:W-:Y:S01]  /*3fd0*/  ISETP.GE.AND P3, PT, R9, RZ, PT ;  /* 0x000000ff0900720c */ /* 0x000fe20003f66270 */
[C---:B------:R-:W-:Y:S01]  /*3fe0*/  IMAD R14, R0.reuse, R4, R14 ;  /* 0x00000004000e7224 */ /* 0x040fe200078e020e */
[----:B------:R-:W-:Y:S01]  /*3ff0*/  IABS R19, R10 ;  /* 0x0000000a00137213 */ /* 0x000fe20000000000 */
[----:B------:R-:W-:Y:S01]  /*4000*/  VIADD R5, R7, 0xf4 ;  /* 0x000000f407057836 */ /* 0x000fe20000000000 */
[----:B------:R0:W-:Y:S01]  /*4010*/  STL [R1+0x10c], R3 ;  /* 0x00010c0301007387 */ /* 0x0001e20000100800 */
[----:B------:R-:W-:Y:S01]  /*4020*/  IMAD.MOV R21, RZ, RZ, -R21 ;  /* 0x000000ffff157224 */ /* 0x000fe200078e0a15 */
[----:B------:R-:W-:Y:S01]  /*4030*/  ISETP.GT.U32.AND P5, PT, R0, R14, PT ;  /* 0x0000000e0000720c */ /* 0x000fe20003fa4070 */
[----:B------:R-:W-:Y:S01]  /*4040*/  IMAD.HI.U32 R17, R8, R19, RZ ;  /* 0x0000001308117227 */ /* 0x000fe200078e00ff */
[----:B------:R-:W-:-:S03]  /*4050*/  IABS R16, R5 ;  /* 0x0000000500107213 */ /* 0x000fc60000000000 */
[C---:B------:R-:W-:Y:S02]  /*4060*/  IMAD R18, R0.reuse, R21, R18 ;  /* 0x0000001500127224 */ /* 0x040fe400078e0212 */
[----:B------:R-:W-:Y:S02]  /*4070*/  @!P6 IMAD.IADD R13, R13, 0x1, -R0 ;  /* 0x000000010d0de824 */ /* 0x000fe400078e0a00 */
[----:B0-----:R-:W-:Y:S01]  /*4080*/  IMAD.MOV.U32 R3, RZ, RZ, R11 ;  /* 0x000000ffff037224 */ /* 0x001fe200078e000b */
[----:B------:R-:W-:Y:S01]  /*4090*/  ISETP.GT.U32.AND P6, PT, R0, R18, PT ;  /* 0x000000120000720c */ /* 0x000fe20003fc4070 */
[----:B------:R-:W-:-:S04]  /*40a0*/  IMAD.HI.U32 R11, R8, R16, RZ ;  /* 0x00000010080b7227 */ /* 0x000fc800078e00ff */
[----:B------:R-:W-:Y:S01]  /*40b0*/  @!P4 IMAD.MOV R3, RZ, RZ, -R3 ;  /* 0x000000ffff03c224 */ /* 0x000fe200078e0a03 */
[C---:B------:R-:W-:Y:S01]  /*40c0*/  ISETP.GT.U32.AND P4, PT, R0.reuse, R2, PT ;  /* 0x000000020000720c */ /* 0x040fe20003f84070 */
[----:B------:R-:W-:Y:S02]  /*40d0*/  IMAD.MOV R17, RZ, RZ, -R17 ;  /* 0x000000ffff117224 */ /* 0x000fe400078e0a11 */
[----:B------:R-:W-:Y:S01]  /*40e0*/  IMAD.MOV R11, RZ, RZ, -R11 ;  /* 0x000000ffff0b7224 */ /* 0x000fe200078e0a0b */
[----:B------:R0:W-:Y:S01]  /*40f0*/  STL [R1+0x104], R3 ;  /* 0x0001040301007387 */ /* 0x0001e20000100800 */
[----:B------:R-:W-:Y:S02]  /*4100*/  IMAD.MOV.U32 R12, RZ, RZ, R15 ;  /* 0x000000ffff0c7224 */ /* 0x000fe400078e000f */
[----:B------:R-:W-:Y:S02]  /*4110*/  IMAD R19, R0, R17, R19 ;  /* 0x0000001100137224 */ /* 0x000fe400078e0213 */
[----:B------:R-:W-:-:S02]  /*4120*/  @!P5 IMAD.IADD R14, R14, 0x1, -R0 ;  /* 0x000000010e0ed824 */ /* 0x000fc400078e0a00 */
[C---:B------:R-:W-:Y:S02]  /*4130*/  IMAD R16, R0.reuse, R11, R16 ;  /* 0x0000000b00107224 */ /* 0x040fe400078e0210 */
[----:B------:R-:W-:Y:S01]  /*4140*/  @!P0 IMAD.MOV R12, RZ, RZ, -R12 ;  /* 0x000000ffff0c8224 */ /* 0x000fe200078e0a0c */
[----:B------:R-:W-:Y:S01]  /*4150*/  ISETP.GT.U32.AND P5, PT, R0, R14, PT ;  /* 0x0000000e0000720c */ /* 0x000fe20003fa4070 */
[----:B0-----:R-:W-:Y:S01]  /*4160*/  IMAD.MOV.U32 R3, RZ, RZ, R13 ;  /* 0x000000ffff037224 */ /* 0x001fe200078e000d */
[----:B------:R-:W-:Y:S01]  /*4170*/  ISETP.GE.AND P0, PT, R6, RZ, PT ;  /* 0x000000ff0600720c */ /* 0x000fe20003f06270 */
[C---:B------:R-:W-:Y:S01]  /*4180*/  VIADD R4, R7.reuse, 0xf0 ;  /* 0x000000f007047836 */ /* 0x040fe20000000000 */
[----:B------:R-:W-:Y:S01]  /*4190*/  STL [R1+0x100], R12 ;  /* 0x0001000c01007387 */ /* 0x000fe20000100800 */
[----:B------:R-:W-:Y:S01]  /*41a0*/  @!P1 IMAD.MOV R3, RZ, RZ, -R3 ;  /* 0x000000ffff039224 */ /* 0x000fe200078e0a03 */
[----:B------:R-:W-:Y:S01]  /*41b0*/  ISETP.GT.U32.AND P1, PT, R0, R19, PT ;  /* 0x000000130000720c */ /* 0x000fe20003f24070 */
[--C-:B------:R-:W-:Y:S01]  /*41c0*/  @!P4 IMAD.IADD R2, R2, 0x1, -R0.reuse ;  /* 0x000000010202c824 */ /* 0x100fe200078e0a00 */
[----:B------:R-:W-:Y:S01]  /*41d0*/  IABS R9, R4 ;  /* 0x0000000400097213 */ /* 0x000fe20000000000 */
[----:B------:R-:W-:Y:S01]  /*41e0*/  @!P6 IMAD.IADD R18, R18, 0x1, -R0 ;  /* 0x000000011212e824 */ /* 0x000fe200078e0a00 */
[----:B------:R-:W-:Y:S01]  /*41f0*/  ISETP.GT.U32.AND P6, PT, R0, R16, PT ;  /* 0x000000100000720c */ /* 0x000fe20003fc4070 */
[----:B------:R0:W-:Y:S01]  /*4200*/  STL [R1+0xfc], R3 ;  /* 0x0000fc0301007387 */ /* 0x0001e20000100800 */
[----:B------:R-:W-:Y:S01]  /*4210*/  VIADD R17, R7, 0xec ;  /* 0x000000ec07117836 */ /* 0x000fe20000000000 */
[----:B------:R-:W-:Y:S01]  /*4220*/  ISETP.GE.AND P4, PT, R10, RZ, PT ;  /* 0x000000ff0a00720c */ /* 0x000fe20003f86270 */
[----:B------:R-:W-:-:S04]  /*4230*/  IMAD.HI.U32 R15, R8, R9, RZ ;  /* 0x00000009080f7227 */ /* 0x000fc800078e00ff */
[--C-:B------:R-:W-:Y:S01]  /*4240*/  @!P5 IMAD.IADD R14, R14, 0x1, -R0.reuse ;  /* 0x000000010e0ed824 */ /* 0x100fe200078e0a00 */
[----:B------:R-:W-:Y:S01]  /*4250*/  ISETP.GE.AND P5, PT, R5, RZ, PT ;  /* 0x000000ff0500720c */ /* 0x000fe20003fa6270 */
[----:B------:R-:W-:Y:S01]  /*4260*/  @!P1 IMAD.IADD R19, R19, 0x1, -R0 ;  /* 0x0000000113139824 */ /* 0x000fe200078e0a00 */
[----:B------:R-:W-:Y:S01]  /*4270*/  IABS R5, R17 ;  /* 0x0000001100057213 */ /* 0x000fe20000000000 */
[----:B0-----:R-:W-:Y:S02]  /*4280*/  IMAD.MOV.U32 R3, RZ, RZ, R2 ;  /* 0x000000ffff037224 */ /* 0x001fe400078e0002 */
[----:B------:R-:W-:Y:S01]  /*4290*/  IMAD.MOV R15, RZ, RZ, -R15 ;  /* 0x000000ffff0f7224 */ /* 0x000fe200078e0a0f */
[C---:B------:R-:W-:Y:S01]  /*42a0*/  ISETP.GT.U32.AND P1, PT, R0.reuse, R19, PT ;  /* 0x000000130000720c */ /* 0x040fe20003f24070 */
[----:B------:R-:W-:Y:S01]  /*42b0*/  @!P2 IMAD.MOV R3, RZ, RZ, -R3 ;  /* 0x000000ffff03a224 */ /* 0x000fe200078e0a03 */
[----:B------:R-:W-:Y:S01]  /*42c0*/  ISETP.GT.U32.AND P2, PT, R0, R18, PT ;  /* 0x000000120000720c */ /* 0x000fe20003f44070 */
[----:B------:R-:W-:-:S02]  /*42d0*/  @!P6 IMAD.IADD R16, R16, 0x1, -R0 ;  /* 0x000000011010e824 */ /* 0x000fc400078e0a00 */
[----:B------:R-:W-:Y:S01]  /*42e0*/  IMAD R9, R0, R15, R9 ;  /* 0x0000000f00097224 */ /* 0x000fe200078e0209 */
[----:B------:R0:W-:Y:S01]  /*42f0*/  STL [R1+0xf8], R3 ;  /* 0x0000f80301007387 */ /* 0x0001e20000100800 */
[----:B------:R-:W-:Y:S01]  /*4300*/  IMAD.HI.U32 R10, R8, R5, RZ ;  /* 0x00000005080a7227 */ /* 0x000fe200078e00ff */
[----:B------:R-:W-:-:S03]  /*4310*/  ISETP.GT.U32.AND P6, PT, R0, R16, PT ;  /* 0x000000100000720c */ /* 0x000fc60003fc4070 */
[C---:B------:R-:W-:Y:S02]  /*4320*/  VIADD R2, R7.reuse, 0xe4 ;  /* 0x000000e407027836 */ /* 0x040fe40000000000 */
[----:B------:R-:W-:Y:S02]  /*4330*/  IMAD.MOV R10, RZ, RZ, -R10 ;  /* 0x000000ffff0a7224 */ /* 0x000fe400078e0a0a */
[--C-:B------:R-:W-:Y:S01]  /*4340*/  @!P2 IMAD.IADD R18, R18, 0x1, -R0.reuse ;  /* 0x000000011212a824 */ /* 0x100fe200078e0a00 */
[C---:B------:R-:W-:Y:S01]  /*4350*/  ISETP.GT.U32.AND P2, PT, R0.reuse, R9, PT ;  /* 0x000000090000720c */ /* 0x040fe20003f44070 */
[----:B------:R-:W-:Y:S01]  /*4360*/  VIADD R6, R7, 0xe8 ;  /* 0x000000e807067836 */ /* 0x000fe20000000000 */
[----:B------:R-:W-:Y:S01]  /*4370*/  IABS R15, R2 ;  /* 0x00000002000f7213 */ /* 0x000fe20000000000 */
[----:B------:R-:W-:Y:S02]  /*4380*/  IMAD R5, R0, R10, R5 ;  /* 0x0000000a00057224 */ /* 0x000fe400078e0205 */
[----:B------:R-:W-:Y:S01]  /*4390*/  @!P1 IMAD.IADD R19, R19, 0x1, -R0 ;  /* 0x0000000113139824 */ /* 0x000fe200078e0a00 */
[----:B------:R-:W-:Y:S01]  /*43a0*/  IABS R20, R6 ;  /* 0x0000000600147213 */ /* 0x000fe20000000000 */
[----:B------:R-:W-:Y:S01]  /*43b0*/  IMAD.MOV.U32 R12, RZ, RZ, R14 ;  /* 0x000000ffff0c7224 */ /* 0x000fe200078e000e */
[----:B------:R-:W-:Y:S01]  /*43c0*/  ISETP.GE.AND P1, PT, R4, RZ, PT ;  /* 0x000000ff0400720c */ /* 0x000fe20003f26270 */
[----:B------:R-:W-:-:S02]  /*43d0*/  VIADD R13, R7, 0xe0 ;  /* 0x000000e0070d7836 */ /* 0x000fc40000000000 */
[----:B------:R-:W-:-:S03]  /*43e0*/  IMAD.HI.U32 R4, R8, R15, RZ ;  /* 0x0000000f08047227 */ /* 0x000fc600078e00ff */
[----:B------:R-:W-:Y:S01]  /*43f0*/  IABS R11, R13 ;  /* 0x0000000d000b7213 */ /* 0x000fe20000000000 */
[----:B------:R-:W-:Y:S01]  /*4400*/  @!P6 IMAD.IADD R16, R16, 0x1, -R0 ;  /* 0x000000011010e824 */ /* 0x000fe200078e0a00 */
[----:B------:R-:W-:Y:S01]  /*4410*/  ISETP.GT.U32.AND P6, PT, R0, R5, PT ;  /* 0x000000050000720c */ /* 0x000fe20003fc4070 */
[----:B------:R-:W-:Y:S02]  /*4420*/  @!P3 IMAD.MOV R12, RZ, RZ, -R12 ;  /* 0x000000ffff0cb224 */ /* 0x000fe400078e0a0c */
[----:B------:R-:W-:-:S03]  /*4430*/  IMAD.HI.U32 R21, R8, R20, RZ ;  /* 0x0000001408157227 */ /* 0x000fc600078e00ff */
[----:B------:R1:W-:Y:S01]  /*4440*/  STL [R1+0xf4], R12 ;  /* 0x0000f40c01007387 */ /* 0x0003e20000100800 */
[----:B------:R-:W-:Y:S02]  /*4450*/  IMAD.MOV R4, RZ, RZ, -R4 ;  /* 0x000000ffff047224 */ /* 0x000fe400078e0a04 */
[----:B------:R-:W-:Y:S01]  /*4460*/  @!P2 IMAD.IADD R9, R9, 0x1, -R0 ;  /* 0x000000010909a824 */ /* 0x000fe200078e0a00 */
[----:B------:R-:W-:Y:S01]  /*4470*/  ISETP.GE.AND P2, PT, R17, RZ, PT ;  /* 0x000000ff1100720c */ /* 0x000fe20003f46270 */
[----:B0-----:R-:W-:Y:S02]  /*4480*/  IMAD.MOV.U32 R3, RZ, RZ, R18 ;  /* 0x000000ffff037224 */ /* 0x001fe400078e0012 */
[----:B------:R-:W-:Y:S01]  /*4490*/  IMAD.MOV R21, RZ, RZ, -R21 ;  /* 0x000000ffff157224 */ /* 0x000fe200078e0a15 */
[C---:B------:R-:W-:Y:S01]  /*44a0*/  ISETP.GT.U32.AND P3, PT, R0.reuse, R9, PT ;  /* 0x000000090000720c */ /* 0x040fe20003f64070 */
[----:B------:R-:W-:Y:S02]  /*44b0*/  IMAD R15, R0, R4, R15 ;  /* 0x00000004000f7224 */ /* 0x000fe400078e020f */
[----:B-1----:R-:W-:-:S02]  /*44c0*/  IMAD.MOV.U32 R12, RZ, RZ, R19 ;  /* 0x000000ffff0c7224 */ /* 0x002fc400078e0013 */
[----:B------:R-:W-:-:S04]  /*44d0*/  IMAD.HI.U32 R10, R8, R11, RZ ;  /* 0x0000000b080a7227 */ /* 0x000fc800078e00ff */
[----:B------:R-:W-:Y:S02]  /*44e0*/  @!P0 IMAD.MOV R3, RZ, RZ, -R3 ;  /* 0x000000ffff038224 */ /* 0x000fe400078e0a03 */
[C---:B------:R-:W-:Y:S02]  /*44f0*/  IMAD R17, R0.reuse, R21, R20 ;  /* 0x0000001500117224 */ /* 0x040fe400078e0214 */
[----:B------:R-:W-:Y:S01]  /*4500*/  @!P4 IMAD.MOV R12, RZ, RZ, -R12 ;  /* 0x000000ffff0cc224 */ /* 0x000fe200078e0a0c */
[C---:B------:R-:W-:Y:S01]  /*4510*/  ISETP.GT.U32.AND P4, PT, R0.reuse, R15, PT ;  /* 0x0000000f0000720c */ /* 0x040fe20003f84070 */
[----:B------:R-:W-:Y:S01]  /*4520*/  IMAD.MOV R10, RZ, RZ, -R10 ;  /* 0x000000ffff0a7224 */ /* 0x000fe200078e0a0a */
[----:B------:R0:W-:Y:S01]  /*4530*/  STL [R1+0xf0], R3 ;  /* 0x0000f00301007387 */ /* 0x0001e20000100800 */
[----:B------:R-:W-:Y:S01]  /*4540*/  @!P6 IMAD.IADD R5, R5, 0x1, -R0 ;  /* 0x000000010505e824 */ /* 0x000fe200078e0a00 */
[C---:B------:R-:W-:Y:S01]  /*4550*/  ISETP.GT.U32.AND P6, PT, R0.reuse, R17, PT ;  /* 0x000000110000720c */ /* 0x040fe20003fc4070 */
[C---:B------:R-:W-:Y:S01]  /*4560*/  IMAD R11, R0.reuse, R10, R11 ;  /* 0x0000000a000b7224 */ /* 0x040fe200078e020b */
[----:B------:R-:W-:Y:S01]  /*4570*/  STL [R1+0xec], R12 ;  /* 0x0000ec0c01007387 */ /* 0x000fe20000100800 */
[C---:B------:R-:W-:Y:S01]  /*4580*/  VIADD R4, R7.reuse, 0xdc ;  /* 0x000000dc07047836 */ /* 0x040fe20000000000 */
[----:B------:R-:W-:Y:S01]  /*4590*/  ISETP.GT.U32.AND P0, PT, R0, R5, PT ;  /* 0x000000050000720c */ /* 0x000fe20003f04070 */
[----:B------:R-:W-:-:S02]  /*45a0*/  VIADD R10, R7, 0xd8 ;  /* 0x000000d8070a7836 */ /* 0x000fc40000000000 */
[----:B------:R-:W-:Y:S01]  /*45b0*/  @!P3 IMAD.IADD R9, R9, 0x1, -R0 ;  /* 0x000000010909b824 */ /* 0x000fe200078e0a00 */
[----:B------:R-:W-:Y:S01]  /*45c0*/  IABS R14, R4 ;  /* 0x00000004000e7213 */ /* 0x000fe20000000000 */
[----:B0-----:R-:W-:Y:S01]  /*45d0*/  IMAD.MOV.U32 R3, RZ, RZ, R16 ;  /* 0x000000ffff037224 */ /* 0x001fe200078e0010 */
[----:B------:R-:W-:Y:S01]  /*45e0*/  IABS R18, R10 ;  /* 0x0000000a00127213 */ /* 0x000fe20000000000 */
[----:B------:R-:W-:Y:S01]  /*45f0*/  @!P4 IMAD.IADD R15, R15, 0x1, -R0 ;  /* 0x000000010f0fc824 */ /* 0x000fe200078e0a00 */
[----:B------:R-:W-:Y:S01]  /*4600*/  ISETP.GT.U32.AND P3, PT, R0, R11, PT ;  /* 0x0000000b0000720c */ /* 0x000fe20003f64070 */
[----:B------:R-:W-:Y:S01]  /*4610*/  @!P5 IMAD.MOV R3, RZ, RZ, -R3 ;  /* 0x000000ffff03d224 */ /* 0x000fe200078e0a03 */
[----:B------:R-:W-:Y:S01]  /*4620*/  ISETP.GE.AND P5, PT, R6, RZ, PT ;  /* 0x000000ff0600720c */ /* 0x000fe20003fa6270 */
[----:B------:R-:W-:-:S03]  /*4630*/  IMAD.HI.U32 R16, R8, R14, RZ ;  /* 0x0000000e08107227 */ /* 0x000fc600078e00ff */
[----:B------:R0:W-:Y:S01]  /*4640*/  STL [R1+0xe8], R3 ;  /* 0x0000e80301007387 */ /* 0x0001e20000100800 */
[----:B------:R-:W-:Y:S02]  /*4650*/  IMAD.MOV.U32 R6, RZ, RZ, R18 ;  /* 0x000000ffff067224 */ /* 0x000fe400078e0012 */
[----:B------:R-:W-:Y:S01]  /*4660*/  @!P6 IMAD.IADD R17, R17, 0x1, -R0 ;  /* 0x000000011111e824 */ /* 0x000fe200078e0a00 */
[----:B------:R-:W-:Y:S01]  /*4670*/  ISETP.GE.AND P6, PT, R13, RZ, PT ;  /* 0x000000ff0d00720c */ /* 0x000fe20003fc6270 */
[----:B------:R-:W-:Y:S02]  /*4680*/  IMAD.MOV R16, RZ, RZ, -R16 ;  /* 0x000000ffff107224 */ /* 0x000fe400078e0a10 */
[----:B------:R-:W-:Y:S01]  /*4690*/  @!P0 IMAD.IADD R5, R5, 0x1, -R0 ;  /* 0x0000000105058824 */ /* 0x000fe200078e0a00 */
[----:B------:R-:W-:Y:S01]  /*46a0*/  ISETP.GE.AND P0, PT, R2, RZ, PT ;  /* 0x000000ff0200720c */ /* 0x000fe20003f06270 */
[----:B------:R-:W-:Y:S01]  /*46b0*/  IMAD.HI.U32 R13, R8, R6, RZ ;  /* 0x00000006080d7227 */ /* 0x000fe200078e00ff */
[----:B------:R-:W-:-:S03]  /*46c0*/  ISETP.GT.U32.AND P4, PT, R0, R17, PT ;  /* 0x000000110000720c */ /* 0x000fc60003f84070 */
[----:B0-----:R-:W-:Y:S02]  /*46d0*/  IMAD.MOV.U32 R3, RZ, RZ, R9 ;  /* 0x000000ffff037224 */ /* 0x001fe400078e0009 */
[C---:B------:R-:W-:Y:S02]  /*46e0*/  IMAD R2, R0.reuse, R16, R14 ;  /* 0x0000001000027224 */ /* 0x040fe400078e020e */
[----:B------:R-:W-:Y:S01]  /*46f0*/  @!P1 IMAD.MOV R3, RZ, RZ, -R3 ;  /* 0x000000ffff039224 */ /* 0x000fe200078e0a03 */
[C---:B------:R-:W-:Y:S01]  /*4700*/  ISETP.GT.U32.AND P1, PT, R0.reuse, R15, PT ;  /* 0x0000000f0000720c */ /* 0x040fe20003f24070 */
[----:B------:R-:W-:Y:S02]  /*4710*/  IMAD.MOV R9, RZ, RZ, -R13 ;  /* 0x000000ffff097224 */ /* 0x000fe400078e0a0d */
[----:B------:R-:W-:Y:S01]  /*4720*/  @!P3 IMAD.IADD R11, R11, 0x1, -R0 ;  /* 0x000000010b0bb824 */ /* 0x000fe200078e0a00 */
[----:B------:R0:W-:Y:S01]  /*4730*/  STL [R1+0xe4], R3 ;  /* 0x0000e40301007387 */ /* 0x0001e20000100800 */
[----:B------:R-:W-:-:S02]  /*4740*/  IMAD R6, R0, R9, R6 ;  /* 0x0000000900067224 */ /* 0x000fc400078e0206 */
[C---:B------:R-:W-:Y:S01]  /*4750*/  VIADD R13, R7.reuse, 0xd4 ;  /* 0x000000d4070d7836 */ /* 0x040fe20000000000 */
[----:B------:R-:W-:Y:S01]  /*4760*/  ISETP.GT.U32.AND P3, PT, R0, R11, PT ;  /* 0x0000000b0000720c */ /* 0x000fe20003f64070 */
[----:B------:R-:W-:Y:S02]  /*4770*/  VIADD R9, R7, 0xd0 ;  /* 0x000000d007097836 */ /* 0x000fe40000000000 */
[--C-:B------:R-:W-:Y:S01]  /*4780*/  @!P4 IMAD.IADD R17, R17, 0x1, -R0.reuse ;  /* 0x000000011111c824 */ /* 0x100fe200078e0a00 */
[----:B------:R-:W-:Y:S01]  /*4790*/  ISETP.GE.AND P4, PT, R4, RZ, PT ;  /* 0x000000ff0400720c */ /* 0x000fe20003f86270 */
[----:B------:R-:W-:Y:S01]  /*47a0*/  @!P1 IMAD.IADD R15, R15, 0x1, -R0 ;  /* 0x000000010f0f9824 */ /* 0x000fe200078e0a00 */
[C---:B------:R-:W-:Y:S01]  /*47b0*/  ISETP.GT.U32.AND P1, PT, R0.reuse, R6, PT ;  /* 0x000000060000720c */ /* 0x040fe20003f24070 */
[----:B0-----:R-:W-:Y:S01]  /*47c0*/  IMAD.MOV.U32 R3, RZ, RZ, R5 ;  /* 0x000000ffff037224 */ /* 0x001fe200078e0005 */
[----:B------:R-:W-:Y:S01]  /*47d0*/  IABS R5, R13 ;  /* 0x0000000d00057213 */ /* 0x000fe20000000000 */
[----:B------:R-:W-:Y:S01]  /*47e0*/  IMAD.MOV.U32 R12, RZ, RZ, R15 ;  /* 0x000000ffff0c7224 */ /* 0x000fe200078e000f */
[----:B------:R-:W-:Y:S01]  /*47f0*/  IABS R4, R9 ;  /* 0x0000000900047213 */ /* 0x000fe20000000000 */
[----:B------:R-:W-:Y:S01]  /*4800*/  @!P2 IMAD.MOV R3, RZ, RZ, -R3 ;  /* 0x000000ffff03a224 */ /* 0x000fe200078e0a03 */
[----:B------:R-:W-:Y:S01]  /*4810*/  ISETP.GT.U32.AND P2, PT, R0, R2, PT ;  /* 0x000000020000720c */ /* 0x000fe20003f44070 */
[----:B------:R-:W-:-:S03]  /*4820*/  IMAD.HI.U32 R16, R8, R5, RZ ;  /* 0x0000000508107227 */ /* 0x000fc600078e00ff */
[----:B------:R0:W-:Y:S01]  /*4830*/  STL [R1+0xe0], R3 ;  /* 0x0000e00301007387 */ /* 0x0001e20000100800 */
[----:B------:R-:W-:-:S04]  /*4840*/  IMAD.HI.U32 R14, R8, R4, RZ ;  /* 0x00000004080e7227 */ /* 0x000fc800078e00ff */
[--C-:B------:R-:W-:Y:S02]  /*4850*/  @!P1 IMAD.IADD R6, R6, 0x1, -R0.reuse ;  /* 0x0000000106069824 */ /* 0x100fe400078e0a00 */
[--C-:B------:R-:W-:Y:S01]  /*4860*/  @!P3 IMAD.IADD R11, R11, 0x1, -R0.reuse ;  /* 0x000000010b0bb824 */ /* 0x100fe200078e0a00 */
[----:B------:R-:W-:Y:S01]  /*4870*/  ISETP.GE.AND P3, PT, R10, RZ, PT ;  /* 0x000000ff0a00720c */ /* 0x000fe20003f66270 */
[----:B------:R-:W-:Y:S01]  /*4880*/  @!P2 IMAD.IADD R2, R2, 0x1, -R0 ;  /* 0x000000010202a824 */ /* 0x000fe200078e0a00 */
[----:B------:R-:W-:Y:S01]  /*4890*/  ISETP.GE.AND P2, PT, R13, RZ, PT ;  /* 0x000000ff0d00720c */ /* 0x000fe20003f46270 */
[----:B0-----:R-:W-:Y:S02]  /*48a0*/  IMAD.MOV.U32 R3, RZ, RZ, R17 ;  /* 0x000000ffff037224 */ /* 0x001fe400078e0011 */
[----:B------:R-:W-:Y:S01]  /*48b0*/  IMAD.MOV R16, RZ, RZ, -R16 ;  /* 0x000000ffff107224 */ /* 0x000fe200078e0a10 */
[C---:B------:R-:W-:Y:S01]  /*48c0*/  ISETP.GT.U32.AND P1, PT, R0.reuse, R2, PT ;  /* 0x000000020000720c */ /* 0x040fe20003f24070 */
[----:B------:R-:W-:Y:S01]  /*48d0*/  @!P5 IMAD.MOV R3, RZ, RZ, -R3 ;  /* 0x000000ffff03d224 */ /* 0x000fe200078e0a03 */
[----:B------:R-:W-:Y:S01]  /*48e0*/  ISETP.GT.U32.AND P5, PT, R0, R6, PT ;  /* 0x000000060000720c */ /* 0x000fe20003fa4070 */
[----:B------:R-:W-:-:S02]  /*48f0*/  IMAD.MOV R14, RZ, RZ, -R14 ;  /* 0x000000ffff0e7224 */ /* 0x000fc400078e0a0e */
[C---:B------:R-:W-:Y:S01]  /*4900*/  IMAD R5, R0.reuse, R16, R5 ;  /* 0x0000001000057224 */ /* 0x040fe200078e0205 */
[----:B------:R0:W-:Y:S01]  /*4910*/  STL [R1+0xd8], R3 ;  /* 0x0000d80301007387 */ /* 0x0001e20000100800 */
[----:B------:R-:W-:Y:S02]  /*4920*/  VIADD R10, R7, 0xcc ;  /* 0x000000cc070a7836 */ /* 0x000fe40000000000 */
[C---:B------:R-:W-:Y:S02]  /*4930*/  IMAD R4, R0.reuse, R14, R4 ;  /* 0x0000000e00047224 */ /* 0x040fe400078e0204 */
[----:B------:R-:W-:Y:S01]  /*4940*/  @!P0 IMAD.MOV R12, RZ, RZ, -R12 ;  /* 0x000000ffff0c8224 */ /* 0x000fe200078e0a0c */
[----:B------:R-:W-:Y:S01]  /*4950*/  ISETP.GT.U32.AND P0, PT, R0, R5, PT ;  /* 0x000000050000720c */ /* 0x000fe20003f04070 */
[--C-:B------:R-:W-:Y:S01]  /*4960*/  @!P1 IMAD.IADD R2, R2, 0x1, -R0.reuse ;  /* 0x0000000102029824 */ /* 0x100fe200078e0a00 */
[----:B------:R-:W-:Y:S01]  /*4970*/  IABS R13, R10 ;  /* 0x0000000a000d7213 */ /* 0x000fe20000000000 */
[----:B------:R-:W-:Y:S01]  /*4980*/  @!P5 IMAD.IADD R6, R6, 0x1, -R0 ;  /* 0x000000010606d824 */ /* 0x000fe200078e0a00 */
[----:B------:R-:W-:Y:S01]  /*4990*/  ISETP.GT.U32.AND P1, PT, R0, R4, PT ;  /* 0x000000040000720c */ /* 0x000fe20003f24070 */
[----:B0-----:R-:W-:Y:S01]  /*49a0*/  IMAD.MOV.U32 R3, RZ, RZ, R11 ;  /* 0x000000ffff037224 */ /* 0x001fe200078e000b */
[----:B------:R-:W-:Y:S01]  /*49b0*/  STL [R1+0xd4], R12 ;  /* 0x0000d40c01007387 */ /* 0x000fe20000100800 */
[----:B------:R-:W-:Y:S01]  /*49c0*/  IMAD.HI.U32 R11, R8, R13, RZ ;  /* 0x0000000d080b7227 */ /* 0x000fe200078e00ff */
[----:B------:R-:W-:-:S03]  /*49d0*/  ISETP.GE.AND P5, PT, R10, RZ, PT ;  /* 0x000000ff0a00720c */ /* 0x000fc60003fa6270 */
[----:B------:R-:W-:Y:S01]  /*49e0*/  @!P6 IMAD.MOV R3, RZ, RZ, -R3 ;  /* 0x000000ffff03e224 */ /* 0x000fe200078e0a03 */
[----:B------:R-:W-:Y:S01]  /*49f0*/  ISETP.GE.AND P6, PT, R9, RZ, PT ;  /* 0x000000ff0900720c */ /* 0x000fe20003fc6270 */
[----:B------:R-:W-:Y:S02]  /*4a00*/  IMAD.MOV R11, RZ, RZ, -R11 ;  /* 0x000000ffff0b7224 */ /* 0x000fe400078e0a0b */
[--C-:B------:R-:W-:Y:S01]  /*4a10*/  @!P0 IMAD.IADD R5, R5, 0x1, -R0.reuse ;  /* 0x0000000105058824 */ /* 0x100fe200078e0a00 */
[----:B------:R0:W-:Y:S01]  /*4a20*/  STL [R1+0xd0], R3 ;  /* 0x0000d00301007387 */ /* 0x0001e20000100800 */
[----:B------:R-:W-:Y:S02]  /*4a30*/  IMAD R13, R0, R11, R13 ;  /* 0x0000000b000d7224 */ /* 0x000fe400078e020d */
[----:B------:R-:W-:Y:S01]  /*4a40*/  @!P1 IMAD.IADD R4, R4, 0x1, -R0 ;  /* 0x0000000104049824 */ /* 0x000fe200078e0a00 */
[----:B------:R-:W-:Y:S01]  /*4a50*/  ISETP.GT.U32.AND P0, PT, R0, R5, PT ;  /* 0x000000050000720c */ /* 0x000fe20003f04070 */
[----:B------:R-:W-:-:S02]  /*4a60*/  VIADD R10, R7, 0xc8 ;  /* 0x000000c8070a7836 */ /* 0x000fc40000000000 */
[C---:B------:R-:W-:Y:S01]  /*4a70*/  VIADD R11, R7.reuse, 0xc4 ;  /* 0x000000c4070b7836 */ /* 0x040fe20000000000 */
[----:B------:R-:W-:Y:S01]  /*4a80*/  ISETP.GT.U32.AND P1, PT, R0, R4, PT ;  /* 0x000000040000720c */ /* 0x000fe20003f24070 */
[C---:B------:R-:W-:Y:S02]  /*4a90*/  VIADD R19, R7.reuse, 0xbc ;  /* 0x000000bc07137836 */ /* 0x040fe40000000000 */
[----:B0-----:R-:W-:Y:S01]  /*4aa0*/  IMAD.MOV.U32 R3, RZ, RZ, R2 ;  /* 0x000000ffff037224 */ /* 0x001fe200078e0002 */
[----:B------:R-:W-:Y:S01]  /*4ab0*/  IABS R21, R11 ;  /* 0x0000000b00157213 */ /* 0x000fe20000000000 */
[----:B------:R-:W-:Y:S02]  /*4ac0*/  VIADD R2, R7, 0xc0 ;  /* 0x000000c007027836 */ /* 0x000fe40000000000 */
[----:B------:R-:W-:Y:S01]  /*4ad0*/  @!P4 IMAD.MOV R3, RZ, RZ, -R3 ;  /* 0x000000ffff03c224 */ /* 0x000fe200078e0a03 */
[----:B------:R-:W-:Y:S01]  /*4ae0*/  ISETP.GE.AND P4, PT, R10, RZ, PT ;  /* 0x000000ff0a00720c */ /* 0x000fe20003f86270 */
[----:B------:R-:W-:Y:S01]  /*4af0*/  @!P0 IMAD.IADD R5, R5, 0x1, -R0 ;  /* 0x0000000105058824 */ /* 0x000fe200078e0a00 */
[----:B------:R-:W-:Y:S01]  /*4b00*/  IABS R10, R10 ;  /* 0x0000000a000a7213 */ /* 0x000fe20000000000 */
[----:B------:R-:W-:Y:S01]  /*4b10*/  IMAD.HI.U32 R9, R8, R21, RZ ;  /* 0x0000001508097227 */ /* 0x000fe200078e00ff */
[----:B------:R0:W-:Y:S01]  /*4b20*/  STL [R1+0xc4], R3 ;  /* 0x0000c40301007387 */ /* 0x0001e20000100800 */
[----:B------:R-:W-:-:S02]  /*4b30*/  ISETP.GE.AND P0, PT, R11, RZ, PT ;  /* 0x000000ff0b00720c */ /* 0x000fc40003f06270 */
[----:B------:R-:W-:Y:S01]  /*4b40*/  IMAD.HI.U32 R14, R8, R10, RZ ;  /* 0x0000000a080e7227 */ /* 0x000fe200078e00ff */
[----:B------:R-:W-:-:S03]  /*4b50*/  IABS R20, R2 ;  /* 0x0000000200147213 */ /* 0x000fc60000000000 */
[----:B------:R-:W-:Y:S02]  /*4b60*/  IMAD.MOV R11, RZ, RZ, -R14 ;  /* 0x000000ffff0b7224 */ /* 0x000fe400078e0a0e */
[----:B------:R-:W-:Y:S01]  /*4b70*/  @!P1 IMAD.IADD R4, R4, 0x1, -R0 ;  /* 0x0000000104049824 */ /* 0x000fe200078e0a00 */
[----:B------:R-:W-:Y:S01]  /*4b80*/  ISETP.GE.AND P1, PT, R2, RZ, PT ;  /* 0x000000ff0200720c */ /* 0x000fe20003f26270 */
[----:B0-----:R-:W-:Y:S02]  /*4b90*/  IMAD.MOV.U32 R3, RZ, RZ, R6 ;  /* 0x000000ffff037224 */ /* 0x001fe400078e0006 */
[C---:B------:R-:W-:Y:S02]  /*4ba0*/  IMAD R2, R0.reuse, R11, R10 ;  /* 0x0000000b00027224 */ /* 0x040fe400078e020a */
[----:B------:R-:W-:Y:S01]  /*4bb0*/  @!P3 IMAD.MOV R3, RZ, RZ, -R3 ;  /* 0x000000ffff03b224 */ /* 0x000fe200078e0a03 */
[----:B------:R-:W-:Y:S01]  /*4bc0*/  ISETP.GT.U32.AND P3, PT, R0, R13, PT ;  /* 0x0000000d0000720c */ /* 0x000fe20003f64070 */
[----:B------:R-:W-:-:S02]  /*4bd0*/  IMAD.MOV R9, RZ, RZ, -R9 ;  /* 0x000000ffff097224 */ /* 0x000fc400078e0a09 */
[----:B------:R-:W-:Y:S01]  /*4be0*/  IMAD.MOV.U32 R12, RZ, RZ, R5 ;  /* 0x000000ffff0c7224 */ /* 0x000fe200078e0005 */
[----:B------:R0:W-:Y:S01]  /*4bf0*/  STL [R1+0xa0], R3 ;  /* 0x0000a00301007387 */ /* 0x0001e20000100800 */
[----:B------:R-:W-:Y:S02]  /*4c00*/  IMAD R21, R0, R9, R21 ;  /* 0x0000000900157224 */ /* 0x000fe400078e0215 */
[----:B------:R-:W-:Y:S01]  /*4c10*/  @!P2 IMAD.MOV R12, RZ, RZ, -R12 ;  /* 0x000000ffff0ca224 */ /* 0x000fe200078e0a0c */
[----:B------:R-:W-:Y:S01]  /*4c20*/  ISETP.GE.AND P2, PT, R19, RZ, PT ;  /* 0x000000ff1300720c */ /* 0x000fe20003f46270 */
[----:B------:R-:W-:Y:S01]  /*4c30*/  IMAD.HI.U32 R6, R8, R20, RZ ;  /* 0x0000001408067227 */ /* 0x000fe200078e00ff */
[----:B------:R-:W-:Y:S02]  /*4c40*/  IABS R19, R19 ;  /* 0x0000001300137213 */ /* 0x000fe40000000000 */
[----:B------:R-:W-:Y:S01]  /*4c50*/  STL [R1+0x9c], R12 ;  /* 0x00009c0c01007387 */ /* 0x000fe20000100800 */
[----:B------:R-:W-:-:S02]  /*4c60*/  @!P3 IMAD.IADD R13, R13, 0x1, -R0 ;  /* 0x000000010d0db824 */ /* 0x000fc400078e0a00 */
[----:B0-----:R-:W-:Y:S02]  /*4c70*/  IMAD.MOV.U32 R3, RZ, RZ, R4 ;  /* 0x000000ffff037224 */ /* 0x001fe400078e0004 */
[----:B------:R-:W-:Y:S01]  /*4c80*/  IMAD.MOV R6, RZ, RZ, -R6 ;  /* 0x000000ffff067224 */ /* 0x000fe200078e0a06 */
[C---:B------:R-:W-:Y:S01]  /*4c90*/  ISETP.GT.U32.AND P3, PT, R0.reuse, R13, PT ;  /* 0x0000000d0000720c */ /* 0x040fe20003f64070 */
[----:B------:R-:W-:Y:S01]  /*4ca0*/  @!P6 IMAD.MOV R3, RZ, RZ, -R3 ;  /* 0x000000ffff03e224 */ /* 0x000fe200078e0a03 */
[----:B------:R-:W-:Y:S01]  /*4cb0*/  ISETP.GT.U32.AND P6, PT, R0, R2, PT ;  /* 0x000000020000720c */ /* 0x000fe20003fc4070 */
[----:B------:R-:W-:Y:S02]  /*4cc0*/  VIADD R22, R7, 0xb8 ;  /* 0x000000b807167836 */ /* 0x000fe40000000000 */
[----:B------:R-:W-:Y:S01]  /*4cd0*/  IMAD.HI.U32 R11, R8, R19, RZ ;  /* 0x00000013080b7227 */ /* 0x000fe200078e00ff */
[----:B------:R0:W-:Y:S02]  /*4ce0*/  STL [R1+0x98], R3 ;  /* 0x0000980301007387 */ /* 0x0001e40000100800 */
[----:B------:R-:W-:Y:S01]  /*4cf0*/  IABS R18, R22 ;  /* 0x0000001600127213 */ /* 0x000fe20000000000 */
[----:B------:R-:W-:-:S02]  /*4d00*/  IMAD R20, R0, R6, R20 ;  /* 0x0000000600147224 */ /* 0x000fc400078e0214 */
[----:B------:R-:W-:Y:S02]  /*4d10*/  VIADD R15, R7, 0xb4 ;  /* 0x000000b4070f7836 */ /* 0x000fe40000000000 */
[--C-:B------:R-:W-:Y:S01]  /*4d20*/  @!P3 IMAD.IADD R13, R13, 0x1, -R0.reuse ;  /* 0x000000010d0db824 */ /* 0x100fe200078e0a00 */
[----:B------:R-:W-:Y:S01]  /*4d30*/  ISETP.GT.U32.AND P3, PT, R0, R21, PT ;  /* 0x000000150000720c */ /* 0x000fe20003f64070 */
[----:B------:R-:W-:Y:S01]  /*4d40*/  @!P6 IMAD.IADD R2, R2, 0x1, -R0 ;  /* 0x000000010202e824 */ /* 0x000fe200078e0a00 */
[----:B------:R-:W-:Y:S01]  /*4d50*/  IABS R17, R15 ;  /* 0x0000000f00117213 */ /* 0x000fe20000000000 */
[----:B0-----:R-:W-:Y:S02]  /*4d60*/  IMAD.MOV.U32 R3, RZ, RZ, R13 ;  /* 0x000000ffff037224 */ /* 0x001fe400078e000d */
[----:B------:R-:W-:Y:S01]  /*4d70*/  IMAD.MOV R11, RZ, RZ, -R11 ;  /* 0x000000ffff0b7224 */ /* 0x000fe200078e0a0b */
[C---:B------:R-:W-:Y:S01]  /*4d80*/  ISETP.GT.U32.AND P6, PT, R0.reuse, R2, PT ;  /* 0x000000020000720c */ /* 0x040fe20003fc4070 */
[----:B------:R-:W-:Y:S01]  /*4d90*/  @!P5 IMAD.MOV R3, RZ, RZ, -R3 ;  /* 0x000000ffff03d224 */ /* 0x000fe200078e0a03 */
[C---:B------:R-:W-:Y:S01]  /*4da0*/  ISETP.GT.U32.AND P5, PT, R0.reuse, R20, PT ;  /* 0x000000140000720c */ /* 0x040fe20003fa4070 */
[----:B------:R-:W-:-:S02]  /*4db0*/  IMAD R19, R0, R11, R19 ;  /* 0x0000000b00137224 */ /* 0x000fc400078e0213 */
[C---:B------:R-:W-:Y:S01]  /*4dc0*/  IMAD.HI.U32 R6, R8.reuse, R18, RZ ;  /* 0x0000001208067227 */ /* 0x040fe200078e00ff */
[----:B------:R0:W-:Y:S03]  /*4dd0*/  STL [R1+0x8c], R3 ;  /* 0x00008c0301007387 */ /* 0x0001e60000100800 */
[----:B------:R-:W-:Y:S02]  /*4de0*/  @!P3 IMAD.IADD R21, R21, 0x1, -R0 ;  /* 0x000000011515b824 */ /* 0x000fe400078e0a00 */
[----:B------:R-:W-:-:S03]  /*4df0*/  IMAD.HI.U32 R5, R8, R17, RZ ;  /* 0x0000001108057227 */ /* 0x000fc600078e00ff */
[----:B------:R-:W-:Y:S01]  /*4e00*/  ISETP.GT.U32.AND P3, PT, R0, R21, PT ;  /* 0x000000150000720c */ /* 0x000fe20003f64070 */
[----:B------:R-:W-:Y:S01]  /*4e10*/  @!P6 IMAD.IADD R2, R2, 0x1, -R0 ;  /* 0x000000010202e824 */ /* 0x000fe200078e0a00 */
[C---:B------:R-:W-:Y:S01]  /*4e20*/  ISETP.GT.U32.AND P6, PT, R0.reuse, R19, PT ;  /* 0x000000130000720c */ /* 0x040fe20003fc4070 */
[----:B------:R-:W-:Y:S02]  /*4e30*/  IMAD.MOV R6, RZ, RZ, -R6 ;  /* 0x000000ffff067224 */ /* 0x000fe400078e0a06 */
[----:B------:R-:W-:Y:S02]  /*4e40*/  VIADD R16, R7, 0xb0 ;  /* 0x000000b007107836 */ /* 0x000fe40000000000 */
[----:B------:R-:W-:Y:S02]  /*4e50*/  IMAD R18, R0, R6, R18 ;  /* 0x0000000600127224 */ /* 0x000fe400078e0212 */
[----:B------:R-:W-:Y:S01]  /*4e60*/  IMAD.MOV R11, RZ, RZ, -R5 ;  /* 0x000000ffff0b7224 */ /* 0x000fe200078e0a05 */
[----:B------:R-:W-:Y:S01]  /*4e70*/  IABS R9, R16 ;  /* 0x0000001000097213 */ /* 0x000fe20000000000 */
[----:B------:R-:W-:-:S02]  /*4e80*/  @!P5 IMAD.IADD R20, R20, 0x1, -R0 ;  /* 0x000000011414d824 */ /* 0x000fc400078e0a00 */
[C---:B------:R-:W-:Y:S02]  /*4e90*/  IMAD R17, R0.reuse, R11, R17 ;  /* 0x0000000b00117224 */ /* 0x040fe400078e0211 */
[--C-:B------:R-:W-:Y:S01]  /*4ea0*/  @!P3 IMAD.IADD R21, R21, 0x1, -R0.reuse ;  /* 0x000000011515b824 */ /* 0x100fe200078e0a00 */
[C---:B------:R-:W-:Y:S01]  /*4eb0*/  ISETP.GT.U32.AND P3, PT, R0.reuse, R18, PT ;  /* 0x000000120000720c */ /* 0x040fe20003f64070 */
[----:B------:R-:W-:Y:S01]  /*4ec0*/  @!P6 IMAD.IADD R19, R19, 0x1, -R0 ;  /* 0x000000011313e824 */ /* 0x000fe200078e0a00 */
[----:B------:R-:W-:Y:S01]  /*4ed0*/  ISETP.GT.U32.AND P5, PT, R0, R17, PT ;  /* 0x000000110000720c */ /* 0x000fe20003fa4070 */
[----:B------:R-:W-:Y:S01]  /*4ee0*/  IMAD.HI.U32 R6, R8, R9, RZ ;  /* 0x0000000908067227 */ /* 0x000fe200078e00ff */
[----:B------:R-:W-:-:S03]  /*4ef0*/  ISETP.GT.U32.AND P6, PT, R0, R20, PT ;  /* 0x000000140000720c */ /* 0x000fc60003fc4070 */
[----:B------:R-:W-:Y:S02]  /*4f00*/  VIADD R10, R7, 0xac ;  /* 0x000000ac070a7836 */ /* 0x000fe40000000000 */
[----:B------:R-:W-:Y:S02]  /*4f10*/  IMAD.MOV R6, RZ, RZ, -R6 ;  /* 0x000000ffff067224 */ /* 0x000fe400078e0a06 */
[----:B0-----:R-:W-:Y:S01]  /*4f20*/  IMAD.MOV.U32 R3, RZ, RZ, R2 ;  /* 0x000000ffff037224 */ /* 0x001fe200078e0002 */
[----:B------:R-:W-:Y:S01]  /*4f30*/  IABS R4, R10 ;  /* 0x0000000a00047213 */ /* 0x000fe20000000000 */
[----:B------:R-:W-:Y:S02]  /*4f40*/  IMAD R9, R0, R6, R9 ;  /* 0x0000000600097224 */ /* 0x000fe400078e0209 */
[----:B------:R-:W-:Y:S01]  /*4f50*/  @!P3 IMAD.IADD R18, R18, 0x1, -R0 ;  /* 0x000000011212b824 */ /* 0x000fe200078e0a00 */
[----:B------:R-:W-:Y:S01]  /*4f60*/  ISETP.GT.U32.AND P3, PT, R0, R19, PT ;  /* 0x000000130000720c */ /* 0x000fe20003f64070 */
[----:B------:R-:W-:-:S02]  /*4f70*/  @!P4 IMAD.MOV R3, RZ, RZ, -R3 ;  /* 0x000000ffff03c224 */ /* 0x000fc400078e0a03 */
[----:B------:R-:W-:-:S03]  /*4f80*/  IMAD.HI.U32 R5, R8, R4, RZ ;  /* 0x0000000408057227 */ /* 0x000fc600078e00ff */
[----:B------:R0:W-:Y:S01]  /*4f90*/  STL [R1+0x88], R3 ;  /* 0x0000880301007387 */ /* 0x0001e20000100800 */
[--C-:B------:R-:W-:Y:S01]  /*4fa0*/  @!P5 IMAD.IADD R17, R17, 0x1, -R0.reuse ;  /* 0x000000011111d824 */ /* 0x100fe200078e0a00 */
[----:B------:R-:W-:Y:S01]  /*4fb0*/  ISETP.GT.U32.AND P5, PT, R0, R18, PT ;  /* 0x000000120000720c */ /* 0x000fe20003fa4070 */
[----:B------:R-:W-:Y:S01]  /*4fc0*/  @!P6 IMAD.IADD R20, R20, 0x1, -R0 ;  /* 0x000000011414e824 */ /* 0x000fe200078e0a00 */
[C---:B------:R-:W-:Y:S01]  /*4fd0*/  ISETP.GT.U32.AND P6, PT, R0.reuse, R9, PT ;  /* 0x000000090000720c */ /* 0x040fe20003fc4070 */
[----:B------:R-:W-:Y:S01]  /*4fe0*/  IMAD.MOV R5, RZ, RZ, -R5 ;  /* 0x000000ffff057224 */ /* 0x000fe200078e0a05 */
[----:B------:R-:W-:Y:S01]  /*4ff0*/  ISETP.GT.U32.AND P4, PT, R0, R17, PT ;  /* 0x000000110000720c */ /* 0x000fe20003f84070 */
[C---:B------:R-:W-:Y:S02]  /*5000*/  VIADD R11, R7.reuse, 0xa8 ;  /* 0x000000a8070b7836 */ /* 0x040fe40000000000 */
[----:B------:R-:W-:Y:S02]  /*5010*/  VIADD R14, R7, 0xa0 ;  /* 0x000000a0070e7836 */ /* 0x000fe40000000000 */
[----:B0-----:R-:W-:-:S02]  /*5020*/  IMAD.MOV.U32 R3, RZ, RZ, R21 ;  /* 0x000000ffff037224 */ /* 0x001fc400078e0015 */
[C---:B------:R-:W-:Y:S01]  /*5030*/  IMAD R4, R0.reuse, R5, R4 ;  /* 0x0000000500047224 */ /* 0x040fe200078e0204 */
[----:B------:R-:W-:Y:S01]  /*5040*/  IABS R5, R11 ;  /* 0x0000000b00057213 */ /* 0x000fe20000000000 */
[----:B------:R-:W-:Y:S01]  /*5050*/  @!P0 IMAD.MOV R3, RZ, RZ, -R3 ;  /* 0x000000ffff038224 */ /* 0x000fe200078e0a03 */
[----:B------:R-:W-:Y:S01]  /*5060*/  IABS R2, R14 ;  /* 0x0000000e00027213 */ /* 0x000fe20000000000 */
[----:B------:R-:W-:Y:S01]  /*5070*/  @!P3 IMAD.IADD R19, R19, 0x1, -R0 ;  /* 0x000000011313b824 */ /* 0x000fe200078e0a00 */
[----:B------:R-:W-:Y:S01]  /*5080*/  ISETP.GT.U32.AND P3, PT, R0, R4, PT ;  /* 0x000000040000720c */ /* 0x000fe20003f64070 */
[----:B------:R-:W-:Y:S01]  /*5090*/  IMAD.MOV.U32 R12, RZ, RZ, R20 ;  /* 0x000000ffff0c7224 */ /* 0x000fe200078e0014 */
[----:B------:R0:W-:Y:S01]  /*50a0*/  STL [R1+0x84], R3 ;  /* 0x0000840301007387 */ /* 0x0001e20000100800 */
[----:B------:R-:W-:-:S04]  /*50b0*/  IMAD.HI.U32 R23, R8, R5, RZ ;  /* 0x0000000508177227 */ /* 0x000fc800078e00ff */
[--C-:B------:R-:W-:Y:S01]  /*50c0*/  @!P5 IMAD.IADD R18, R18, 0x1, -R0.reuse ;  /* 0x000000011212d824 */ /* 0x100fe200078e0a00 */
[----:B------:R-:W-:Y:S01]  /*50d0*/  ISETP.GE.AND P5, PT, R22, RZ, PT ;  /* 0x000000ff1600720c */ /* 0x000fe20003fa6270 */
[----:B------:R-:W-:Y:S01]  /*50e0*/  @!P6 IMAD.IADD R9, R9, 0x1, -R0 ;  /* 0x000000010909e824 */ /* 0x000fe200078e0a00 */
[----:B------:R-:W-:Y:S01]  /*50f0*/  ISETP.GE.AND P6, PT, R15, RZ, PT ;  /* 0x000000ff0f00720c */ /* 0x000fe20003fc6270 */
[----:B------:R-:W-:-:S03]  /*5100*/  IMAD.HI.U32 R22, R8, R2, RZ ;  /* 0x0000000208167227 */ /* 0x000fc600078e00ff */
[----:B------:R-:W-:Y:S01]  /*5110*/  ISETP.GT.U32.AND P0, PT, R0, R9, PT ;  /* 0x000000090000720c */ /* 0x000fe20003f04070 */
[----:B0-----:R-:W-:Y:S02]  /*5120*/  IMAD.MOV.U32 R3, RZ, RZ, R19 ;  /* 0x000000ffff037224 */ /* 0x001fe400078e0013 */
[----:B------:R-:W-:Y:S02]  /*5130*/  @!P1 IMAD.MOV R12, RZ, RZ, -R12 ;  /* 0x000000ffff0c9224 */ /* 0x000fe400078e0a0c */
[----:B------:R-:W-:Y:S02]  /*5140*/  VIADD R13, R7, 0xa4 ;  /* 0x000000a4070d7836 */ /* 0x000fe40000000000 */
[----:B------:R-:W-:Y:S01]  /*5150*/  IMAD.MOV R23, RZ, RZ, -R23 ;  /* 0x000000ffff177224 */ /* 0x000fe200078e0a17 */
[----:B------:R0:W-:Y:S01]  /*5160*/  STL [R1+0x80], R12 ;  /* 0x0000800c01007387 */ /* 0x0001e20000100800 */
[----:B------:R-:W-:Y:S01]  /*5170*/  @!P2 IMAD.MOV R3, RZ, RZ, -R3 ;  /* 0x000000ffff03a224 */ /* 0x000fe200078e0a03 */
[----:B------:R-:W-:Y:S01]  /*5180*/  IABS R6, R13 ;  /* 0x0000000d00067213 */ /* 0x000fe20000000000 */
[----:B------:R-:W-:-:S02]  /*5190*/  @!P4 IMAD.IADD R17, R17, 0x1, -R0 ;  /* 0x000000011111c824 */ /* 0x000fc400078e0a00 */
[----:B------:R-:W-:Y:S01]  /*51a0*/  IMAD.MOV R22, RZ, RZ, -R22 ;  /* 0x000000ffff167224 */ /* 0x000fe200078e0a16 */
[----:B------:R1:W-:Y:S01]  /*51b0*/  STL [R1+0x7c], R3 ;  /* 0x00007c0301007387 */ /* 0x0003e20000100800 */
[C---:B------:R-:W-:Y:S02]  /*51c0*/  IMAD R5, R0.reuse, R23, R5 ;  /* 0x0000001700057224 */ /* 0x040fe400078e0205 */
[----:B------:R-:W-:Y:S02]  /*51d0*/  IMAD R2, R0, R22, R2 ;  /* 0x0000001600027224 */ /* 0x000fe400078e0202 */
[----:B------:R-:W-:Y:S01]  /*51e0*/  IMAD.HI.U32 R23, R8, R6, RZ ;  /* 0x0000000608177227 */ /* 0x000fe200078e00ff */
[----:B------:R-:W-:-:S03]  /*51f0*/  ISETP.GT.U32.AND P4, PT, R0, R5, PT ;  /* 0x000000050000720c */ /* 0x000fc60003f84070 */
[----:B0-----:R-:W-:Y:S02]  /*5200*/  IMAD.MOV.U32 R12, RZ, RZ, R18 ;  /* 0x000000ffff0c7224 */ /* 0x001fe400078e0012 */
[----:B-1----:R-:W-:Y:S02]  /*5210*/  IMAD.MOV.U32 R3, RZ, RZ, R17 ;  /* 0x000000ffff037224 */ /* 0x002fe400078e0011 */
[----:B------:R-:W-:Y:S02]  /*5220*/  IMAD.MOV R23, RZ, RZ, -R23 ;  /* 0x000000ffff177224 */ /* 0x000fe400078e0a17 */
[----:B------:R-:W-:Y:S01]  /*5230*/  @!P6 IMAD.MOV R3, RZ, RZ, -R3 ;  /* 0x000000ffff03e224 */ /* 0x000fe200078e0a03 */
[----:B------:R-:W-:Y:S01]  /*5240*/  ISETP.GT.U32.AND P6, PT, R0, R2, PT ;  /* 0x000000020000720c */ /* 0x000fe20003fc4070 */
[----:B------:R-:W-:Y:S01]  /*5250*/  @!P3 IMAD.IADD R4, R4, 0x1, -R0 ;  /* 0x000000010404b824 */ /* 0x000fe200078e0a00 */
[----:B------:R-:W-:Y:S01]  /*5260*/  ISETP.GE.AND P3, PT, R16, RZ, PT ;  /* 0x000000ff1000720c */ /* 0x000fe20003f66270 */
[----:B------:R-:W-:Y:S01]  /*5270*/  @!P5 IMAD.MOV R12, RZ, RZ, -R12 ;  /* 0x000000ffff0cd224 */ /* 0x000fe200078e0a0c */
[----:B------:R-:W-:Y:S01]  /*5280*/  ISETP.GE.AND P5, PT, R10, RZ, PT ;  /* 0x000000ff0a00720c */ /* 0x000fe20003fa6270 */
[C---:B------:R-:W-:Y:S01]  /*5290*/  IMAD R6, R0.reuse, R23, R6 ;  /* 0x0000001700067224 */ /* 0x040fe200078e0206 */
[C---:B------:R-:W-:Y:S01]  /*52a0*/  ISETP.GT.U32.AND P1, PT, R0.reuse, R4, PT ;  /* 0x000000040000720c */ /* 0x040fe20003f24070 */
[----:B------:R-:W-:Y:S01]  /*52b0*/  VIADD R15, R7, 0x9c ;  /* 0x0000009c070f7836 */ /* 0x000fe20000000000 */
[----:B------:R-:W-:Y:S01]  /*52c0*/  STL [R1+0x74], R12 ;  /* 0x0000740c01007387 */ /* 0x000fe20000100800 */
[--C-:B------:R-:W-:Y:S01]  /*52d0*/  @!P0 IMAD.IADD R9, R9, 0x1, -R0.reuse ;  /* 0x0000000109098824 */ /* 0x100fe200078e0a00 */
[----:B------:R-:W-:Y:S01]  /*52e0*/  ISETP.GE.AND P0, PT, R11, RZ, PT ;  /* 0x000000ff0b00720c */ /* 0x000fe20003f06270 */
[--C-:B------:R-:W-:Y:S01]  /*52f0*/  @!P4 IMAD.IADD R5, R5, 0x1, -R0.reuse ;  /* 0x000000010505c824 */ /* 0x100fe200078e0a00 */
[----:B------:R-:W-:Y:S01]  /*5300*/  ISETP.GT.U32.AND P4, PT, R0, R6, PT ;  /* 0x000000060000720c */ /* 0x000fe20003f84070 */
[----:B------:R0:W-:Y:S01]  /*5310*/  STL [R1+0x6c], R3 ;  /* 0x00006c0301007387 */ /* 0x0001e20000100800 */
[----:B------:R-:W-:Y:S01]  /*5320*/  @!P6 IMAD.IADD R2, R2, 0x1, -R0 ;  /* 0x000000010202e824 */ /* 0x000fe200078e0a00 */
[----:B------:R-:W-:Y:S01]  /*5330*/  IABS R16, R15 ;  /* 0x0000000f00107213 */ /* 0x000fe20000000000 */
[C---:B------:R-:W-:Y:S01]  /*5340*/  VIADD R11, R7.reuse, 0x94 ;  /* 0x00000094070b7836 */ /* 0x040fe20000000000 */
[----:B------:R-:W-:Y:S01]  /*5350*/  ISETP.GT.U32.AND P2, PT, R0, R5, PT ;  /* 0x000000050000720c */ /* 0x000fe20003f44070 */
[----:B------:R-:W-:-:S02]  /*5360*/  VIADD R18, R7, 0x88 ;  /* 0x0000008807127836 */ /* 0x000fc40000000000 */
[----:B------:R-:W-:Y:S01]  /*5370*/  IMAD.HI.U32 R10, R8, R16, RZ ;  /* 0x00000010080a7227 */ /* 0x000fe200078e00ff */
[----:B------:R-:W-:-:S03]  /*5380*/  IABS R19, R11 ;  /* 0x0000000b00137213 */ /* 0x000fc60000000000 */
[----:B0-----:R-:W-:Y:S02]  /*5390*/  IMAD.MOV.U32 R3, RZ, RZ, R9 ;  /* 0x000000ffff037224 */ /* 0x001fe400078e0009 */
[----:B------:R-:W-:Y:S02]  /*53a0*/  IMAD.MOV R10, RZ, RZ, -R10 ;  /* 0x000000ffff0a7224 */ /* 0x000fe400078e0a0a */
[----:B------:R-:W-:Y:S01]  /*53b0*/  @!P3 IMAD.MOV R3, RZ, RZ, -R3 ;  /* 0x000000ffff03b224 */ /* 0x000fe200078e0a03 */
[----:B------:R-:W-:Y:S01]  /*53c0*/  ISETP.GT.U32.AND P3, PT, R0, R2, PT ;  /* 0x000000020000720c */ /* 0x000fe20003f64070 */
[----:B------:R-:W-:Y:S01]  /*53d0*/  @!P4 IMAD.IADD R6, R6, 0x1, -R0 ;  /* 0x000000010606c824 */ /* 0x000fe200078e0a00 */
[----:B------:R-:W-:Y:S01]  /*53e0*/  ISETP.GE.AND P4, PT, R15, RZ, PT ;  /* 0x000000ff0f00720c */ /* 0x000fe20003f86270 */
[----:B------:R-:W-:Y:S01]  /*53f0*/  IMAD R15, R0, R10, R16 ;  /* 0x0000000a000f7224 */ /* 0x000fe200078e0210 */
[----:B------:R0:W-:Y:S01]  /*5400*/  STL [R1+0x68], R3 ;  /* 0x0000680301007387 */ /* 0x0001e20000100800 */
[--C-:B------:R-:W-:Y:S01]  /*5410*/  @!P1 IMAD.IADD R4, R4, 0x1, -R0.reuse ;  /* 0x0000000104049824 */ /* 0x100fe200078e0a00 */
[----:B------:R-:W-:Y:S01]  /*5420*/  ISETP.GT.U32.AND P6, PT, R0, R6, PT ;  /* 0x000000060000720c */ /* 0x000fe20003fc4070 */
[----:B------:R-:W-:Y:S01]  /*5430*/  @!P2 IMAD.IADD R5, R5, 0x1, -R0 ;  /* 0x000000010505a824 */ /* 0x000fe200078e0a00 */
[----:B------:R-:W-:Y:S01]  /*5440*/  ISETP.GE.AND P2, PT, R14, RZ, PT ;  /* 0x000000ff0e00720c */ /* 0x000fe20003f46270 */
[----:B------:R-:W-:Y:S01]  /*5450*/  VIADD R10, R7, 0x98 ;  /* 0x00000098070a7836 */ /* 0x000fe20000000000 */
[----:B------:R-:W-:Y:S01]  /*5460*/  ISETP.GE.AND P1, PT, R13, RZ, PT ;  /* 0x000000ff0d00720c */ /* 0x000fe20003f26270 */
[----:B------:R-:W-:Y:S01]  /*5470*/  IMAD.MOV.U32 R12, RZ, RZ, R4 ;  /* 0x000000ffff0c7224 */ /* 0x000fe200078e0004 */
[----:B------:R-:W-:Y:S01]  /*5480*/  IABS R13, R18 ;  /* 0x00000012000d7213 */ /* 0x000fe20000000000 */
[----:B------:R-:W-:Y:S01]  /*5490*/  @!P3 IMAD.IADD R2, R2, 0x1, -R0 ;  /* 0x000000010202b824 */ /* 0x000fe200078e0a00 */
[----:B------:R-:W-:Y:S01]  /*54a0*/  ISETP.GT.U32.AND P3, PT, R0, R15, PT ;  /* 0x0000000f0000720c */ /* 0x000fe20003f64070 */
[----:B0-----:R-:W-:Y:S01]  /*54b0*/  IMAD.MOV.U32 R3, RZ, RZ, R5 ;  /* 0x000000ffff037224 */ /* 0x001fe200078e0005 */
[----:B------:R-:W-:Y:S01]  /*54c0*/  IABS R16, R10 ;  /* 0x0000000a00107213 */ /* 0x000fe20000000000 */
[----:B------:R-:W-:-:S04]  /*54d0*/  IMAD.HI.U32 R5, R8, R19, RZ ;  /* 0x0000001308057227 */ /* 0x000fc800078e00ff */
[----:B------:R-:W-:Y:S01]  /*54e0*/  @!P5 IMAD.MOV R12, RZ, RZ, -R12 ;  /* 0x000000ffff0cd224 */ /* 0x000fe200078e0a0c */
[----:B------:R-:W-:Y:S01]  /*54f0*/  ISETP.GE.AND P5, PT, R10, RZ, PT ;  /* 0x000000ff0a00720c */ /* 0x000fe20003fa6270 */
[----:B------:R-:W-:Y:S02]  /*5500*/  VIADD R9, R7, 0x90 ;  /* 0x0000009007097836 */ /* 0x000fe40000000000 */
[----:B------:R-:W-:Y:S01]  /*5510*/  @!P0 IMAD.MOV R3, RZ, RZ, -R3 ;  /* 0x000000ffff038224 */ /* 0x000fe200078e0a03 */
[----:B------:R-:W-:Y:S01]  /*5520*/  STL [R1+0x64], R12 ;  /* 0x0000640c01007387 */ /* 0x000fe20000100800 */
[----:B------:R-:W-:Y:S01]  /*5530*/  IMAD.HI.U32 R10, R8, R16, RZ ;  /* 0x00000010080a7227 */ /* 0x000fe200078e00ff */
[----:B------:R-:W-:Y:S02]  /*5540*/  IABS R17, R9 ;  /* 0x0000000900117213 */ /* 0x000fe40000000000 */
[----:B------:R0:W-:Y:S01]  /*5550*/  STL [R1+0x60], R3 ;  /* 0x0000600301007387 */ /* 0x0001e20000100800 */
[----:B------:R-:W-:Y:S01]  /*5560*/  IMAD.MOV R5, RZ, RZ, -R5 ;  /* 0x000000ffff057224 */ /* 0x000fe200078e0a05 */
[----:B------:R-:W-:Y:S01]  /*5570*/  ISETP.GE.AND P0, PT, R11, RZ, PT ;  /* 0x000000ff0b00720c */ /* 0x000fe20003f06270 */
[----:B------:R-:W-:-:S02]  /*5580*/  @!P3 IMAD.IADD R15, R15, 0x1, -R0 ;  /* 0x000000010f0fb824 */ /* 0x000fc400078e0a00 */
[----:B------:R-:W-:Y:S02]  /*5590*/  VIADD R4, R7, 0x8c ;  /* 0x0000008c07047836 */ /* 0x000fe40000000000 */
[----:B------:R-:W-:Y:S01]  /*55a0*/  @!P6 IMAD.IADD R6, R6, 0x1, -R0 ;  /* 0x000000010606e824 */ /* 0x000fe200078e0a00 */
[C---:B------:R-:W-:Y:S01]  /*55b0*/  ISETP.GT.U32.AND P3, PT, R0.reuse, R15, PT ;  /* 0x0000000f0000720c */ /* 0x040fe20003f64070 */
[----:B------:R-:W-:Y:S01]  /*55c0*/  IMAD.MOV R10, RZ, RZ, -R10 ;  /* 0x000000ffff0a7224 */ /* 0x000fe200078e0a0a */
[----:B------:R-:W-:Y:S01]  /*55d0*/  ISETP.GE.AND P6, PT, R9, RZ, PT ;  /* 0x000000ff0900720c */ /* 0x000fe20003fc6270 */
[----:B------:R-:W-:Y:S01]  /*55e0*/  IMAD R19, R0, R5, R19 ;  /* 0x0000000500137224 */ /* 0x000fe200078e0213 */
[----:B------:R-:W-:Y:S01]  /*55f0*/  IABS R14, R4 ;  /* 0x00000004000e7213 */ /* 0x000fe20000000000 */
[----:B0-----:R-:W-:Y:S02]  /*5600*/  IMAD.MOV.U32 R3, RZ, RZ, R2 ;  /* 0x000000ffff037224 */ /* 0x001fe400078e0002 */
[----:B------:R-:W-:-:S04]  /*5610*/  IMAD.HI.U32 R9, R8, R17, RZ ;  /* 0x0000001108097227 */ /* 0x000fc800078e00ff */
[C---:B------:R-:W-:Y:S02]  /*5620*/  IMAD R16, R0.reuse, R10, R16 ;  /* 0x0000000a00107224 */ /* 0x040fe400078e0210 */
[----:B------:R-:W-:Y:S02]  /*5630*/  IMAD.MOV.U32 R12, RZ, RZ, R6 ;  /* 0x000000ffff0c7224 */ /* 0x000fe400078e0006 */
[----:B------:R-:W-:Y:S01]  /*5640*/  @!P2 IMAD.MOV R3, RZ, RZ, -R3 ;  /* 0x000000ffff03a224 */ /* 0x000fe200078e0a03 */
[C---:B------:R-:W-:Y:S01]  /*5650*/  ISETP.GT.U32.AND P2, PT, R0.reuse, R19, PT ;  /* 0x000000130000720c */ /* 0x040fe20003f44070 */
[----:B------:R-:W-:Y:S02]  /*5660*/  IMAD.MOV R9, RZ, RZ, -R9 ;  /* 0x000000ffff097224 */ /* 0x000fe400078e0a09 */
[----:B------:R-:W-:Y:S01]  /*5670*/  @!P1 IMAD.MOV R12, RZ, RZ, -R12 ;  /* 0x000000ffff0c9224 */ /* 0x000fe200078e0a0c */
[----:B------:R-:W-:Y:S01]  /*5680*/  ISETP.GT.U32.AND P1, PT, R0, R16, PT ;  /* 0x000000100000720c */ /* 0x000fe20003f24070 */
[----:B------:R-:W-:-:S03]  /*5690*/  IMAD.HI.U32 R5, R8, R14, RZ ;  /* 0x0000000e08057227 */ /* 0x000fc600078e00ff */
[----:B------:R-:W-:Y:S01]  /*56a0*/  STL [R1+0x4c], R12 ;  /* 0x00004c0c01007387 */ /* 0x000fe20000100800 */
[C---:B------:R-:W-:Y:S02]  /*56b0*/  IMAD R17, R0.reuse, R9, R17 ;  /* 0x0000000900117224 */ /* 0x040fe400078e0211 */
[----:B------:R-:W-:Y:S01]  /*56c0*/  IMAD.MOV R5, RZ, RZ, -R5 ;  /* 0x000000ffff057224 */ /* 0x000fe200078e0a05 */
[----:B------:R0:W-:Y:S01]  /*56d0*/  STL [R1+0x48], R3 ;  /* 0x0000480301007387 */ /* 0x0001e20000100800 */
[----:B------:R-:W-:Y:S02]  /*56e0*/  VIADD R2, R7, 0x84 ;  /* 0x0000008407027836 */ /* 0x000fe40000000000 */
[----:B------:R-:W-:Y:S01]  /*56f0*/  @!P3 IMAD.IADD R15, R15, 0x1, -R0 ;  /* 0x000000010f0fb824 */ /* 0x000fe200078e0a00 */
[----:B------:R-:W-:Y:S01]  /*5700*/  ISETP.GT.U32.AND P3, PT, R0, R17, PT ;  /* 0x000000110000720c */ /* 0x000fe20003f64070 */
[----:B------:R-:W-:-:S04]  /*5710*/  IMAD.HI.U32 R6, R8, R13, RZ ;  /* 0x0000000d08067227 */ /* 0x000fc800078e00ff */
[----:B------:R-:W-:Y:S01]  /*5720*/  IMAD R14, R0, R5, R14 ;  /* 0x00000005000e7224 */ /* 0x000fe200078e020e */
[----:B------:R-:W-:Y:S01]  /*5730*/  IABS R5, R2 ;  /* 0x0000000200057213 */ /* 0x000fe20000000000 */
[----:B------:R-:W-:Y:S02]  /*5740*/  @!P2 IMAD.IADD R19, R19, 0x1, -R0 ;  /* 0x000000011313a824 */ /* 0x000fe400078e0a00 */
[----:B0-----:R-:W-:Y:S02]  /*5750*/  IMAD.MOV.U32 R3, RZ, RZ, R15 ;  /* 0x000000ffff037224 */ /* 0x001fe400078e000f */
[----:B------:R-:W-:Y:S02]  /*5760*/  IMAD.MOV R6, RZ, RZ, -R6 ;  /* 0x000000ffff067224 */ /* 0x000fe400078e0a06 */
[----:B------:R-:W-:Y:S01]  /*5770*/  @!P1 IMAD.IADD R16, R16, 0x1, -R0 ;  /* 0x0000000110109824 */ /* 0x000fe200078e0a00 */
[C---:B------:R-:W-:Y:S01]  /*5780*/  ISETP.GT.U32.AND P1, PT, R0.reuse, R14, PT ;  /* 0x0000000e0000720c */ /* 0x040fe20003f24070 */
[----:B------:R-:W-:Y:S01]  /*5790*/  @!P4 IMAD.MOV R3, RZ, RZ, -R3 ;  /* 0x000000ffff03c224 */ /* 0x000fe200078e0a03 */
[C---:B------:R-:W-:Y:S01]  /*57a0*/  ISETP.GT.U32.AND P4, PT, R0.reuse, R19, PT ;  /* 0x000000130000720c */ /* 0x040fe20003f84070 */
[C---:B------:R-:W-:Y:S01]  /*57b0*/  IMAD R13, R0.reuse, R6, R13 ;  /* 0x00000006000d7224 */ /* 0x040fe200078e020d */
[----:B------:R-:W-:Y:S01]  /*57c0*/  ISETP.GT.U32.AND P2, PT, R0, R16, PT ;  /* 0x000000100000720c */ /* 0x000fe20003f44070 */
[----:B------:R-:W-:Y:S01]  /*57d0*/  IMAD.HI.U32 R6, R8, R5, RZ ;  /* 0x0000000508067227 */ /* 0x000fe200078e00ff */
[----:B------:R0:W-:Y:S03]  /*57e0*/  STL [R1+0x44], R3 ;  /* 0x0000440301007387 */ /* 0x0001e60000100800 */
[----:B------:R-:W-:-:S02]  /*57f0*/  IMAD.MOV R6, RZ, RZ, -R6 ;  /* 0x000000ffff067224 */ /* 0x000fc400078e0a06 */
[--C-:B------:R-:W-:Y:S02]  /*5800*/  @!P3 IMAD.IADD R17, R17, 0x1, -R0.reuse ;  /* 0x000000011111b824 */ /* 0x100fe400078e0a00 */
[----:B------:R-:W-:Y:S02]  /*5810*/  VIADD R10, R7, 0x80 ;  /* 0x00000080070a7836 */ /* 0x000fe40000000000 */
[C---:B------:R-:W-:Y:S01]  /*5820*/  IMAD R5, R0.reuse, R6, R5 ;  /* 0x0000000600057224 */ /* 0x040fe200078e0205 */
[----:B------:R-:W-:Y:S01]  /*5830*/  ISETP.GT.U32.AND P3, PT, R0, R17, PT ;  /* 0x000000110000720c */ /* 0x000fe20003f64070 */
[--C-:B------:R-:W-:Y:S01]  /*5840*/  @!P1 IMAD.IADD R14, R14, 0x1, -R0.reuse ;  /* 0x000000010e0e9824 */ /* 0x100fe200078e0a00 */
[----:B------:R-:W-:Y:S01]  /*5850*/  IABS R9, R10 ;  /* 0x0000000a00097213 */ /* 0x000fe20000000000 */
[--C-:B------:R-:W-:Y:S01]  /*5860*/  @!P4 IMAD.IADD R19, R19, 0x1, -R0.reuse ;  /* 0x000000011313c824 */ /* 0x100fe200078e0a00 */
[----:B------:R-:W-:Y:S01]  /*5870*/  ISETP.GT.U32.AND P4, PT, R0, R5, PT ;  /* 0x000000050000720c */ /* 0x000fe20003f84070 */
[----:B------:R-:W-:Y:S01]  /*5880*/  @!P2 IMAD.IADD R16, R16, 0x1, -R0 ;  /* 0x000000011010a824 */ /* 0x000fe200078e0a00 */
[----:B------:R-:W-:Y:S01]  /*5890*/  ISETP.GT.U32.AND P1, PT, R0, R14, PT ;  /* 0x0000000e0000720c */ /* 0x000fe20003f24070 */
[----:B------:R-:W-:Y:S01]  /*58a0*/  IMAD.HI.U32 R15, R8, R9, RZ ;  /* 0x00000009080f7227 */ /* 0x000fe200078e00ff */
[----:B------:R-:W-:-:S03]  /*58b0*/  ISETP.GT.U32.AND P2, PT, R0, R13, PT ;  /* 0x0000000d0000720c */ /* 0x000fc60003f44070 */
[----:B------:R-:W-:Y:S02]  /*58c0*/  VIADD R6, R7, 0x78 ;  /* 0x0000007807067836 */ /* 0x000fe40000000000 */
[----:B------:R-:W-:Y:S02]  /*58d0*/  IMAD.MOV R15, RZ, RZ, -R15 ;  /* 0x000000ffff0f7224 */ /* 0x000fe400078e0a0f */
[----:B------:R-:W-:Y:S02]  /*58e0*/  IMAD.MOV.U32 R12, RZ, RZ, R16 ;  /* 0x000000ffff0c7224 */ /* 0x000fe400078e0010 */
[--C-:B------:R-:W-:Y:S01]  /*58f0*/  @!P3 IMAD.IADD R17, R17, 0x1, -R0.reuse ;  /* 0x000000011111b824 */ /* 0x100fe200078e0a00 */
[----:B------:R-:W-:Y:S01]  /*5900*/  ISETP.GE.AND P3, PT, R4, RZ, PT ;  /* 0x000000ff0400720c */ /* 0x000fe20003f66270 */
[----:B0-----:R-:W-:Y:S02]  /*5910*/  IMAD.MOV.U32 R3, RZ, RZ, R19 ;  /* 0x000000ffff037224 */ /* 0x001fe400078e0013 */
[----:B------:R-:W-:Y:S01]  /*5920*/  IMAD R4, R0, R15, R9 ;  /* 0x0000000f00047224 */ /* 0x000fe200078e0209 */
[----:B------:R-:W-:Y:S01]  /*5930*/  IABS R15, R6 ;  /* 0x00000006000f7213 */ /* 0x000fe20000000000 */
[----:B------:R-:W-:Y:S01]  /*5940*/  @!P4 IMAD.IADD R5, R5, 0x1, -R0 ;  /* 0x000000010505c824 */ /* 0x000fe200078e0a00 */
[----:B------:R-:W-:Y:S01]  /*5950*/  ISETP.GE.AND P4, PT, R2, RZ, PT ;  /* 0x000000ff0200720c */ /* 0x000fe20003f86270 */
[----:B------:R-:W-:-:S02]  /*5960*/  @!P5 IMAD.MOV R12, RZ, RZ, -R12 ;  /* 0x000000ffff0cd224 */ /* 0x000fc400078e0a0c */
[----:B------:R-:W-:Y:S01]  /*5970*/  @!P0 IMAD.MOV R3, RZ, RZ, -R3 ;  /* 0x000000ffff038224 */ /* 0x000fe200078e0a03 */
[----:B------:R-:W-:Y:S01]  /*5980*/  ISETP.GT.U32.AND P0, PT, R0, R5, PT ;  /* 0x000000050000720c */ /* 0x000fe20003f04070 */
[----:B------:R-:W-:Y:S01]  /*5990*/  @!P1 IMAD.IADD R14, R14, 0x1, -R0 ;  /* 0x000000010e0e9824 */ /* 0x000fe200078e0a00 */
[----:B------:R-:W-:Y:S01]  /*59a0*/  STL [R1+0x40], R12 ;  /* 0x0000400c01007387 */ /* 0x000fe20000100800 */
[----:B------:R-:W-:Y:S01]  /*59b0*/  VIADD R11, R7, 0x7c ;  /* 0x0000007c070b7836 */ /* 0x000fe20000000000 */
[----:B------:R-:W-:Y:S01]  /*59c0*/  ISETP.GT.U32.AND P1, PT, R0, R4, PT ;  /* 0x000000040000720c */ /* 0x000fe20003f24070 */
[----:B------:R-:W-:Y:S01]  /*59d0*/  IMAD.HI.U32 R16, R8, R15, RZ ;  /* 0x0000000f08107227 */ /* 0x000fe200078e00ff */
[----:B------:R0:W-:Y:S02]  /*59e0*/  STL [R1+0x3c], R3 ;  /* 0x00003c0301007387 */ /* 0x0001e40000100800 */
[----:B------:R-:W-:Y:S01]  /*59f0*/  IABS R20, R11 ;  /* 0x0000000b00147213 */ /* 0x000fe20000000000 */
[----:B------:R-:W-:-:S02]  /*5a00*/  IMAD.MOV R16, RZ, RZ, -R16 ;  /* 0x000000ffff107224 */ /* 0x000fc400078e0a10 */
[----:B------:R-:W-:Y:S01]  /*5a10*/  @!P2 IMAD.IADD R13, R13, 0x1, -R0 ;  /* 0x000000010d0da824 */ /* 0x000fe200078e0a00 */
[----:B------:R-:W-:Y:S01]  /*5a20*/  ISETP.GE.AND P2, PT, R18, RZ, PT ;  /* 0x000000ff1200720c */ /* 0x000fe20003f46270 */
[----:B------:R-:W-:-:S04]  /*5a30*/  IMAD.HI.U32 R21, R8, R20, RZ ;  /* 0x0000001408157227 */ /* 0x000fc800078e00ff */
[----:B0-----:R-:W-:Y:S02]  /*5a40*/  IMAD.MOV.U32 R3, RZ, RZ, R14 ;  /* 0x000000ffff037224 */ /* 0x001fe400078e000e */
[--C-:B------:R-:W-:Y:S02]  /*5a50*/  @!P0 IMAD.IADD R5, R5, 0x1, -R0.reuse ;  /* 0x0000000105058824 */ /* 0x100fe400078e0a00 */
[----:B------:R-:W-:Y:S01]  /*5a60*/  @!P3 IMAD.MOV R3, RZ, RZ, -R3 ;  /* 0x000000ffff03b224 */ /* 0x000fe200078e0a03 */
[----:B------:R-:W-:Y:S01]  /*5a70*/  ISETP.GE.AND P3, PT, R10, RZ, PT ;  /* 0x000000ff0a00720c */ /* 0x000fe20003f66270 */
[----:B------:R-:W-:Y:S02]  /*5a80*/  IMAD R10, R0, R16, R15 ;  /* 0x00000010000a7224 */ /* 0x000fe400078e020f */
[----:B------:R-:W-:Y:S02]  /*5a90*/  IMAD.MOV R21, RZ, RZ, -R21 ;  /* 0x000000ffff157224 */ /* 0x000fe400078e0a15 */
[----:B------:R-:W-:Y:S01]  /*5aa0*/  @!P1 IMAD.IADD R4, R4, 0x1, -R0 ;  /* 0x0000000104049824 */ /* 0x000fe200078e0a00 */
[C---:B------:R-:W-:Y:S01]  /*5ab0*/  ISETP.GT.U32.AND P0, PT, R0.reuse, R10, PT ;  /* 0x0000000a0000720c */ /* 0x040fe20003f04070 */
[C---:B------:R-:W-:Y:S01]  /*5ac0*/  IMAD R2, R0.reuse, R21, R20 ;  /* 0x0000001500027224 */ /* 0x040fe200078e0214 */
[C---:B------:R-:W-:Y:S01]  /*5ad0*/  ISETP.GT.U32.AND P1, PT, R0.reuse, R13, PT ;  /* 0x0000000d0000720c */ /* 0x040fe20003f24070 */
[----:B------:R-:W-:Y:S01]  /*5ae0*/  IMAD.MOV.U32 R12, RZ, RZ, R17 ;  /* 0x000000ffff0c7224 */ /* 0x000fe200078e0011 */
[----:B------:R-:W-:Y:S01]  /*5af0*/  ISETP.GT.U32.AND P5, PT, R0, R4, PT ;  /* 0x000000040000720c */ /* 0x000fe20003fa4070 */
[----:B------:R-:W-:-:S02]  /*5b00*/  VIADD R9, R7, 0x74 ;  /* 0x0000007407097836 */ /* 0x000fc40000000000 */
[----:B------:R-:W-:Y:S01]  /*5b10*/  @!P6 IMAD.MOV R12, RZ, RZ, -R12 ;  /* 0x000000ffff0ce224 */ /* 0x000fe200078e0a0c */
[----:B------:R-:W-:Y:S01]  /*5b20*/  ISETP.GT.U32.AND P6, PT, R0, R2, PT ;  /* 0x000000020000720c */ /* 0x000fe20003fc4070 */
[----:B------:R-:W-:Y:S01]  /*5b30*/  @!P4 IMAD.MOV R5, RZ, RZ, -R5 ;  /* 0x000000ffff05c224 */ /* 0x000fe200078e0a05 */
[----:B------:R-:W-:Y:S01]  /*5b40*/  IABS R18, R9 ;  /* 0x0000000900127213 */ /* 0x000fe20000000000 */
[----:B------:R-:W-:Y:S01]  /*5b50*/  VIADD R21, R7, 0x48 ;  /* 0x0000004807157836 */ /* 0x000fe20000000000 */
[----:B------:R-:W-:Y:S01]  /*5b60*/  STL [R1+0x38], R12 ;  /* 0x0000380c01007387 */ /* 0x000fe20000100800 */
[--C-:B------:R-:W-:Y:S02]  /*5b70*/  @!P0 IMAD.IADD R10, R10, 0x1, -R0.reuse ;  /* 0x000000010a0a8824 */ /* 0x100fe400078e0a00 */
[----:B------:R-:W-:Y:S01]  /*5b80*/  @!P1 IMAD.IADD R13, R13, 0x1, -R0 ;  /* 0x000000010d0d9824 */ /* 0x000fe200078e0a00 */
[----:B------:R0:W-:Y:S01]  /*5b90*/  STL [R1+0x30], R3 ;  /* 0x0000300301007387 */ /* 0x0001e20000100800 */
[----:B------:R-:W-:Y:S01]  /*5ba0*/  IMAD.HI.U32 R14, R8, R18, RZ ;  /* 0x00000012080e7227 */ /* 0x000fe200078e00ff */
[----:B------:R-:W-:-:S02]  /*5bb0*/  ISETP.GT.U32.AND P4, PT, R0, R10, PT ;  /* 0x0000000a0000720c */ /* 0x000fc40003f84070 */
[----:B------:R-:W-:Y:S01]  /*5bc0*/  ISETP.GE.AND P1, PT, R11, RZ, PT ;  /* 0x000000ff0b00720c */ /* 0x000fe20003f26270 */
[----:B------:R-:W-:Y:S02]  /*5bd0*/  @!P6 IMAD.IADD R2, R2, 0x1, -R0 ;  /* 0x000000010202e824 */ /* 0x000fe400078e0a00 */
[----:B------:R-:W-:Y:S02]  /*5be0*/  IMAD.MOV R14, RZ, RZ, -R14 ;  /* 0x000000ffff0e7224 */ /* 0x000fe400078e0a0e */
[----:B------:R-:W-:Y:S01]  /*5bf0*/  @!P5 IMAD.IADD R4, R4, 0x1, -R0 ;  /* 0x000000010404d824 */ /* 0x000fe200078e0a00 */
[----:B------:R-:W-:Y:S01]  /*5c00*/  ISETP.GT.U32.AND P6, PT, R0, R2, PT ;  /* 0x000000020000720c */ /* 0x000fe20003fc4070 */
[----:B0-----:R-:W-:Y:S01]  /*5c10*/  IMAD.MOV.U32 R3, RZ, RZ, R13 ;  /* 0x000000ffff037224 */ /* 0x001fe200078e000d */
[----:B------:R-:W-:Y:S01]  /*5c20*/  ISETP.GE.AND P5, PT, R6, RZ, PT ;  /* 0x000000ff0600720c */ /* 0x000fe20003fa6270 */
[----:B------:R-:W-:Y:S02]  /*5c30*/  IMAD R18, R0, R14, R18 ;  /* 0x0000000e00127224 */ /* 0x000fe400078e0212 */
[----:B------:R-:W-:Y:S01]  /*5c40*/  @!P2 IMAD.MOV R3, RZ, RZ, -R3 ;  /* 0x000000ffff03a224 */ /* 0x000fe200078e0a03 */
[----:B------:R-:W-:Y:S01]  /*5c50*/  ISETP.GE.AND P2, PT, R9, RZ, PT ;  /* 0x000000ff0900720c */ /* 0x000fe20003f46270 */
[----:B------:R-:W-:-:S02]  /*5c60*/  VIADD R9, R7, 0x70 ;  /* 0x0000007007097836 */ /* 0x000fc40000000000 */
[----:B------:R-:W-:Y:S01]  /*5c70*/  @!P4 IMAD.IADD R10, R10, 0x1, -R0 ;  /* 0x000000010a0ac824 */ /* 0x000fe200078e0a00 */
[----:B------:R-:W-:Y:S01]  /*5c80*/  ISETP.GT.U32.AND P4, PT, R0, R18, PT ;  /* 0x000000120000720c */ /* 0x000fe20003f84070 */
[----:B------:R0:W-:Y:S01]  /*5c90*/  STL [R1+0x2c], R3 ;  /* 0x00002c0301007387 */ /* 0x0001e20000100800 */
[----:B------:R-:W-:Y:S01]  /*5ca0*/  IABS R20, R9 ;  /* 0x0000000900147213 */ /* 0x000fe20000000000 */
[----:B------:R-:W-:Y:S01]  /*5cb0*/  VIADD R6, R7, 0x6c ;  /* 0x0000006c07067836 */ /* 0x000fe20000000000 */
[----:B------:R-:W-:Y:S01]  /*5cc0*/  ISETP.GE.AND P0, PT, R9, RZ, PT ;  /* 0x000000ff0900720c */ /* 0x000fe20003f06270 */
[----:B------:R-:W-:Y:S01]  /*5cd0*/  VIADD R13, R7, 0x68 ;  /* 0x00000068070d7836 */ /* 0x000fe20000000000 */
[----:B------:R1:W-:Y:S01]  /*5ce0*/  STL [R1+0x28], R5 ;  /* 0x0000280501007387 */ /* 0x0003e20000100800 */
[----:B------:R-:W-:-:S04]  /*5cf0*/  IMAD.HI.U32 R16, R8, R20, RZ ;  /* 0x0000001408107227 */ /* 0x000fc800078e00ff */
[----:B0-----:R-:W-:Y:S02]  /*5d00*/  IMAD.MOV.U32 R3, RZ, RZ, R4 ;  /* 0x000000ffff037224 */ /* 0x001fe400078e0004 */
[----:B------:R-:W-:Y:S01]  /*5d10*/  @!P6 IMAD.IADD R2, R2, 0x1, -R0 ;  /* 0x000000010202e824 */ /* 0x000fe200078e0a00 */
[----:B------:R-:W-:Y:S01]  /*5d20*/  ISETP.GE.AND P6, PT, R13, RZ, PT ;  /* 0x000000ff0d00720c */ /* 0x000fe20003fc6270 */
[----:B------:R-:W-:Y:S01]  /*5d30*/  @!P3 IMAD.MOV R3, RZ, RZ, -R3 ;  /* 0x000000ffff03b224 */ /* 0x000fe200078e0a03 */
[----:B-1----:R-:W-:Y:S01]  /*5d40*/  IABS R5, R6 ;  /* 0x0000000600057213 */ /* 0x002fe20000000000 */
[----:B------:R-:W-:Y:S01]  /*5d50*/  IMAD.MOV R16, RZ, RZ, -R16 ;  /* 0x000000ffff107224 */ /* 0x000fe200078e0a10 */
[----:B------:R-:W-:Y:S01]  /*5d60*/  IABS R13, R13 ;  /* 0x0000000d000d7213 */ /* 0x000fe20000000000 */
[----:B------:R-:W-:Y:S01]  /*5d70*/  @!P4 IMAD.IADD R18, R18, 0x1, -R0 ;  /* 0x000000011212c824 */ /* 0x000fe200078e0a00 */
[----:B------:R0:W-:Y:S01]  /*5d80*/  STL [R1+0x24], R3 ;  /* 0x0000240301007387 */ /* 0x0001e20000100800 */
[----:B------:R-:W-:Y:S01]  /*5d90*/  IMAD R20, R0, R16, R20 ;  /* 0x0000001000147224 */ /* 0x000fe200078e0214 */
[----:B------:R-:W-:Y:S01]  /*5da0*/  ISETP.GE.AND P3, PT, R6, RZ, PT ;  /* 0x000000ff0600720c */ /* 0x000fe20003f66270 */
[----:B------:R-:W-:Y:S01]  /*5db0*/  IMAD.HI.U32 R11, R8, R5, RZ ;  /* 0x00000005080b7227 */ /* 0x000fe200078e00ff */
[----:B------:R-:W-:-:S03]  /*5dc0*/  ISETP.GT.U32.AND P4, PT, R0, R18, PT ;  /* 0x000000120000720c */ /* 0x000fc60003f84070 */
[----:B------:R-:W-:Y:S02]  /*5dd0*/  VIADD R6, R7, 0x64 ;  /* 0x0000006407067836 */ /* 0x000fe40000000000 */
[----:B------:R-:W-:-:S03]  /*5de0*/  IMAD.HI.U32 R4, R8, R13, RZ ;  /* 0x0000000d08047227 */ /* 0x000fc600078e00ff */
[----:B------:R-:W-:Y:S01]  /*5df0*/  IABS R14, R6 ;  /* 0x00000006000e7213 */ /* 0x000fe20000000000 */
[----:B0-----:R-:W-:Y:S02]  /*5e00*/  IMAD.MOV.U32 R3, RZ, RZ, R2 ;  /* 0x000000ffff037224 */ /* 0x001fe400078e0002 */
[----:B------:R-:W-:Y:S02]  /*5e10*/  IMAD.MOV R11, RZ, RZ, -R11 ;  /* 0x000000ffff0b7224 */ /* 0x000fe400078e0a0b */
[----:B------:R-:W-:Y:S01]  /*5e20*/  @!P1 IMAD.MOV R3, RZ, RZ, -R3 ;  /* 0x000000ffff039224 */ /* 0x000fe200078e0a03 */
[C---:B------:R-:W-:Y:S01]  /*5e30*/  ISETP.GT.U32.AND P1, PT, R0.reuse, R20, PT ;  /* 0x000000140000720c */ /* 0x040fe20003f24070 */
[----:B------:R-:W-:Y:S02]  /*5e40*/  IMAD.MOV R4, RZ, RZ, -R4 ;  /* 0x000000ffff047224 */ /* 0x000fe400078e0a04 */
[C---:B------:R-:W-:Y:S01]  /*5e50*/  IMAD R5, R0.reuse, R11, R5 ;  /* 0x0000000b00057224 */ /* 0x040fe200078e0205 */
[----:B------:R0:W-:Y:S01]  /*5e60*/  STL [R1+0x10], R3 ;  /* 0x0000100301007387 */ /* 0x0001e20000100800 */
[----:B------:R-:W-:-:S02]  /*5e70*/  IMAD R13, R0, R4, R13 ;  /* 0x00000004000d7224 */ /* 0x000fc400078e020d */
[----:B------:R-:W-:-:S04]  /*5e80*/  IMAD.HI.U32 R4, R8, R14, RZ ;  /* 0x0000000e08047227 */ /* 0x000fc800078e00ff */
[----:B------:R-:W-:Y:S02]  /*5e90*/  VIADD R9, R7, 0x60 ;  /* 0x0000006007097836 */ /* 0x000fe40000000000 */
[----:B------:R-:W-:Y:S02]  /*5ea0*/  IMAD.MOV R4, RZ, RZ, -R4 ;  /* 0x000000ffff047224 */ /* 0x000fe400078e0a04 */
[----:B0-----:R-:W-:Y:S01]  /*5eb0*/  IMAD.MOV.U32 R3, RZ, RZ, R10 ;  /* 0x000000ffff037224 */ /* 0x001fe200078e000a */
[----:B------:R-:W-:Y:S01]  /*5ec0*/  IABS R15, R9 ;  /* 0x00000009000f7213 */ /* 0x000fe20000000000 */
[--C-:B------:R-:W-:Y:S01]  /*5ed0*/  @!P4 IMAD.IADD R18, R18, 0x1, -R0.reuse ;  /* 0x000000011212c824 */ /* 0x100fe200078e0a00 */
[C---:B------:R-:W-:Y:S01]  /*5ee0*/  ISETP.GT.U32.AND P4, PT, R0.reuse, R13, PT ;  /* 0x0000000d0000720c */ /* 0x040fe20003f84070 */
[----:B------:R-:W-:Y:S01]  /*5ef0*/  @!P5 IMAD.MOV R3, RZ, RZ, -R3 ;  /* 0x000000ffff03d224 */ /* 0x000fe200078e0a03 */
[----:B------:R-:W-:Y:S01]  /*5f00*/  ISETP.GT.U32.AND P5, PT, R0, R5, PT ;  /* 0x000000050000720c */ /* 0x000fe20003fa4070 */
[----:B------:R-:W-:-:S02]  /*5f10*/  @!P1 IMAD.IADD R20, R20, 0x1, -R0 ;  /* 0x0000000114149824 */ /* 0x000fc400078e0a00 */
[C---:B------:R-:W-:Y:S01]  /*5f20*/  IMAD R14, R0.reuse, R4, R14 ;  /* 0x00000004000e7224 */ /* 0x040fe200078e020e */
[----:B------:R0:W-:Y:S01]  /*5f30*/  STL [R1+0xc], R3 ;  /* 0x00000c0301007387 */ /* 0x0001e20000100800 */
[----:B------:R-:W-:Y:S01]  /*5f40*/  VIADD R10, R7, 0x5c ;  /* 0x0000005c070a7836 */ /* 0x000fe20000000000 */
[----:B------:R-:W-:Y:S01]  /*5f50*/  ISETP.GT.U32.AND P1, PT, R0, R20, PT ;  /* 0x000000140000720c */ /* 0x000fe20003f24070 */
[----:B------:R-:W-:-:S03]  /*5f60*/  IMAD.HI.U32 R2, R8, R15, RZ ;  /* 0x0000000f08027227 */ /* 0x000fc600078e00ff */
[----:B------:R-:W-:Y:S01]  /*5f70*/  IABS R16, R10 ;  /* 0x0000000a00107213 */ /* 0x000fe20000000000 */
[----:B------:R-:W-:Y:S02]  /*5f80*/  IMAD.MOV R2, RZ, RZ, -R2 ;  /* 0x000000ffff027224 */ /* 0x000fe400078e0a02 */
[----:B------:R-:W-:Y:S02]  /*5f90*/  @!P5 IMAD.IADD R5, R5, 0x1, -R0 ;  /* 0x000000010505d824 */ /* 0x000fe400078e0a00 */
[----:B0-----:R-:W-:Y:S02]  /*5fa0*/  IMAD.MOV.U32 R3, RZ, RZ, R18 ;  /* 0x000000ffff037224 */ /* 0x001fe400078e0012 */
[----:B------:R-:W-:Y:S01]  /*5fb0*/  IMAD.HI.U32 R11, R8, R16, RZ ;  /* 0x00000010080b7227 */ /* 0x000fe200078e00ff */
[----:B------:R-:W-:-:S03]  /*5fc0*/  ISETP.GT.U32.AND P5, PT, R0, R5, PT ;  /* 0x000000050000720c */ /* 0x000fc60003fa4070 */
[----:B------:R-:W-:Y:S01]  /*5fd0*/  @!P2 IMAD.MOV R3, RZ, RZ, -R3 ;  /* 0x000000ffff03a224 */ /* 0x000fe200078e0a03 */
[C---:B------:R-:W-:Y:S01]  /*5fe0*/  ISETP.GT.U32.AND P2, PT, R0.reuse, R14, PT ;  /* 0x0000000e0000720c */ /* 0x040fe20003f44070 */
[----:B------:R-:W-:Y:S02]  /*5ff0*/  IMAD R15, R0, R2, R15 ;  /* 0x00000002000f7224 */ /* 0x000fe400078e020f */
[----:B------:R-:W-:Y:S01]  /*6000*/  @!P1 IMAD.IADD R20, R20, 0x1, -R0 ;  /* 0x0000000114149824 */ /* 0x000fe200078e0a00 */
[----:B------:R0:W-:Y:S01]  /*6010*/  STL [R1+0x8], R3 ;  /* 0x0000080301007387 */ /* 0x0001e20000100800 */
[C---:B------:R-:W-:Y:S01]  /*6020*/  VIADD R2, R7.reuse, 0x58 ;  /* 0x0000005807027836 */ /* 0x040fe20000000000 */
[C---:B------:R-:W-:Y:S01]  /*6030*/  ISETP.GT.U32.AND P1, PT, R0.reuse, R15, PT ;  /* 0x0000000f0000720c */ /* 0x040fe20003f24070 */
[----:B------:R-:W-:Y:S02]  /*6040*/  IMAD.MOV R11, RZ, RZ, -R11 ;  /* 0x000000ffff0b7224 */ /* 0x000fe400078e0a0b */
[----:B------:R-:W-:Y:S01]  /*6050*/  VIADD R4, R7, 0x54 ;  /* 0x0000005407047836 */ /* 0x000fe20000000000 */
[----:B------:R-:W-:Y:S01]  /*6060*/  IABS R17, R2 ;  /* 0x0000000200117213 */ /* 0x000fe20000000000 */
[----:B------:R-:W-:-:S02]  /*6070*/  IMAD R16, R0, R11, R16 ;  /* 0x0000000b00107224 */ /* 0x000fc400078e0210 */
[----:B------:R-:W-:Y:S01]  /*6080*/  @!P2 IMAD.IADD R14, R14, 0x1, -R0 ;  /* 0x000000010e0ea824 */ /* 0x000fe200078e0a00 */
[----:B------:R-:W-:Y:S01]  /*6090*/  IABS R18, R4 ;  /* 0x0000000400127213 */ /* 0x000fe20000000000 */
[----:B0-----:R-:W-:Y:S01]  /*60a0*/  IMAD.MOV.U32 R3, RZ, RZ, R20 ;  /* 0x000000ffff037224 */ /* 0x001fe200078e0014 */
[----:B------:R-:W-:Y:S01]  /*60b0*/  ISETP.GE.AND P2, PT, R6, RZ, PT ;  /* 0x000000ff0600720c */ /* 0x000fe20003f46270 */
[--C-:B------:R-:W-:Y:S02]  /*60c0*/  @!P4 IMAD.IADD R13, R13, 0x1, -R0.reuse ;  /* 0x000000010d0dc824 */ /* 0x100fe400078e0a00 */
[----:B------:R-:W-:Y:S01]  /*60d0*/  @!P0 IMAD.MOV R3, RZ, RZ, -R3 ;  /* 0x000000ffff038224 */ /* 0x000fe200078e0a03 */
[C---:B------:R-:W-:Y:S01]  /*60e0*/  ISETP.GT.U32.AND P0, PT, R0.reuse, R14, PT ;  /* 0x0000000e0000720c */ /* 0x040fe20003f04070 */
[----:B------:R-:W-:Y:S01]  /*60f0*/  @!P5 IMAD.IADD R5, R5, 0x1, -R0 ;  /* 0x000000010505d824 */ /* 0x000fe200078e0a00 */
[----:B------:R-:W-:Y:S01]  /*6100*/  ISETP.GT.U32.AND P5, PT, R0, R16, PT ;  /* 0x000000100000720c */ /* 0x000fe20003fa4070 */
[----:B------:R-:W-:Y:S01]  /*6110*/  IMAD.HI.U32 R11, R8, R17, RZ ;  /* 0x00000011080b7227 */ /* 0x000fe200078e00ff */
[----:B------:R-:W-:Y:S01]  /*6120*/  ISETP.GT.U32.AND P4, PT, R0, R13, PT ;  /* 0x0000000d0000720c */ /* 0x000fe20003f84070 */
[----:B------:R0:W-:Y:S02]  /*6130*/  STL [R1+0x4], R3 ;  /* 0x0000040301007387 */ /* 0x0001e40000100800 */
[----:B------:R-:W-:-:S04]  /*6140*/  IMAD.HI.U32 R19, R8, R18, RZ ;  /* 0x0000001208137227 */ /* 0x000fc800078e00ff */
[----:B------:R-:W-:Y:S02]  /*6150*/  IMAD.MOV R11, RZ, RZ, -R11 ;  /* 0x000000ffff0b7224 */ /* 0x000fe400078e0a0b */
[----:B------:R-:W-:Y:S02]  /*6160*/  IMAD.MOV R19, RZ, RZ, -R19 ;  /* 0x000000ffff137224 */ /* 0x000fe400078e0a13 */
[----:B------:R-:W-:Y:S01]  /*6170*/  @!P1 IMAD.IADD R15, R15, 0x1, -R0 ;  /* 0x000000010f0f9824 */ /* 0x000fe200078e0a00 */
[----:B------:R-:W-:Y:S01]  /*6180*/  ISETP.GE.AND P1, PT, R10, RZ, PT ;  /* 0x000000ff0a00720c */ /* 0x000fe20003f26270 */
[C---:B------:R-:W-:Y:S02]  /*6190*/  IMAD R17, R0.reuse, R11, R17 ;  /* 0x0000000b00117224 */ /* 0x040fe400078e0211 */
[----:B------:R-:W-:Y:S02]  /*61a0*/  IMAD R18, R0, R19, R18 ;  /* 0x0000001300127224 */ /* 0x000fe400078e0212 */
[--C-:B------:R-:W-:Y:S01]  /*61b0*/  @!P0 IMAD.IADD R14, R14, 0x1, -R0.reuse ;  /* 0x000000010e0e8824 */ /* 0x100fe200078e0a00 */
[----:B------:R-:W-:Y:S01]  /*61c0*/  ISETP.GT.U32.AND P0, PT, R0, R17, PT ;  /* 0x000000110000720c */ /* 0x000fe20003f04070 */
[----:B------:R-:W-:Y:S01]  /*61d0*/  @!P5 IMAD.IADD R16, R16, 0x1, -R0 ;  /* 0x000000011010d824 */ /* 0x000fe200078e0a00 */
[C---:B------:R-:W-:Y:S01]  /*61e0*/  ISETP.GT.U32.AND P5, PT, R0.reuse, R15, PT ;  /* 0x0000000f0000720c */ /* 0x040fe20003fa4070 */
[----:B------:R-:W-:Y:S01]  /*61f0*/  @!P2 IMAD.MOV R14, RZ, RZ, -R14 ;  /* 0x000000ffff0ea224 */ /* 0x000fe200078e0a0e */
[----:B------:R-:W-:Y:S01]  /*6200*/  ISETP.GT.U32.AND P2, PT, R0, R18, PT ;  /* 0x000000120000720c */ /* 0x000fe20003f44070 */
[----:B------:R-:W-:Y:S01]  /*6210*/  @!P4 IMAD.IADD R13, R13, 0x1, -R0 ;  /* 0x000000010d0dc824 */ /* 0x000fe200078e0a00 */
[----:B------:R-:W-:Y:S01]  /*6220*/  ISETP.GE.AND P4, PT, R9, RZ, PT ;  /* 0x000000ff0900720c */ /* 0x000fe20003f86270 */
[----:B------:R-:W-:-:S02]  /*6230*/  VIADD R6, R7, 0x50 ;  /* 0x0000005007067836 */ /* 0x000fc40000000000 */
[----:B0-----:R-:W-:Y:S02]  /*6240*/  IMAD.MOV.U32 R3, RZ, RZ, R5 ;  /* 0x000000ffff037224 */ /* 0x001fe400078e0005 */
[----:B------:R-:W-:Y:S01]  /*6250*/  VIADD R5, R7, 0x4c ;  /* 0x0000004c07057836 */ /* 0x000fe20000000000 */
[----:B------:R-:W-:Y:S01]  /*6260*/  IABS R9, R6 ;  /* 0x0000000600097213 */ /* 0x000fe20000000000 */
[--C-:B------:R-:W-:Y:S02]  /*6270*/  @!P0 IMAD.IADD R17, R17, 0x1, -R0.reuse ;  /* 0x0000000111118824 */ /* 0x100fe400078e0a00 */
[--C-:B------:R-:W-:Y:S01]  /*6280*/  @!P5 IMAD.IADD R15, R15, 0x1, -R0.reuse ;  /* 0x000000010f0fd824 */ /* 0x100fe200078e0a00 */
[----:B------:R-:W-:Y:S01]  /*6290*/  IABS R20, R5 ;  /* 0x0000000500147213 */ /* 0x000fe20000000000 */
[----:B------:R-:W-:Y:S01]  /*62a0*/  @!P2 IMAD.IADD R18, R18, 0x1, -R0 ;  /* 0x000000011212a824 */ /* 0x000fe200078e0a00 */
[----:B------:R-:W-:Y:S01]  /*62b0*/  ISETP.GE.AND P5, PT, R4, RZ, PT ;  /* 0x000000ff0400720c */ /* 0x000fe20003fa6270 */
[----:B------:R-:W-:Y:S01]  /*62c0*/  @!P6 IMAD.MOV R13, RZ, RZ, -R13 ;  /* 0x000000ffff0de224 */ /* 0x000fe200078e0a0d */
[----:B------:R-:W-:Y:S01]  /*62d0*/  ISETP.GE.AND P6, PT, R2, RZ, PT ;  /* 0x000000ff0200720c */ /* 0x000fe20003fc6270 */
[----:B------:R-:W-:Y:S01]  /*62e0*/  @!P4 IMAD.MOV R15, RZ, RZ, -R15 ;  /* 0x000000ffff0fc224 */ /* 0x000fe200078e0a0f */
[----:B------:R-:W-:Y:S01]  /*62f0*/  ISETP.GT.U32.AND P4, PT, R0, R17, PT ;  /* 0x000000110000720c */ /* 0x000fe20003f84070 */
[----:B------:R-:W-:Y:S01]  /*6300*/  IMAD.HI.U32 R2, R8, R9, RZ ;  /* 0x0000000908027227 */ /* 0x000fe200078e00ff */
[----:B------:R-:W-:-:S02]  /*6310*/  ISETP.GT.U32.AND P2, PT, R0, R18, PT ;  /* 0x000000120000720c */ /* 0x000fc40003f44070 */
[----:B------:R-:W-:Y:S01]  /*6320*/  ISETP.GE.AND P0, PT, R5, RZ, PT ;  /* 0x000000ff0500720c */ /* 0x000fe20003f06270 */
[----:B------:R-:W-:Y:S02]  /*6330*/  IMAD.MOV R2, RZ, RZ, -R2 ;  /* 0x000000ffff027224 */ /* 0x000fe400078e0a02 */
[----:B------:R-:W-:Y:S01]  /*6340*/  @!P3 IMAD.MOV R3, RZ, RZ, -R3 ;  /* 0x000000ffff03b224 */ /* 0x000fe200078e0a03 */
[----:B------:R-:W-:Y:S01]  /*6350*/  ISETP.GT.U32.AND P3, PT, R0, R16, PT ;  /* 0x000000100000720c */ /* 0x000fe20003f64070 */
[----:B------:R-:W-:-:S03]  /*6360*/  IMAD.HI.U32 R4, R8, R20, RZ ;  /* 0x0000001408047227 */ /* 0x000fc600078e00ff */
[----:B------:R-:W-:Y:S01]  /*6370*/  STL [R1], R3 ;  /* 0x0000000301007387 */ /* 0x000fe20000100800 */
[C---:B------:R-:W-:Y:S02]  /*6380*/  IMAD R19, R0.reuse, R2, R9 ;  /* 0x0000000200137224 */ /* 0x040fe400078e0209 */
[----:B------:R-:W-:Y:S01]  /*6390*/  IMAD.MOV R4, RZ, RZ, -R4 ;  /* 0x000000ffff047224 */ /* 0x000fe200078e0a04 */
[----:B------:R0:W-:Y:S01]  /*63a0*/  STL [R1+0x6b0], R13 ;  /* 0x0006b00d01007387 */ /* 0x0001e20000100800 */
[----:B------:R-:W-:Y:S01]  /*63b0*/  @!P4 IMAD.IADD R17, R17, 0x1, -R0 ;  /* 0x000000011111c824 */ /* 0x000fe200078e0a00 */
[C---:B------:R-:W-:Y:S01]  /*63c0*/  ISETP.GT.U32.AND P4, PT, R0.reuse, R19, PT ;  /* 0x000000130000720c */ /* 0x040fe20003f84070 */
[----:B------:R-:W-:Y:S01]  /*63d0*/  IMAD R20, R0, R4, R20 ;  /* 0x0000000400147224 */ /* 0x000fe200078e0214 */
[----:B------:R-:W-:Y:S01]  /*63e0*/  STL [R1+0x6b4], R14 ;  /* 0x0006b40e01007387 */ /* 0x000fe20000100800 */
[--C-:B------:R-:W-:Y:S02]  /*63f0*/  @!P2 IMAD.IADD R18, R18, 0x1, -R0.reuse ;  /* 0x000000011212a824 */ /* 0x100fe400078e0a00 */
[----:B------:R-:W-:Y:S01]  /*6400*/  @!P3 IMAD.IADD R16, R16, 0x1, -R0 ;  /* 0x000000011010b824 */ /* 0x000fe200078e0a00 */
[----:B------:R-:W-:Y:S01]  /*6410*/  ISETP.GE.AND P3, PT, R6, RZ, PT ;  /* 0x000000ff0600720c */ /* 0x000fe20003f66270 */
[----:B------:R-:W-:Y:S01]  /*6420*/  @!P5 IMAD.MOV R18, RZ, RZ, -R18 ;  /* 0x000000ffff12d224 */ /* 0x000fe200078e0a12 */
[C---:B------:R-:W-:Y:S01]  /*6430*/  ISETP.GT.U32.AND P5, PT, R0.reuse, R20, PT ;  /* 0x000000140000720c */ /* 0x040fe20003fa4070 */
[----:B------:R-:W-:Y:S01]  /*6440*/  @!P1 IMAD.MOV R16, RZ, RZ, -R16 ;  /* 0x000000ffff109224 */ /* 0x000fe200078e0a10 */
[----:B------:R-:W-:Y:S01]  /*6450*/  ISETP.GE.AND P1, PT, R21, RZ, PT ;  /* 0x000000ff1500720c */ /* 0x000fe20003f26270 */
[----:B------:R-:W-:Y:S01]  /*6460*/  VIADD R2, R7, 0x44 ;  /* 0x0000004407027836 */ /* 0x000fe20000000000 */
[----:B------:R-:W-:Y:S01]  /*6470*/  IABS R21, R21 ;  /* 0x0000001500157213 */ /* 0x000fe20000000000 */
[--C-:B------:R-:W-:Y:S01]  /*6480*/  @!P4 IMAD.IADD R19, R19, 0x1, -R0.reuse ;  /* 0x000000011313c824 */ /* 0x100fe200078e0a00 */
[----:B------:R-:W-:Y:S01]  /*6490*/  STL [R1+0x6b8], R15 ;  /* 0x0006b80f01007387 */ /* 0x000fe20000100800 */
[----:B------:R-:W-:Y:S01]  /*64a0*/  VIADD R23, R7, 0x40 ;  /* 0x0000004007177836 */ /* 0x000fe20000000000 */
[----:B------:R-:W-:Y:S01]  /*64b0*/  IABS R22, R2 ;  /* 0x0000000200167213 */ /* 0x000fe20000000000 */
[----:B------:R-:W-:Y:S01]  /*64c0*/  @!P6 IMAD.MOV R17, RZ, RZ, -R17 ;  /* 0x000000ffff11e224 */ /* 0x000fe200078e0a11 */
[----:B------:R-:W-:Y:S01]  /*64d0*/  ISETP.GT.U32.AND P4, PT, R0, R19, PT ;  /* 0x000000130000720c */ /* 0x000fe20003f84070 */
[----:B------:R-:W-:Y:S01]  /*64e0*/  IMAD.HI.U32 R4, R8, R21, RZ ;  /* 0x0000001508047227 */ /* 0x000fe200078e00ff */
[----:B------:R-:W-:Y:S01]  /*64f0*/  ISETP.GE.AND P6, PT, R23, RZ, PT ;  /* 0x000000ff1700720c */ /* 0x000fe20003fc6270 */
[----:B------:R-:W-:Y:S01]  /*6500*/  STL [R1+0x6bc], R16 ;  /* 0x0006bc1001007387 */ /* 0x000fe20000100800 */
[----:B------:R-:W-:Y:S01]  /*6510*/  IABS R23, R23 ;  /* 0x0000001700177213 */ /* 0x000fe20000000000 */
[----:B------:R-:W-:Y:S01]  /*6520*/  @!P5 IMAD.IADD R20, R20, 0x1, -R0 ;  /* 0x000000011414d824 */ /* 0x000fe200078e0a00 */
[----:B------:R-:W-:Y:S01]  /*6530*/  ISETP.GE.AND P2, PT, R2, RZ, PT ;  /* 0x000000ff0200720c */ /* 0x000fe20003f46270 */
[----:B------:R-:W-:Y:S01]  /*6540*/  IMAD.HI.U32 R2, R8, R22, RZ ;  /* 0x0000001608027227 */ /* 0x000fe200078e00ff */
[----:B------:R-:W-:Y:S02]  /*6550*/  STL [R1+0x6c0], R17 ;  /* 0x0006c01101007387 */ /* 0x000fe40000100800 */
[----:B------:R-:W-:Y:S01]  /*6560*/  ISETP.GT.U32.AND P5, PT, R0, R20, PT ;  /* 0x000000140000720c */ /* 0x000fe20003fa4070 */
[----:B------:R-:W-:Y:S01]  /*6570*/  IMAD.MOV R4, RZ, RZ, -R4 ;  /* 0x000000ffff047224 */ /* 0x000fe200078e0a04 */
[----:B------:R-:W-:Y:S01]  /*6580*/  STL [R1+0x6c4], R18 ;  /* 0x0006c41201007387 */ /* 0x000fe20000100800 */
[----:B------:R-:W-:-:S04]  /*6590*/  IMAD.HI.U32 R5, R8, R23, RZ ;  /* 0x0000001708057227 */ /* 0x000fc800078e00ff */
[----:B------:R-:W-:Y:S02]  /*65a0*/  IMAD.MOV R2, RZ, RZ, -R2 ;  /* 0x000000ffff027224 */ /* 0x000fe400078e0a02 */
[C---:B------:R-:W-:Y:S02]  /*65b0*/  IMAD R21, R0.reuse, R4, R21 ;  /* 0x0000000400157224 */ /* 0x040fe400078e0215 */
[----:B------:R-:W-:Y:S02]  /*65c0*/  IMAD.MOV R5, RZ, RZ, -R5 ;  /* 0x000000ffff057224 */ /* 0x000fe400078e0a05 */
[C---:B------:R-:W-:Y:S02]  /*65d0*/  IMAD R22, R0.reuse, R2, R22 ;  /* 0x0000000200167224 */ /* 0x040fe400078e0216 */
[----:B------:R-:W-:Y:S01]  /*65e0*/  @!P4 IMAD.IADD R19, R19, 0x1, -R0 ;  /* 0x000000011313c824 */ /* 0x000fe200078e0a00 */
[C---:B------:R-:W-:Y:S01]  /*65f0*/  ISETP.GT.U32.AND P4, PT, R0.reuse, R21, PT ;  /* 0x000000150000720c */ /* 0x040fe20003f84070 */
[----:B------:R-:W-:-:S02]  /*6600*/  IMAD R23, R0, R5, R23 ;  /* 0x0000000500177224 */ /* 0x000fc400078e0217 */
[----:B------:R-:W-:Y:S01]  /*6610*/  @!P3 IMAD.MOV R19, RZ, RZ, -R19 ;  /* 0x000000ffff13b224 */ /* 0x000fe200078e0a13 */
[----:B------:R-:W-:Y:S01]  /*6620*/  ISETP.GT.U32.AND P3, PT, R0, R22, PT ;  /* 0x000000160000720c */ /* 0x000fe20003f64070 */
[--C-:B------:R-:W-:Y:S01]  /*6630*/  @!P5 IMAD.IADD R20, R20, 0x1, -R0.reuse ;  /* 0x000000011414d824 */ /* 0x100fe200078e0a00 */
[----:B------:R-:W-:Y:S01]  /*6640*/  ISETP.GT.U32.AND P5, PT, R0, R23, PT ;  /* 0x000000170000720c */ /* 0x000fe20003fa4070 */
[C---:B------:R-:W-:Y:S01]  /*6650*/  VIADD R6, R7.reuse, 0x3c ;  /* 0x0000003c07067836 */ /* 0x040fe20000000000 */
[----:B------:R-:W-:Y:S01]  /*6660*/  STL [R1+0x6c8], R19 ;  /* 0x0006c81301007387 */ /* 0x000fe20000100800 */
[C---:B------:R-:W-:Y:S02]  /*6670*/  VIADD R9, R7.reuse, 0x38 ;  /* 0x0000003807097836 */ /* 0x040fe40000000000 */
[----:B0-----:R-:W-:Y:S01]  /*6680*/  VIADD R13, R7, 0x34 ;  /* 0x00000034070d7836 */ /* 0x001fe20000000000 */
[----:B------:R-:W-:Y:S01]  /*6690*/  IABS R24, R6 ;  /* 0x0000000600187213 */ /* 0x000fe20000000000 */
[----:B------:R-:W-:Y:S01]  /*66a0*/  @!P4 IMAD.IADD R21, R21, 0x1, -R0 ;  /* 0x000000011515c824 */ /* 0x000fe200078e0a00 */
[----:B------:R-:W-:Y:S01]  /*66b0*/  IABS R25, R9 ;  /* 0x0000000900197213 */ /* 0x000fe20000000000 */
[----:B------:R-:W-:Y:S01]  /*66c0*/  VIADD R10, R7, 0x30 ;  /* 0x00000030070a7836 */ /* 0x000fe20000000000 */
[----:B------:R-:W-:Y:S01]  /*66d0*/  IABS R26, R13 ;  /* 0x0000000d001a7213 */ /* 0x000fe20000000000 */
[----:B------:R-:W-:Y:S01]  /*66e0*/  IMAD.HI.U32 R4, R8, R24, RZ ;  /* 0x0000001808047227 */ /* 0x000fe200078e00ff */
[----:B------:R-:W-:-:S02]  /*66f0*/  ISETP.GT.U32.AND P4, PT, R0, R21, PT ;  /* 0x000000150000720c */ /* 0x000fc40003f84070 */
[----:B------:R-:W-:Y:S01]  /*6700*/  STL [R1+0xc0], R10 ;  /* 0x0000c00a01007387 */ /* 0x000fe20000100800 */
[--C-:B------:R-:W-:Y:S02]  /*6710*/  @!P3 IMAD.IADD R22, R22, 0x1, -R0.reuse ;  /* 0x000000011616b824 */ /* 0x100fe400078e0a00 */
[----:B------:R-:W-:Y:S02]  /*6720*/  @!P5 IMAD.IADD R23, R23, 0x1, -R0 ;  /* 0x000000011717d824 */ /* 0x000fe400078e0a00 */
[----:B------:R-:W-:Y:S01]  /*6730*/  IMAD.MOV R4, RZ, RZ, -R4 ;  /* 0x000000ffff047224 */ /* 0x000fe200078e0a04 */
[----:B------:R-:W-:Y:S01]  /*6740*/  ISETP.GT.U32.AND P3, PT, R0, R22, PT ;  /* 0x000000160000720c */ /* 0x000fe20003f64070 */
[----:B------:R-:W-:Y:S01]  /*6750*/  IMAD.HI.U32 R2, R8, R25, RZ ;  /* 0x0000001908027227 */ /* 0x000fe200078e00ff */
[----:B------:R-:W-:-:S03]  /*6760*/  ISETP.GT.U32.AND P5, PT, R0, R23, PT ;  /* 0x000000170000720c */ /* 0x000fc60003fa4070 */
[----:B------:R-:W-:Y:S02]  /*6770*/  IMAD R24, R0, R4, R24 ;  /* 0x0000000400187224 */ /* 0x000fe400078e0218 */
[----:B------:R-:W-:-:S04]  /*6780*/  IMAD.HI.U32 R4, R8, R26, RZ ;  /* 0x0000001a08047227 */ /* 0x000fc800078e00ff */
[----:B------:R-:W-:Y:S02]  /*6790*/  IMAD.MOV R2, RZ, RZ, -R2 ;  /* 0x000000ffff027224 */ /* 0x000fe400078e0a02 */
[----:B------:R-:W-:Y:S02]  /*67a0*/  IMAD.MOV R4, RZ, RZ, -R4 ;  /* 0x000000ffff047224 */ /* 0x000fe400078e0a04 */
[C---:B------:R-:W-:Y:S01]  /*67b0*/  IMAD R25, R0.reuse, R2, R25 ;  /* 0x0000000200197224 */ /* 0x040fe200078e0219 */
[----:B------:R-:W-:Y:S01]  /*67c0*/  IABS R2, R10 ;  /* 0x0000000a00027213 */ /* 0x000fe20000000000 */
[----:B------:R-:W-:Y:S01]  /*67d0*/  @!P4 IMAD.IADD R21, R21, 0x1, -R0 ;  /* 0x000000011515c824 */ /* 0x000fe200078e0a00 */
[C---:B------:R-:W-:Y:S01]  /*67e0*/  ISETP.GT.U32.AND P4, PT, R0.reuse, R24, PT ;  /* 0x000000180000720c */ /* 0x040fe20003f84070 */
[----:B------:R-:W-:Y:S02]  /*67f0*/  IMAD R26, R0, R4, R26 ;  /* 0x00000004001a7224 */ /* 0x000fe400078e021a */
[--C-:B------:R-:W-:Y:S01]  /*6800*/  @!P3 IMAD.IADD R22, R22, 0x1, -R0.reuse ;  /* 0x000000011616b824 */ /* 0x100fe200078e0a00 */
[C---:B------:R-:W-:Y:S01]  /*6810*/  ISETP.GT.U32.AND P3, PT, R0.reuse, R25, PT ;  /* 0x000000190000720c */ /* 0x040fe20003f64070 */
[----:B------:R-:W-:Y:S01]  /*6820*/  @!P5 IMAD.IADD R23, R23, 0x1, -R0 ;  /* 0x000000011717d824 */ /* 0x000fe200078e0a00 */
[----:B------:R-:W-:Y:S01]  /*6830*/  ISETP.GT.U32.AND P5, PT, R0, R26, PT ;  /* 0x0000001a0000720c */ /* 0x000fe20003fa4070 */
[----:B------:R-:W-:-:S02]  /*6840*/  VIADD R12, R7, 0x28 ;  /* 0x00000028070c7836 */ /* 0x000fc40000000000 */
[----:B------:R-:W-:-:S03]  /*6850*/  IMAD.HI.U32 R27, R8, R2, RZ ;  /* 0x00000002081b7227 */ /* 0x000fc600078e00ff */
[----:B------:R-:W-:Y:S01]  /*6860*/  IABS R29, R12 ;  /* 0x0000000c001d7213 */ /* 0x000fe20000000000 */
[--C-:B------:R-:W-:Y:S01]  /*6870*/  @!P4 IMAD.IADD R24, R24, 0x1, -R0.reuse ;  /* 0x000000011818c824 */ /* 0x100fe200078e0a00 */
[----:B------:R-:W-:Y:S01]  /*6880*/  ISETP.GE.AND P4, PT, R6, RZ, PT ;  /* 0x000000ff0600720c */ /* 0x000fe20003f86270 */
[----:B------:R-:W-:Y:S02]  /*6890*/  VIADD R3, R7, 0x2c ;  /* 0x0000002c07037836 */ /* 0x000fe40000000000 */
[--C-:B------:R-:W-:Y:S01]  /*68a0*/  @!P3 IMAD.IADD R25, R25, 0x1, -R0.reuse ;  /* 0x000000011919b824 */ /* 0x100fe200078e0a00 */
[----:B------:R-:W-:Y:S01]  /*68b0*/  ISETP.GT.U32.AND P3, PT, R0, R24, PT ;  /* 0x000000180000720c */ /* 0x000fe20003f64070 */
[----:B------:R-:W-:Y:S01]  /*68c0*/  @!P5 IMAD.IADD R26, R26, 0x1, -R0 ;  /* 0x000000011a1ad824 */ /* 0x000fe200078e0a00 */
[----:B------:R-:W-:Y:S01]  /*68d0*/  IABS R28, R3 ;  /* 0x00000003001c7213 */ /* 0x000fe20000000000 */
[----:B------:R-:W-:Y:S01]  /*68e0*/  IMAD.MOV R27, RZ, RZ, -R27 ;  /* 0x000000ffff1b7224 */ /* 0x000fe200078e0a1b */
[----:B------:R0:W-:Y:S01]  /*68f0*/  STL [R1+0xbc], R3 ;  /* 0x0000bc0301007387 */ /* 0x0001e20000100800 */
[----:B------:R-:W-:Y:S01]  /*6900*/  @!P0 IMAD.MOV R20, RZ, RZ, -R20 ;  /* 0x000000ffff148224 */ /* 0x000fe200078e0a14 */
[----:B------:R-:W-:Y:S01]  /*6910*/  ISETP.GT.U32.AND P0, PT, R0, R26, PT ;  /* 0x0000001a0000720c */ /* 0x000fe20003f04070 */
[----:B------:R-:W-:Y:S01]  /*6920*/  IMAD.HI.U32 R5, R8, R29, RZ ;  /* 0x0000001d08057227 */ /* 0x000fe200078e00ff */
[----:B------:R-:W-:Y:S01]  /*6930*/  STL [R1+0x744], R12 ;  /* 0x0007440c01007387 */ /* 0x000fe20000100800 */
[----:B------:R-:W-:-:S02]  /*6940*/  ISETP.GT.U32.AND P5, PT, R0, R25, PT ;  /* 0x000000190000720c */ /* 0x000fc40003fa4070 */
[----:B------:R-:W-:Y:S01]  /*6950*/  IMAD R27, R0, R27, R2 ;  /* 0x0000001b001b7224 */ /* 0x000fe200078e0202 */
[----:B------:R-:W-:Y:S01]  /*6960*/  STL [R1+0x750], R23 ;  /* 0x0007501701007387 */ /* 0x000fe20000100800 */
[----:B------:R-:W-:Y:S02]  /*6970*/  IMAD.MOV R5, RZ, RZ, -R5 ;  /* 0x000000ffff057224 */ /* 0x000fe400078e0a05 */
[----:B0-----:R-:W-:Y:S01]  /*6980*/  VIADD R3, R7, 0x24 ;  /* 0x0000002407037836 */ /* 0x001fe20000000000 */
[----:B------:R0:W-:Y:S01]  /*6990*/  STL [R1+0x6cc], R20 ;  /* 0x0006cc1401007387 */ /* 0x0001e20000100800 */
[----:B------:R-:W-:Y:S01]  /*69a0*/  @!P3 IMAD.IADD R24, R24, 0x1, -R0 ;  /* 0x000000011818b824 */ /* 0x000fe200078e0a00 */
[----:B------:R-:W-:Y:S01]  /*69b0*/  ISETP.GT.U32.AND P3, PT, R0, R27, PT ;  /* 0x0000001b0000720c */ /* 0x000fe20003f64070 */
[----:B------:R-:W-:Y:S01]  /*69c0*/  IMAD.HI.U32 R4, R8, R28, RZ ;  /* 0x0000001c08047227 */ /* 0x000fe200078e00ff */
[----:B------:R-:W-:Y:S01]  /*69d0*/  IABS R2, R3 ;  /* 0x0000000300027213 */ /* 0x000fe20000000000 */
[----:B------:R1:W-:Y:S02]  /*69e0*/  STL [R1+0x748], R3 ;  /* 0x0007480301007387 */ /* 0x0003e40000100800 */
[----:B------:R-:W-:-:S02]  /*69f0*/  IMAD R29, R0, R5, R29 ;  /* 0x00000005001d7224 */ /* 0x000fc400078e021d */
[----:B------:R-:W-:Y:S02]  /*6a00*/  IMAD.MOV R4, RZ, RZ, -R4 ;  /* 0x000000ffff047224 */ /* 0x000fe400078e0a04 */
[C---:B0-----:R-:W-:Y:S02]  /*6a10*/  VIADD R20, R7.reuse, 0x20 ;  /* 0x0000002007147836 */ /* 0x041fe40000000000 */
[C---:B------:R-:W-:Y:S02]  /*6a20*/  VIADD R18, R7.reuse, 0x18 ;  /* 0x0000001807127836 */ /* 0x040fe40000000000 */
[----:B------:R-:W-:Y:S01]  /*6a30*/  VIADD R19, R7, 0x1c ;  /* 0x0000001c07137836 */ /* 0x000fe20000000000 */
[----:B------:R-:W-:Y:S01]  /*6a40*/  STL [R1+0x74c], R20 ;  /* 0x00074c1401007387 */ /* 0x000fe20000100800 */
[----:B------:R-:W-:Y:S01]  /*6a50*/  @!P0 IMAD.IADD R26, R26, 0x1, -R0 ;  /* 0x000000011a1a8824 */ /* 0x000fe200078e0a00 */
[C---:B------:R-:W-:Y:S01]  /*6a60*/  ISETP.GT.U32.AND P0, PT, R0.reuse, R29, PT ;  /* 0x0000001d0000720c */ /* 0x040fe20003f04070 */
[----:B------:R-:W-:Y:S01]  /*6a70*/  IMAD R28, R0, R4, R28 ;  /* 0x00000004001c7224 */ /* 0x000fe200078e021c */
[----:B------:R-:W-:Y:S01]  /*6a80*/  IABS R4, R20 ;  /* 0x0000001400047213 */ /* 0x000fe20000000000 */
[----:B------:R-:W-:Y:S01]  /*6a90*/  IMAD.HI.U32 R6, R8, R2, RZ ;  /* 0x0000000208067227 */ /* 0x000fe200078e00ff */
[----:B------:R-:W-:Y:S01]  /*6aa0*/  IABS R11, R18 ;  /* 0x00000012000b7213 */ /* 0x000fe20000000000 */
[----:B------:R0:W-:Y:S01]  /*6ab0*/  STL [R1+0x754], R24 ;  /* 0x0007541801007387 */ /* 0x0001e20000100800 */
[----:B------:R-:W-:Y:S01]  /*6ac0*/  IABS R5, R19 ;  /* 0x0000001300057213 */ /* 0x000fe20000000000 */
[----:B------:R-:W-:-:S02]  /*6ad0*/  IMAD.MOV R6, RZ, RZ, -R6 ;  /* 0x000000ffff067224 */ /* 0x000fc400078e0a06 */
[----:B------:R-:W-:Y:S01]  /*6ae0*/  @!P3 IMAD.IADD R27, R27, 0x1, -R0 ;  /* 0x000000011b1bb824 */ /* 0x000fe200078e0a00 */
[----:B------:R-:W-:Y:S01]  /*6af0*/  ISETP.GE.AND P3, PT, R9, RZ, PT ;  /* 0x000000ff0900720c */ /* 0x000fe20003f66270 */
[----:B------:R-:W-:-:S04]  /*6b00*/  IMAD.HI.U32 R10, R8, R4, RZ ;  /* 0x00000004080a7227 */ /* 0x000fc800078e00ff */
[----:B------:R-:W-:-:S04]  /*6b10*/  IMAD.HI.U32 R9, R8, R11, RZ ;  /* 0x0000000b08097227 */ /* 0x000fc800078e00ff */
[----:B------:R-:W-:-:S04]  /*6b20*/  IMAD.HI.U32 R12, R8, R5, RZ ;  /* 0x00000005080c7227 */ /* 0x000fc800078e00ff */
[----:B------:R-:W-:Y:S02]  /*6b30*/  IMAD R2, R0, R6, R2 ;  /* 0x0000000600027224 */ /* 0x000fe400078e0202 */
[----:B------:R-:W-:Y:S02]  /*6b40*/  IMAD.MOV R6, RZ, RZ, -R10 ;  /* 0x000000ffff067224 */ /* 0x000fe400078e0a0a */
[C---:B------:R-:W-:Y:S02]  /*6b50*/  VIADD R17, R7.reuse, 0x14 ;  /* 0x0000001407117836 */ /* 0x040fe40000000000 */
[----:B------:R-:W-:Y:S02]  /*6b60*/  IMAD.MOV R9, RZ, RZ, -R9 ;  /* 0x000000ffff097224 */ /* 0x000fe400078e0a09 */
[----:B------:R-:W-:Y:S02]  /*6b70*/  VIADD R16, R7, 0x10 ;  /* 0x0000001007107836 */ /* 0x000fe40000000000 */
[----:B------:R-:W-:-:S02]  /*6b80*/  IMAD.MOV R10, RZ, RZ, -R12 ;  /* 0x000000ffff0a7224 */ /* 0x000fc400078e0a0c */
[----:B------:R-:W-:Y:S01]  /*6b90*/  @!P0 IMAD.IADD R29, R29, 0x1, -R0 ;  /* 0x000000011d1d8824 */ /* 0x000fe200078e0a00 */
[----:B------:R-:W-:Y:S01]  /*6ba0*/  ISETP.GE.AND P0, PT, R13, RZ, PT ;  /* 0x000000ff0d00720c */ /* 0x000fe20003f06270 */
[C---:B------:R-:W-:Y:S02]  /*6bb0*/  VIADD R15, R7.reuse, 0xc ;  /* 0x0000000c070f7836 */ /* 0x040fe40000000000 */
[C---:B------:R-:W-:Y:S02]  /*6bc0*/  IMAD R4, R0.reuse, R6, R4 ;  /* 0x0000000600047224 */ /* 0x040fe400078e0204 */
[C---:B------:R-:W-:Y:S02]  /*6bd0*/  VIADD R14, R7.reuse, 0x8 ;  /* 0x00000008070e7836 */ /* 0x040fe40000000000 */
[----:B------:R-:W-:Y:S01]  /*6be0*/  VIADD R13, R7, 0x4 ;  /* 0x00000004070d7836 */ /* 0x000fe20000000000 */
[----:B------:R-:W-:Y:S01]  /*6bf0*/  IABS R7, R17 ;  /* 0x0000001100077213 */ /* 0x000fe20000000000 */
[C---:B------:R-:W-:Y:S01]  /*6c00*/  IMAD R6, R0.reuse, R9, R11 ;  /* 0x0000000900067224 */ /* 0x040fe200078e020b */
[----:B------:R-:W-:Y:S01]  /*6c10*/  IABS R9, R16 ;  /* 0x0000001000097213 */ /* 0x000fe20000000000 */
[----:B------:R-:W-:Y:S01]  /*6c20*/  IMAD R5, R0, R10, R5 ;  /* 0x0000000a00057224 */ /* 0x000fe200078e0205 */
[----:B------:R-:W-:Y:S01]  /*6c30*/  IABS R10, R15 ;  /* 0x0000000f000a7213 */ /* 0x000fe20000000000 */
[----:B-1----:R-:W-:Y:S01]  /*6c40*/  IMAD.HI.U32 R3, R8, R7, RZ ;  /* 0x0000000708037227 */ /* 0x002fe200078e00ff */
[----:B------:R-:W-:-:S02]  /*6c50*/  IABS R11, R14 ;  /* 0x0000000e000b7213 */ /* 0x000fc40000000000 */
[----:B------:R-:W-:Y:S01]  /*6c60*/  IABS R12, R13 ;  /* 0x0000000d000c7213 */ /* 0x000fe20000000000 */
[----:B0-----:R-:W-:-:S04]  /*6c70*/  IMAD.HI.U32 R24, R8, R9, RZ ;  /* 0x0000000908187227 */ /* 0x001fc800078e00ff */
[----:B------:R-:W-:-:S04]  /*6c80*/  IMAD.HI.U32 R23, R8, R10, RZ ;  /* 0x0000000a08177227 */ /* 0x000fc800078e00ff */
[----:B------:R-:W-:Y:S02]  /*6c90*/  IMAD.MOV R3, RZ, RZ, -R3 ;  /* 0x000000ffff037224 */ /* 0x000fe400078e0a03 */
[----:B------:R-:W-:Y:S02]  /*6ca0*/  IMAD.MOV R24, RZ, RZ, -R24 ;  /* 0x000000ffff187224 */ /* 0x000fe400078e0a18 */
[----:B------:R-:W-:Y:S02]  /*6cb0*/  IMAD.MOV R23, RZ, RZ, -R23 ;  /* 0x000000ffff177224 */ /* 0x000fe400078e0a17 */
[----:B------:R-:W-:Y:S02]  /*6cc0*/  IMAD R7, R0, R3, R7 ;  /* 0x0000000300077224 */ /* 0x000fe400078e0207 */
[----:B------:R-:W-:-:S04]  /*6cd0*/  IMAD.HI.U32 R20, R8, R11, RZ ;  /* 0x0000000b08147227 */ /* 0x000fc800078e00ff */
[----:B------:R-:W-:-:S04]  /*6ce0*/  IMAD.HI.U32 R3, R8, R12, RZ ;  /* 0x0000000c08037227 */ /* 0x000fc800078e00ff */
[C---:B------:R-:W-:Y:S02]  /*6cf0*/  IMAD R8, R0.reuse, R24, R9 ;  /* 0x0000001800087224 */ /* 0x040fe400078e0209 */
[----:B------:R-:W2:Y:S01]  /*6d00*/  LDL.LU R24, [R1+0x754] ;  /* 0x0007540001187983 */ /* 0x000ea20000300800 */
[C---:B------:R-:W-:Y:S02]  /*6d10*/  IMAD R9, R0.reuse, R23, R10 ;  /* 0x0000001700097224 */ /* 0x040fe400078e020a */
[----:B------:R-:W-:Y:S01]  /*6d20*/  IMAD.MOV R20, RZ, RZ, -R20 ;  /* 0x000000ffff147224 */ /* 0x000fe200078e0a14 */
[----:B------:R-:W3:Y:S01]  /*6d30*/  LDL.LU R23, [R1+0x750] ;  /* 0x0007500001177983 */ /* 0x000ee20000300800 */
[----:B------:R-:W-:Y:S02]  /*6d40*/  @!P1 IMAD.MOV R21, RZ, RZ, -R21 ;  /* 0x000000ffff159224 */ /* 0x000fe400078e0a15 */
[----:B------:R-:W-:Y:S01]  /*6d50*/  @!P5 IMAD.IADD R25, R25, 0x1, -R0 ;  /* 0x000000011919d824 */ /* 0x000fe200078e0a00 */
[C---:B------:R-:W-:Y:S01]  /*6d60*/  ISETP.GT.U32.AND P5, PT, R0.reuse, R28, PT ;  /* 0x0000001c0000720c */ /* 0x040fe20003fa4070 */
[----:B------:R-:W-:-:S02]  /*6d70*/  IMAD R10, R0, R20, R11 ;  /* 0x00000014000a7224 */ /* 0x000fc400078e020b */
[----:B------:R-:W-:Y:S01]  /*6d80*/  @!P2 IMAD.MOV R22, RZ, RZ, -R22 ;  /* 0x000000ffff16a224 */ /* 0x000fe200078e0a16 */
[----:B------:R-:W4:Y:S01]  /*6d90*/  LDL.LU R20, [R1+0x74c] ;  /* 0x00074c0001147983 */ /* 0x000f220000300800 */
[----:B------:R-:W-:-:S03]  /*6da0*/  IMAD.MOV R11, RZ, RZ, -R3 ;  /* 0x000000ffff0b7224 */ /* 0x000fc600078e0a03 */
[----:B------:R-:W5:Y:S01]  /*6db0*/  LDL.LU R3, [R1+0x748] ;  /* 0x0007480001037983 */ /* 0x000f620000300800 */
[----:B------:R-:W-:-:S03]  /*6dc0*/  @!P3 IMAD.MOV R25, RZ, RZ, -R25 ;  /* 0x000000ffff19b224 */ /* 0x000fc600078e0a19 */
[----:B------:R0:W-:Y:S01]  /*6dd0*/  STL [R1+0x6d0], R21 ;  /* 0x0006d01501007387 */ /* 0x0001e20000100800 */
[----:B------:R-:W-:Y:S02]  /*6de0*/  IMAD R11, R0, R11, R12 ;  /* 0x0000000b000b7224 */ /* 0x000fe400078e020c */
[--C-:B------:R-:W-:Y:S01]  /*6df0*/  @!P5 IMAD.IADD R28, R28, 0x1, -R0.reuse ;  /* 0x000000011c1cd824 */ /* 0x100fe200078e0a00 */
[----:B------:R-:W-:Y:S01]  /*6e00*/  ISETP.GT.U32.AND P5, PT, R0, R2, PT ;  /* 0x000000020000720c */ /* 0x000fe20003fa4070 */
[----:B0-----:R-:W4:Y:S04]  /*6e10*/  LDL.LU R21, [R1+0xbc] ;  /* 0x0000bc0001157983 */ /* 0x001f280000300800 */
[----:B------:R0:W-:Y:S08]  /*6e20*/  STL [R1+0x6d4], R22 ;  /* 0x0006d41601007387 */ /* 0x0001f00000100800 */
[----:B------:R-:W-:Y:S01]  /*6e30*/  @!P5 IMAD.IADD R2, R2, 0x1, -R0 ;  /* 0x000000010202d824 */ /* 0x000fe200078e0a00 */
[----:B------:R-:W-:Y:S01]  /*6e40*/  ISETP.GT.U32.AND P5, PT, R0, R4, PT ;  /* 0x000000040000720c */ /* 0x000fe20003fa4070 */
[----:B0-----:R-:W5:-:S12]  /*6e50*/  LDL.LU R22, [R1+0xc0] ;  /* 0x0000c00001167983 */ /* 0x001f580000300800 */
[----:B------:R-:W-:Y:S01]  /*6e60*/  @!P5 IMAD.IADD R4, R4, 0x1, -R0 ;  /* 0x000000010404d824 */ /* 0x000fe200078e0a00 */
[----:B------:R-:W-:Y:S01]  /*6e70*/  ISETP.GT.U32.AND P5, PT, R0, R5, PT ;  /* 0x000000050000720c */ /* 0x000fe20003fa4070 */
[----:B--2---:R-:W-:Y:S02]  /*6e80*/  @!P4 IMAD.MOV R24, RZ, RZ, -R24 ;  /* 0x000000ffff18c224 */ /* 0x004fe400078e0a18 */
[----:B---3--:R-:W-:-:S05]  /*6e90*/  @!P6 IMAD.MOV R23, RZ, RZ, -R23 ;  /* 0x000000ffff17e224 */ /* 0x008fca00078e0a17 */
[----:B------:R-:W-:Y:S04]  /*6ea0*/  STL [R1+0x6d8], R23 ;  /* 0x0006d81701007387 */ /* 0x000fe80000100800 */
[----:B------:R-:W-:Y:S04]  /*6eb0*/  STL [R1+0x6dc], R24 ;  /* 0x0006dc1801007387 */ /* 0x000fe80000100800 */
[----:B------:R-:W-:Y:S04]  /*6ec0*/  STL [R1+0x6e0], R25 ;  /* 0x0006e01901007387 */ /* 0x000fe80000100800 */
[----:B------:R-:W2:Y:S01]  /*6ed0*/  LDL.LU R12, [R1+0x744] ;  /* 0x00074400010c7983 */ /* 0x000ea20000300800 */
[C---:B------:R-:W-:Y:S01]  /*6ee0*/  ISETP.GT.U32.AND P1, PT, R0.reuse, R27, PT ;  /* 0x0000001b0000720c */ /* 0x040fe20003f24070 */
[----:B------:R-:W-:Y:S01]  /*6ef0*/  @!P5 IMAD.IADD R5, R5, 0x1, -R0 ;  /* 0x000000010505d824 */ /* 0x000fe200078e0a00 */
[----:B------:R-:W-:-:S02]  /*6f00*/  ISETP.GT.U32.AND P2, PT, R0, R28, PT ;  /* 0x0000001c0000720c */ /* 0x000fc40003f44070 */
[C---:B------:R-:W-:Y:S02]  /*6f10*/  ISETP.GT.U32.AND P5, PT, R0.reuse, R29, PT ;  /* 0x0000001d0000720c */ /* 0x040fe40003fa4070 */
[C---:B------:R-:W-:Y:S01]  /*6f20*/  ISETP.GT.U32.AND P4, PT, R0.reuse, R2, PT ;  /* 0x000000020000720c */ /* 0x040fe20003f84070 */
[----:B------:R-:W-:Y:S01]  /*6f30*/  @!P0 IMAD.MOV R26, RZ, RZ, -R26 ;  /* 0x000000ffff1a8224 */ /* 0x000fe200078e0a1a */
[C---:B------:R-:W-:Y:S02]  /*6f40*/  ISETP.GT.U32.AND P3, PT, R0.reuse, R5, PT ;  /* 0x000000050000720c */ /* 0x040fe40003f64070 */
[----:B------:R-:W-:-:S03]  /*6f50*/  ISETP.GT.U32.AND P0, PT, R0, R6, PT ;  /* 0x000000060000720c */ /* 0x000fc60003f04070 */
[--C-:B------:R-:W-:Y:S01]  /*6f60*/  @!P1 IMAD.IADD R27, R27, 0x1, -R0.reuse ;  /* 0x000000011b1b9824 */ /* 0x100fe200078e0a00 */
[----:B------:R-:W-:Y:S01]  /*6f70*/  ISETP.GT.U32.AND P1, PT, R0, R7, PT ;  /* 0x000000070000720c */ /* 0x000fe20003f24070 */
[--C-:B------:R-:W-:Y:S01]  /*6f80*/  @!P2 IMAD.IADD R28, R28, 0x1, -R0.reuse ;  /* 0x000000011c1ca824 */ /* 0x100fe200078e0a00 */
[C---:B------:R-:W-:Y:S01]  /*6f90*/  ISETP.GT.U32.AND P2, PT, R0.reuse, R8, PT ;  /* 0x000000080000720c */ /* 0x040fe20003f44070 */
[--C-:B------:R-:W-:Y:S01]  /*6fa0*/  @!P5 IMAD.IADD R29, R29, 0x1, -R0.reuse ;  /* 0x000000011d1dd824 */ /* 0x100fe200078e0a00 */
[----:B------:R-:W-:Y:S01]  /*6fb0*/  ISETP.GT.U32.AND P5, PT, R0, R9, PT ;  /* 0x000000090000720c */ /* 0x000fe20003fa4070 */
[--C-:B------:R-:W-:Y:S01]  /*6fc0*/  @!P4 IMAD.IADD R2, R2, 0x1, -R0.reuse ;  /* 0x000000010202c824 */ /* 0x100fe200078e0a00 */
[C---:B------:R-:W-:Y:S01]  /*6fd0*/  ISETP.GT.U32.AND P4, PT, R0.reuse, R10, PT ;  /* 0x0000000a0000720c */ /* 0x040fe20003f84070 */
[--C-:B------:R-:W-:Y:S01]  /*6fe0*/  @!P3 IMAD.IADD R5, R5, 0x1, -R0.reuse ;  /* 0x000000010505b824 */ /* 0x100fe200078e0a00 */
[----:B------:R-:W-:Y:S01]  /*6ff0*/  ISETP.GT.U32.AND P6, PT, R0, R4, PT ;  /* 0x000000040000720c */ /* 0x000fe20003fc4070 */
[----:B------:R-:W-:Y:S01]  /*7000*/  @!P0 IMAD.IADD R6, R6, 0x1, -R0 ;  /* 0x0000000106068824 */ /* 0x000fe200078e0a00 */
[----:B-----5:R-:W-:-:S02]  /*7010*/  ISETP.GE.AND P3, PT, R22, RZ, PT ;  /* 0x000000ff1600720c */ /* 0x020fc40003f66270 */
[----:B----4-:R-:W-:Y:S01]  /*7020*/  ISETP.GE.AND P0, PT, R21, RZ, PT ;  /* 0x000000ff1500720c */ /* 0x010fe20003f06270 */
[--C-:B------:R-:W-:Y:S02]  /*7030*/  @!P1 IMAD.IADD R7, R7, 0x1, -R0.reuse ;  /* 0x0000000107079824 */ /* 0x100fe400078e0a00 */
[--C-:B------:R-:W-:Y:S01]  /*7040*/  @!P2 IMAD.IADD R8, R8, 0x1, -R0.reuse ;  /* 0x000000010808a824 */ /* 0x100fe200078e0a00 */
[----:B------:R-:W-:Y:S01]  /*7050*/  ISETP.GE.AND P2, PT, R3, RZ, PT ;  /* 0x000000ff0300720c */ /* 0x000fe20003f46270 */
[--C-:B------:R-:W-:Y:S01]  /*7060*/  @!P5 IMAD.IADD R9, R9, 0x1, -R0.reuse ;  /* 0x000000010909d824 */ /* 0x100fe200078e0a00 */
[----:B------:R-:W-:Y:S01]  /*7070*/  ISETP.GE.AND P5, PT, R20, RZ, PT ;  /* 0x000000ff1400720c */ /* 0x000fe20003fa6270 */
[--C-:B------:R-:W-:Y:S01]  /*7080*/  @!P4 IMAD.IADD R10, R10, 0x1, -R0.reuse ;  /* 0x000000010a0ac824 */ /* 0x100fe200078e0a00 */
[----:B------:R-:W-:Y:S01]  /*7090*/  ISETP.GE.AND P4, PT, R19, RZ, PT ;  /* 0x000000ff1300720c */ /* 0x000fe20003f86270 */
[----:B------:R-:W-:Y:S01]  /*70a0*/  STL [R1+0x6e4], R26 ;  /* 0x0006e41a01007387 */ /* 0x000fe20000100800 */
[----:B------:R-:W-:-:S02]  /*70b0*/  @!P6 IMAD.IADD R4, R4, 0x1, -R0 ;  /* 0x000000010404e824 */ /* 0x000fc400078e0a00 */
[----:B------:R-:W-:Y:S01]  /*70c0*/  @!P3 IMAD.MOV R27, RZ, RZ, -R27 ;  /* 0x000000ffff1bb224 */ /* 0x000fe200078e0a1b */
[C---:B------:R-:W-:Y:S01]  /*70d0*/  ISETP.GT.U32.AND P3, PT, R0.reuse, R6, PT ;  /* 0x000000060000720c */ /* 0x040fe20003f64070 */
[----:B------:R-:W-:Y:S01]  /*70e0*/  @!P0 IMAD.MOV R28, RZ, RZ, -R28 ;  /* 0x000000ffff1c8224 */ /* 0x000fe200078e0a1c */
[----:B------:R-:W-:Y:S02]  /*70f0*/  ISETP.GT.U32.AND P0, PT, R0, R7, PT ;  /* 0x000000070000720c */ /* 0x000fe40003f04070 */
[----:B------:R-:W-:Y:S02]  /*7100*/  @!P2 IMAD.MOV R2, RZ, RZ, -R2 ;  /* 0x000000ffff02a224 */ /* 0x000fe400078e0a02 */
[----:B------:R-:W-:Y:S02]  /*7110*/  @!P5 IMAD.MOV R4, RZ, RZ, -R4 ;  /* 0x000000ffff04d224 */ /* 0x000fe400078e0a04 */
[----:B------:R-:W-:Y:S01]  /*7120*/  @!P4 IMAD.MOV R5, RZ, RZ, -R5 ;  /* 0x000000ffff05c224 */ /* 0x000fe200078e0a05 */
[----:B------:R-:W-:-:S04]  /*7130*/  ISETP.GE.AND P4, PT, R18, RZ, PT ;  /* 0x000000ff1200720c */ /* 0x000fc80003f86270 */
[--C-:B------:R-:W-:Y:S01]  /*7140*/  @!P3 IMAD.IADD R6, R6, 0x1, -R0.reuse ;  /* 0x000000010606b824 */ /* 0x100fe200078e0a00 */
[----:B------:R-:W-:Y:S01]  /*7150*/  ISETP.GE.AND P3, PT, R17, RZ, PT ;  /* 0x000000ff1100720c */ /* 0x000fe20003f66270 */
[--C-:B------:R-:W-:Y:S01]  /*7160*/  @!P0 IMAD.IADD R7, R7, 0x1, -R0.reuse ;  /* 0x0000000107078824 */ /* 0x100fe200078e0a00 */
[----:B------:R-:W-:Y:S02]  /*7170*/  ISETP.GE.AND P0, PT, R16, RZ, PT ;  /* 0x000000ff1000720c */ /* 0x000fe40003f06270 */
[----:B--2---:R-:W-:Y:S02]  /*7180*/  ISETP.GE.AND P1, PT, R12, RZ, PT ;  /* 0x000000ff0c00720c */ /* 0x004fe40003f26270 */
[----:B------:R-:W2:Y:S04]  /*7190*/  LDL.LU R12, [R1+0x740] ;  /* 0x00074000010c7983 */ /* 0x000ea80000300800 */
[----:B------:R-:W3:Y:S04]  /*71a0*/  LDL.LU R3, [R1+0x73c] ;  /* 0x00073c0001037983 */ /* 0x000ee80000300800 */
[----:B------:R-:W-:Y:S03]  /*71b0*/  STL [R1+0x6e8], R27 ;  /* 0x0006e81b01007387 */ /* 0x000fe60000100800 */
[----:B------:R-:W-:Y:S01]  /*71c0*/  @!P1 IMAD.MOV R29, RZ, RZ, -R29 ;  /* 0x000000ffff1d9224 */ /* 0x000fe200078e0a1d */
[----:B------:R-:W-:Y:S01]  /*71d0*/  ISETP.GT.U32.AND P1, PT, R0, R8, PT ;  /* 0x000000080000720c */ /* 0x000fe20003f24070 */
[----:B------:R-:W-:Y:S04]  /*71e0*/  STL [R1+0x6ec], R28 ;  /* 0x0006ec1c01007387 */ /* 0x000fe80000100800 */
[----:B------:R-:W-:Y:S04]  /*71f0*/  STL [R1+0x6f0], R29 ;  /* 0x0006f01d01007387 */ /* 0x000fe80000100800 */
[----:B------:R-:W-:Y:S04]  /*7200*/  STL [R1+0x6f4], R2 ;  /* 0x0006f40201007387 */ /* 0x000fe80000100800 */
[----:B------:R2:W-:Y:S04]  /*7210*/  STL [R1+0x6f8], R4 ;  /* 0x0006f80401007387 */ /* 0x0005e80000100800 */
[----:B------:R-:W-:Y:S04]  /*7220*/  STL [R1+0x6fc], R5 ;  /* 0x0006fc0501007387 */ /* 0x000fe80000100800 */
[----:B------:R-:W4:Y:S04]  /*7230*/  LDL.LU R20, [R1+0xb8] ;  /* 0x0000b80001147983 */ /* 0x000f280000300800 */
[----:B------:R-:W5:Y:S04]  /*7240*/  LDL.LU R19, [R1+0xb4] ;  /* 0x0000b40001137983 */ /* 0x000f680000300800 */
[----:B------:R-:W5:Y:S01]  /*7250*/  LDL.LU R18, [R1+0xac] ;  /* 0x0000ac0001127983 */ /* 0x000f620000300800 */
[----:B------:R-:W-:Y:S01]  /*7260*/  @!P1 IMAD.IADD R8, R8, 0x1, -R0 ;  /* 0x0000000108089824 */ /* 0x000fe200078e0a00 */
[----:B------:R-:W-:-:S02]  /*7270*/  ISETP.GE.AND P1, PT, R15, RZ, PT ;  /* 0x000000ff0f00720c */ /* 0x000fc40003f26270 */
[----:B------:R-:W5:Y:S04]  /*7280*/  LDL.LU R17, [R1+0xa8] ;  /* 0x0000a80001117983 */ /* 0x000f680000300800 */
[----:B------:R-:W5:Y:S04]  /*7290*/  LDL.LU R16, [R1+0x1d4] ;  /* 0x0001d40001107983 */ /* 0x000f680000300800 */
[----:B------:R-:W5:Y:S01]  /*72a0*/  LDL.LU R15, [R1+0xcc] ;  /* 0x0000cc00010f7983 */ /* 0x000f620000300800 */
[C---:B------:R-:W-:Y:S02]  /*72b0*/  ISETP.GT.U32.AND P6, PT, R0.reuse, R11, PT ;  /* 0x0000000b0000720c */ /* 0x040fe40003fc4070 */
[----:B------:R-:W-:-:S11]  /*72c0*/  ISETP.GT.U32.AND P2, PT, R0, R9, PT ;  /* 0x000000090000720c */ /* 0x000fd60003f44070 */
[--C-:B------:R-:W-:Y:S01]  /*72d0*/  @!P6 IMAD.IADD R11, R11, 0x1, -R0.reuse ;  /* 0x000000010b0be824 */ /* 0x100fe200078e0a00 */
[----:B------:R-:W-:Y:S01]  /*72e0*/  ISETP.GT.U32.AND P6, PT, R0, R10, PT ;  /* 0x0000000a0000720c */ /* 0x000fe20003fc4070 */
[----:B------:R-:W-:-:S03]  /*72f0*/  @!P2 IMAD.IADD R9, R9, 0x1, -R0 ;  /* 0x000000010909a824 */ /* 0x000fc600078e0a00 */
[----:B------:R-:W-:Y:S02]  /*7300*/  ISETP.GT.U32.AND P5, PT, R0, R11, PT ;  /* 0x0000000b0000720c */ /* 0x000fe40003fa4070 */
[----:B------:R-:W-:-:S07]  /*7310*/  ISETP.GE.AND P2, PT, R14, RZ, PT ;  /* 0x000000ff0e00720c */ /* 0x000fce0003f46270 */
[----:B------:R-:W-:Y:S01]  /*7320*/  @!P6 IMAD.IADD R10, R10, 0x1, -R0 ;  /* 0x000000010a0ae824 */ /* 0x000fe200078e0a00 */
[----:B------:R-:W-:Y:S01]  /*7330*/  ISETP.GE.AND P6, PT, R13, RZ, PT ;  /* 0x000000ff0d00720c */ /* 0x000fe20003fc6270 */
[----:B------:R-:W-:Y:S01]  /*7340*/  @!P4 IMAD.MOV R6, RZ, RZ, -R6 ;  /* 0x000000ffff06c224 */ /* 0x000fe200078e0a06 */
[----:B------:R-:W5:Y:S01]  /*7350*/  LDL.LU R14, [R1+0xc8] ;  /* 0x0000c800010e7983 */ /* 0x000f620000300800 */
[----:B------:R-:W-:Y:S02]  /*7360*/  @!P5 IMAD.IADD R11, R11, 0x1, -R0 ;  /* 0x000000010b0bd824 */ /* 0x000fe400078e0a00 */
[----:B------:R-:W-:Y:S01]  /*7370*/  @!P3 IMAD.MOV R7, RZ, RZ, -R7 ;  /* 0x000000ffff07b224 */ /* 0x000fe200078e0a07 */
[----:B------:R-:W5:Y:S01]  /*7380*/  LDL.LU R13, [R1+0x1d0] ;  /* 0x0001d000010d7983 */ /* 0x000f620000300800 */
[----:B------:R-:W-:Y:S02]  /*7390*/  @!P0 IMAD.MOV R8, RZ, RZ, -R8 ;  /* 0x000000ffff088224 */ /* 0x000fe400078e0a08 */
[----:B------:R-:W-:Y:S01]  /*73a0*/  @!P1 IMAD.MOV R9, RZ, RZ, -R9 ;  /* 0x000000ffff099224 */ /* 0x000fe200078e0a09 */
[----:B------:R-:W-:Y:S01]  /*73b0*/  STL [R1+0x700], R6 ;  /* 0x0007000601007387 */ /* 0x000fe20000100800 */
[----:B------:R-:W-:-:S02]  /*73c0*/  @!P2 IMAD.MOV R10, RZ, RZ, -R10 ;  /* 0x000000ffff0aa224 */ /* 0x000fc400078e0a0a */
[----:B------:R-:W-:Y:S01]  /*73d0*/  @!P6 IMAD.MOV R11, RZ, RZ, -R11 ;  /* 0x000000ffff0be224 */ /* 0x000fe200078e0a0b */
[----:B------:R-:W-:Y:S04]  /*73e0*/  STL [R1+0x704], R7 ;  /* 0x0007040701007387 */ /* 0x000fe80000100800 */
[----:B------:R-:W-:Y:S04]  /*73f0*/  STL [R1+0x708], R8 ;  /* 0x0007080801007387 */ /* 0x000fe80000100800 */
[----:B------:R-:W-:Y:S04]  /*7400*/  STL [R1+0x70c], R9 ;  /* 0x00070c0901007387 */ /* 0x000fe80000100800 */
[----:B------:R-:W-:Y:S04]  /*7410*/  STL [R1+0x710], R10 ;  /* 0x0007100a01007387 */ /* 0x000fe80000100800 */
[----:B------:R-:W-:Y:S01]  /*7420*/  STL [R1+0x714], R11 ;  /* 0x0007140b01007387 */ /* 0x000fe20000100800 */
[----:B---3--:R-:W-:-:S02]  /*7430*/  ISETP.NE.AND P5, PT, R3, RZ, PT ;  /* 0x000000ff0300720c */ /* 0x008fc40003fa5270 */
[----:B------:R-:W-:-:S04]  /*7440*/  LOP3.LUT R3, RZ, R3, RZ, 0x33, !PT ;  /* 0x00000003ff037212 */ /* 0x000fc800078e33ff */
[----:B--2---:R-:W-:-:S05]  /*7450*/  SEL R4, R3, R12, !P5 ;  /* 0x0000000c03047207 */ /* 0x004fca0006800000 */
[----:B------:R0:W-:Y:S01]  /*7460*/  STL [R1+0x1e8], R4 ;  /* 0x0001e80401007387 */ /* 0x0001e20000100800 */
[C---:B----4-:R-:W-:Y:S02]  /*7470*/  SEL R2, R3.reuse, R20, !P5 ;  /* 0x0000001403027207 */ /* 0x050fe40006800000 */
[----:B-----5:R-:W-:-:S03]  /*7480*/  SEL R0, R3, R19, !P5 ;  /* 0x0000001303007207 */ /* 0x020fc60006800000 */
[----:B------:R1:W-:Y:S01]  /*7490*/  STL [R1+0x20], R2 ;  /* 0x0000200201007387 */ /* 0x0003e20000100800 */
[----:B0-----:R-:W-:-:S03]  /*74a0*/  SEL R4, R3, R18, !P5 ;  /* 0x0000001203047207 */ /* 0x001fc60006800000 */
[----:B------:R0:W-:Y:S04]  /*74b0*/  STL [R1+0x1c], R0 ;  /* 0x00001c0001007387 */ /* 0x0001e80000100800 */
[----:B------:R2:W-:Y:S01]  /*74c0*/  STL [R1+0x18], R4 ;  /* 0x0000180401007387 */ /* 0x0005e20000100800 */
[C---:B-1----:R-:W-:Y:S02]  /*74d0*/  SEL R2, R3.reuse, R17, !P5 ;  /* 0x0000001103027207 */ /* 0x042fe40006800000 */
[----:B0-----:R-:W-:-:S03]  /*74e0*/  SEL R0, R3, R16, !P5 ;  /* 0x0000001003007207 */ /* 0x001fc60006800000 */
[----:B------:R0:W-:Y:S01]  /*74f0*/  STL [R1+0x14], R2 ;  /* 0x0000140201007387 */ /* 0x0001e20000100800 */
[----:B--2---:R-:W-:-:S03]  /*7500*/  SEL R4, R3, R15, !P5 ;  /* 0x0000000f03047207 */ /* 0x004fc60006800000 */
[----:B------:R1:W-:Y:S04]  /*7510*/  STL [R1+0x54], R0 ;  /* 0x0000540001007387 */ /* 0x0003e80000100800 */
[----:B------:R-:W-:Y:S04]  /*7520*/  STL [R1+0x50], R4 ;  /* 0x0000500401007387 */ /* 0x000fe80000100800 */
[----:B------:R-:W2:Y:S01]  /*7530*/  LDL.LU R12, [R1+0x134] ;  /* 0x00013400010c7983 */ /* 0x000ea20000300800 */
[C---:B0-----:R-:W-:Y:S02]  /*7540*/  SEL R2, R3.reuse, R14, !P5 ;  /* 0x0000000e03027207 */ /* 0x041fe40006800000 */
[----:B-1----:R-:W-:-:S03]  /*7550*/  SEL R0, R3, R13, !P5 ;  /* 0x0000000d03007207 */ /* 0x002fc60006800000 */
[----:B------:R-:W-:Y:S04]  /*7560*/  STL [R1+0x34], R2 ;  /* 0x0000340201007387 */ /* 0x000fe80000100800 */
[----:B--2---:R0:W-:Y:S04]  /*7570*/  STL [R1+0x730], R12 ;  /* 0x0007300c01007387 */ /* 0x0041e80000100800 */
[----:B------:R-:W-:Y:S04]  /*7580*/  STL [R1+0x5c], R0 ;  /* 0x00005c0001007387 */ /* 0x000fe80000100800 */
[----:B0-----:R-:W2:Y:S04]  /*7590*/  LDL.LU R12, [R1+0x130] ;  /* 0x00013000010c7983 */ /* 0x001ea80000300800 */
[----:B--2---:R0:W-:Y:S04]  /*75a0*/  STL [R1+0x734], R12 ;  /* 0x0007340c01007387 */ /* 0x0041e80000100800 */
[----:B0-----:R-:W2:Y:S04]  /*75b0*/  LDL.LU R12, [R1+0x108] ;  /* 0x00010800010c7983 */ /* 0x001ea80000300800 */
[----:B--2---:R0:W-:Y:S04]  /*75c0*/  STL [R1+0x738], R12 ;  /* 0x0007380c01007387 */ /* 0x0041e80000100800 */
[----:B0-----:R-:W2:Y:S04]  /*75d0*/  LDL.LU R12, [R1+0xdc] ;  /* 0x0000dc00010c7983 */ /* 0x001ea80000300800 */
[----:B------:R-:W3:Y:S04]  /*75e0*/  LDL.LU R11, [R1+0x1b4] ;  /* 0x0001b400010b7983 */ /* 0x000ee80000300800 */
[----:B------:R-:W4:Y:S04]  /*75f0*/  LDL.LU R10, [R1+0x1b8] ;  /* 0x0001b800010a7983 */ /* 0x000f280000300800 */
[----:B------:R-:W5:Y:S04]  /*7600*/  LDL.LU R9, [R1+0x1c0] ;  /* 0x0001c00001097983 */ /* 0x000f680000300800 */
[----:B------:R-:W5:Y:S04]  /*7610*/  LDL.LU R8, [R1+0x1cc] ;  /* 0x0001cc0001087983 */ /* 0x000f680000300800 */
[----:B------:R-:W5:Y:S04]  /*7620*/  LDL.LU R7, [R1+0x1c8] ;  /* 0x0001c80001077983 */ /* 0x000f680000300800 */
[----:B------:R-:W5:Y:S04]  /*7630*/  LDL.LU R6, [R1+0x1c4] ;  /* 0x0001c40001067983 */ /* 0x000f680000300800 */
[----:B------:R-:W5:Y:S04]  /*7640*/  LDL.LU R0, [R1+0x1bc] ;  /* 0x0001bc0001007983 */ /* 0x000f680000300800 */
[----:B------:R-:W3:Y:S04]  /*7650*/  LDL.LU R5, [R1+0x1a0] ;  /* 0x0001a00001057983 */ /* 0x000ee80000300800 */
[----:B------:R-:W5:Y:S04]  /*7660*/  LDL.LU R4, [R1+0x1a8] ;  /* 0x0001a80001047983 */ /* 0x000f680000300800 */
        /* <DEDUP_REMOVED lines=17> */
[----:B------:R-:W5:Y:S01]  /*7780*/  LDL.LU R13, [R1+0x168] ;  /* 0x00016800010d7983 */ /* 0x000f620000300800 */
[----:B--2---:R-:W-:-:S05]  /*7790*/  SEL R12, R3, R12, !P5 ;  /* 0x0000000c030c7207 */ /* 0x004fca0006800000 */
[----:B------:R0:W-:Y:S04]  /*77a0*/  STL [R1+0x58], R12 ;  /* 0x0000580c01007387 */ /* 0x0001e80000100800 */
[----:B0-----:R-:W2:Y:S02]  /*77b0*/  LDL.LU R12, [R1+0x738] ;  /* 0x00073800010c7983 */ /* 0x001ea40000300800 */
[----:B--2---:R-:W-:-:S05]  /*77c0*/  SEL R12, R3, R12, !P5 ;  /* 0x0000000c030c7207 */ /* 0x004fca0006800000 */
[----:B------:R0:W-:Y:S04]  /*77d0*/  STL [R1+0x70], R12 ;  /* 0x0000700c01007387 */ /* 0x0001e80000100800 */
[----:B0-----:R-:W2:Y:S02]  /*77e0*/  LDL.LU R12, [R1+0x734] ;  /* 0x00073400010c7983 */ /* 0x001ea40000300800 */
[----:B--2---:R-:W-:-:S05]  /*77f0*/  SEL R12, R3, R12, !P5 ;  /* 0x0000000c030c7207 */ /* 0x004fca0006800000 */
[----:B------:R0:W-:Y:S04]  /*7800*/  STL [R1+0x78], R12 ;  /* 0x0000780c01007387 */ /* 0x0001e80000100800 */
[----:B0-----:R-:W2:Y:S01]  /*7810*/  LDL.LU R12, [R1+0x730] ;  /* 0x00073000010c7983 */ /* 0x001ea20000300800 */
[C---:B---3--:R-:W-:Y:S02]  /*7820*/  SEL R5, R3.reuse, R5, !P5 ;  /* 0x0000000503057207 */ /* 0x048fe40006800000 */
[----:B--2---:R-:W-:-:S05]  /*7830*/  SEL R12, R3, R12, !P5 ;  /* 0x0000000c030c7207 */ /* 0x004fca0006800000 */
[----:B------:R0:W-:Y:S02]  /*7840*/  STL [R1+0x90], R12 ;  /* 0x0000900c01007387 */ /* 0x0001e40000100800 */
[C---:B0-----:R-:W-:Y:S02]  /*7850*/  SEL R12, R3.reuse, R11, !P5 ;  /* 0x0000000b030c7207 */ /* 0x041fe40006800000 */
[C---:B----4-:R-:W-:Y:S02]  /*7860*/  SEL R11, R3.reuse, R10, !P5 ;  /* 0x0000000a030b7207 */ /* 0x050fe40006800000 */
[C---:B-----5:R-:W-:Y:S02]  /*7870*/  SEL R10, R3.reuse, R9, !P5 ;  /* 0x00000009030a7207 */ /* 0x060fe40006800000 */
[C---:B------:R-:W-:Y:S01]  /*7880*/  SEL R9, R3.reuse, R8, !P5 ;  /* 0x0000000803097207 */ /* 0x040fe20006800000 */
[----:B------:R-:W-:Y:S01]  /*7890*/  STL [R1+0x94], R12 ;  /* 0x0000940c01007387 */ /* 0x000fe20000100800 */
[----:B------:R-:W-:-:S02]  /*78a0*/  SEL R8, R3, R7, !P5 ;  /* 0x0000000703087207 */ /* 0x000fc40006800000 */
[C---:B------:R-:W-:Y:S01]  /*78b0*/  SEL R7, R3.reuse, R6, !P5 ;  /* 0x0000000603077207 */ /* 0x040fe20006800000 */
[----:B------:R-:W-:Y:S01]  /*78c0*/  STL [R1+0xa4], R11 ;  /* 0x0000a40b01007387 */ /* 0x000fe20000100800 */
[C---:B------:R-:W-:Y:S02]  /*78d0*/  SEL R6, R3.reuse, R0, !P5 ;  /* 0x0000000003067207 */ /* 0x040fe40006800000 */
[C---:B------:R-:W-:Y:S01]  /*78e0*/  SEL R0, R3.reuse, R4, !P5 ;  /* 0x0000000403007207 */ /* 0x040fe20006800000 */
[----:B------:R-:W-:Y:S01]  /*78f0*/  STL [R1+0xa8], R10 ;  /* 0x0000a80a01007387 */ /* 0x000fe20000100800 */
[----:B------:R-:W-:-:S03]  /*7900*/  SEL R4, R3, R2, !P5 ;  /* 0x0000000203047207 */ /* 0x000fc60006800000 */
[----:B------:R-:W-:Y:S04]  /*7910*/  STL [R1+0xac], R9 ;  /* 0x0000ac0901007387 */ /* 0x000fe80000100800 */
[----:B------:R-:W-:Y:S01]  /*7920*/  STL [R1+0xb0], R8 ;  /* 0x0000b00801007387 */ /* 0x000fe20000100800 */
[----:B------:R-:W-:-:S03]  /*7930*/  SEL R2, R3, R29, !P5 ;  /* 0x0000001d03027207 */ /* 0x000fc60006800000 */
[----:B------:R-:W-:Y:S04]  /*7940*/  STL [R1+0xb4], R7 ;  /* 0x0000b40701007387 */ /* 0x000fe80000100800 */
[----:B------:R-:W-:Y:S04]  /*7950*/  STL [R1+0xbc], R6 ;  /* 0x0000bc0601007387 */ /* 0x000fe80000100800 */
[----:B------:R-:W-:Y:S04]  /*7960*/  STL [R1+0xc8], R5 ;  /* 0x0000c80501007387 */ /* 0x000fe80000100800 */
[----:B------:R0:W-:Y:S04]  /*7970*/  STL [R1+0xcc], R0 ;  /* 0x0000cc0001007387 */ /* 0x0001e80000100800 */
[----:B------:R1:W-:Y:S01]  /*7980*/  STL [R1+0xdc], R4 ;  /* 0x0000dc0401007387 */ /* 0x0003e20000100800 */
[----:B0-----:R-:W-:-:S03]  /*7990*/  SEL R0, R3, R28, !P5 ;  /* 0x0000001c03007207 */ /* 0x001fc60006800000 */
[----:B------:R0:W-:Y:S01]  /*79a0*/  STL [R1+0x108], R2 ;  /* 0x0001080201007387 */ /* 0x0001e20000100800 */
[----:B-1----:R-:W-:-:S03]  /*79b0*/  SEL R4, R3, R27, !P5 ;  /* 0x0000001b03047207 */ /* 0x002fc60006800000 */
[----:B------:R1:W-:Y:S04]  /*79c0*/  STL [R1+0x130], R0 ;  /* 0x0001300001007387 */ /* 0x0003e80000100800 */
[----:B------:R2:W-:Y:S01]  /*79d0*/  STL [R1+0x134], R4 ;  /* 0x0001340401007387 */ /* 0x0005e20000100800 */
[C---:B0-----:R-:W-:Y:S02]  /*79e0*/  SEL R2, R3.reuse, R26, !P5 ;  /* 0x0000001a03027207 */ /* 0x041fe40006800000 */
[----:B-1----:R-:W-:-:S03]  /*79f0*/  SEL R0, R3, R25, !P5 ;  /* 0x0000001903007207 */ /* 0x002fc60006800000 */
[----:B------:R0:W-:Y:S01]  /*7a00*/  STL [R1+0x148], R2 ;  /* 0x0001480201007387 */ /* 0x0001e20000100800 */
[----:B--2---:R-:W-:-:S03]  /*7a10*/  SEL R4, R3, R24, !P5 ;  /* 0x0000001803047207 */ /* 0x004fc60006800000 */
        /* <DEDUP_REMOVED lines=156> */
[----:B------:R-:W5:Y:S01]  /*83e0*/  LDL.LU R0, [R1] ;  /* 0x0000000001007983 */ /* 0x000f620000300800 */
        /* <DEDUP_REMOVED lines=10> */
[C---:B----4-:R-:W-:Y:S02]  /*8490*/  SEL R9, R3.reuse, R9, !P5 ;  /* 0x0000000903097207 */ /* 0x050fe40006800000 */
[C---:B-----5:R-:W-:Y:S02]  /*84a0*/  SEL R8, R3.reuse, R8, !P5 ;  /* 0x0000000803087207 */ /* 0x060fe40006800000 */
[----:B------:R-:W-:-:S02]  /*84b0*/  SEL R7, R3, R7, !P5 ;  /* 0x0000000703077207 */ /* 0x000fc40006800000 */
[C---:B------:R-:W-:Y:S02]  /*84c0*/  SEL R6, R3.reuse, R6, !P5 ;  /* 0x0000000603067207 */ /* 0x040fe40006800000 */
[C---:B------:R-:W-:Y:S02]  /*84d0*/  SEL R5, R3.reuse, R5, !P5 ;  /* 0x0000000503057207 */ /* 0x040fe40006800000 */
[C---:B------:R-:W-:Y:S02]  /*84e0*/  SEL R4, R3.reuse, R4, !P5 ;  /* 0x0000000403047207 */ /* 0x040fe40006800000 */
[C---:B------:R-:W-:Y:S02]  /*84f0*/  SEL R2, R3.reuse, R2, !P5 ;  /* 0x0000000203027207 */ /* 0x040fe40006800000 */
[C---:B------:R-:W-:Y:S02]  /*8500*/  SEL R29, R3.reuse, R29, !P5 ;  /* 0x0000001d031d7207 */ /* 0x040fe40006800000 */
        /* <DEDUP_REMOVED lines=16> */
[----:B--2---:R-:W-:-:S05]  /*8610*/  SEL R11, R3, R11, !P5 ;  /* 0x0000000b030b7207 */ /* 0x004fca0006800000 */
[----:B------:R0:W-:Y:S04]  /*8620*/  STL [R1+0x114], R11 ;  /* 0x0001140b01007387 */ /* 0x0001e80000100800 */
[----:B0-----:R-:W2:Y:S04]  /*8630*/  LDL.LU R11, [R1+0x714] ;  /* 0x00071400010b7983 */ /* 0x001ea80000300800 */
[----:B------:R0:W-:Y:S04]  /*8640*/  STL [R1+0x110], R10 ;  /* 0x0001100a01007387 */ /* 0x0001e80000100800 */
[----:B0-----:R-:W3:Y:S04]  /*8650*/  LDL.LU R10, [R1+0x710] ;  /* 0x00071000010a7983 */ /* 0x001ee80000300800 */
[----:B------:R0:W-:Y:S04]  /*8660*/  STL [R1+0x10c], R9 ;  /* 0x00010c0901007387 */ /* 0x0001e80000100800 */
[----:B0-----:R-:W4:Y:S04]  /*8670*/  LDL.LU R9, [R1+0x70c] ;  /* 0x00070c0001097983 */ /* 0x001f280000300800 */
[----:B------:R0:W-:Y:S04]  /*8680*/  STL [R1+0x104], R8 ;  /* 0x0001040801007387 */ /* 0x0001e80000100800 */
[----:B0-----:R-:W5:Y:S04]  /*8690*/  LDL.LU R8, [R1+0x708] ;  /* 0x0007080001087983 */ /* 0x001f680000300800 */
[----:B------:R0:W-:Y:S04]  /*86a0*/  STL [R1+0x100], R7 ;  /* 0x0001000701007387 */ /* 0x0001e80000100800 */
[----:B0-----:R-:W3:Y:S04]  /*86b0*/  LDL.LU R7, [R1+0x704] ;  /* 0x0007040001077983 */ /* 0x001ee80000300800 */
[----:B------:R0:W-:Y:S04]  /*86c0*/  STL [R1+0xfc], R6 ;  /* 0x0000fc0601007387 */ /* 0x0001e80000100800 */
[----:B0-----:R-:W4:Y:S04]  /*86d0*/  LDL.LU R6, [R1+0x700] ;  /* 0x0007000001067983 */ /* 0x001f280000300800 */
        /* <DEDUP_REMOVED lines=39> */
[----:B0-----:R-:W4:Y:S01]  /*8950*/  LDL.LU R13, [R1+0x6b0] ;  /* 0x0006b000010d7983 */ /* 0x001f220000300800 */
[----:B------:R-:W-:-:S02]  /*8960*/  SEL R12, R3, R12, !P5 ;  /* 0x0000000c030c7207 */ /* 0x000fc40006800000 */
[----:B--2---:R-:W-:-:S03]  /*8970*/  SEL R11, R3, R11, !P5 ;  /* 0x0000000b030b7207 */ /* 0x004fc60006800000 */
[----:B------:R0:W-:Y:S01]  /*8980*/  STL [R1+0x68], R12 ;  /* 0x0000680c01007387 */ /* 0x0001e20000100800 */
[C---:B---3--:R-:W-:Y:S02]  /*8990*/  SEL R7, R3.reuse, R7, !P5 ;  /* 0x0000000703077207 */ /* 0x048fe40006800000 */
[C---:B-----5:R-:W-:Y:S02]  /*89a0*/  SEL R8, R3.reuse, R8, !P5 ;  /* 0x0000000803087207 */ /* 0x060fe40006800000 */
[C---:B----4-:R-:W-:Y:S02]  /*89b0*/  SEL R9, R3.reuse, R9, !P5 ;  /* 0x0000000903097207 */ /* 0x050fe40006800000 */
[C---:B------:R-:W-:Y:S02]  /*89c0*/  SEL R10, R3.reuse, R10, !P5 ;  /* 0x0000000a030a7207 */ /* 0x040fe40006800000 */
[C---:B0-----:R-:W-:Y:S02]  /*89d0*/  SEL R12, R3.reuse, R0, !P5 ;  /* 0x00000000030c7207 */ /* 0x041fe40006800000 */
[----:B------:R-:W-:-:S03]  /*89e0*/  SEL R6, R3, R6, !P5 ;  /* 0x0000000603067207 */ /* 0x000fc60006800000 */
[----:B------:R0:W-:Y:S01]  /*89f0*/  STL [R1+0x64], R12 ;  /* 0x0000640c01007387 */ /* 0x0001e20000100800 */
        /* <DEDUP_REMOVED lines=8> */
[----:B------:R-:W-:-:S03]  /*8a80*/  SEL R24, R3, R24, !P5 ;  /* 0x0000001803187207 */ /* 0x000fc60006800000 */
[----:B------:R-:W-:Y:S01]  /*8a90*/  IMAD R25, R25, UR5, RZ ;  /* 0x0000000519197c24 */ /* 0x000fe2000f8e02ff */
[C---:B------:R-:W-:Y:S02]  /*8aa0*/  SEL R23, R3.reuse, R23, !P5 ;  /* 0x0000001703177207 */ /* 0x040fe40006800000 */
[C---:B------:R-:W-:Y:S02]  /*8ab0*/  SEL R22, R3.reuse, R22, !P5 ;  /* 0x0000001603167207 */ /* 0x040fe40006800000 */
[C---:B------:R-:W-:Y:S02]  /*8ac0*/  SEL R21, R3.reuse, R21, !P5 ;  /* 0x0000001503157207 */ /* 0x040fe40006800000 */
[----:B------:R-:W-:-:S05]  /*8ad0*/  SEL R20, R3, R20, !P5 ;  /* 0x0000001403147207 */ /* 0x000fca0006800000 */
[----:B------:R-:W-:Y:S01]  /*8ae0*/  IMAD R20, R20, UR5, RZ ;  /* 0x0000000514147c24 */ /* 0x000fe2000f8e02ff */
        /* <DEDUP_REMOVED lines=10> */
[----:B------:R-:W-:Y:S02]  /*8b90*/  SEL R14, R3, R14, !P5 ;  /* 0x0000000e030e7207 */ /* 0x000fe40006800000 */
[----:B0-----:R-:W-:-:S03]  /*8ba0*/  IADD3 R12, P1, R17, UR8, RZ ;  /* 0x00000008110c7c10 */ /* 0x001fc6000ff3e0ff */
[----:B------:R-:W-:Y:S01]  /*8bb0*/  IMAD R14, R14, UR5, RZ ;  /* 0x000000050e0e7c24 */ /* 0x000fe2000f8e02ff */
[----:B------:R-:W-:Y:S02]  /*8bc0*/  SEL R0, R3, R13, !P5 ;  /* 0x0000000d03007207 */ /* 0x000fe40006800000 */
[----:B------:R-:W-:-:S03]  /*8bd0*/  IADD3 R3, P6, R15, UR8, RZ ;  /* 0x000000080f037c10 */ /* 0x000fc6000ffde0ff */
[----:B------:R-:W-:Y:S01]  /*8be0*/  STL [R1+0x60], R0 ;  /* 0x0000600001007387 */ /* 0x000fe20000100800 */
[----:B------:R-:W-:-:S03]  /*8bf0*/  R2UR UR55, R3 ;  /* 0x00000000033772ca */ /* 0x000fc600000e0000 */
[----:B------:R0:W-:Y:S01]  /*8c00*/  STL [R1+0x4], R11 ;  /* 0x0000040b01007387 */ /* 0x0001e20000100800 */
[----:B------:R-:W-:-:S04]  /*8c10*/  IADD3 R3, P0, R18, UR8, RZ ;  /* 0x0000000812037c10 */ /* 0x000fc8000ff1e0ff */
[----:B------:R-:W-:Y:S02]  /*8c20*/  R2UR UR52, R3 ;  /* 0x00000000033472ca */ /* 0x000fe400000e0000 */
[----:B0-----:R-:W-:Y:S02]  /*8c30*/  IADD3 R11, P5, R16, UR8, RZ ;  /* 0x00000008100b7c10 */ /* 0x001fe4000ffbe0ff */
[----:B------:R-:W-:Y:S02]  /*8c40*/  IADD3 R0, P2, R14, UR8, RZ ;  /* 0x000000080e007c10 */ /* 0x000fe4000ff5e0ff */
[----:B------:R-:W-:Y:S02]  /*8c50*/  R2UR UR54, R11 ;  /* 0x000000000b3672ca */ /* 0x000fe400000e0000 */
[----:B------:R-:W-:Y:S02]  /*8c60*/  IADD3 R11, P4, R19, UR8, RZ ;  /* 0x00000008130b7c10 */ /* 0x000fe4000ff9e0ff */
[----:B------:R-:W-:-:S02]  /*8c70*/  SHF.R.S32.HI R3, RZ, 0x1f, R18 ;  /* 0x0000001fff037819 */ /* 0x000fc40000011412 */
[----:B------:R-:W-:Y:S01]  /*8c80*/  R2UR UR53, R12 ;  /* 0x000000000c3572ca */ /* 0x000fe200000e0000 */
[----:B------:R-:W-:Y:S01]  /*8c90*/  IMAD R24, R24, UR5, RZ ;  /* 0x0000000518187c24 */ /* 0x000fe2000f8e02ff */
[----:B------:R-:W-:Y:S02]  /*8ca0*/  IADD3 R12, P3, R20, UR8, RZ ;  /* 0x00000008140c7c10 */ /* 0x000fe4000ff7e0ff */
[----:B------:R-:W-:Y:S01]  /*8cb0*/  R2UR UR51, R11 ;  /* 0x000000000b3372ca */ /* 0x000fe200000e0000 */
[----:B------:R-:W-:Y:S01]  /*8cc0*/  IMAD R21, R21, UR5, RZ ;  /* 0x0000000515157c24 */ /* 0x000fe2000f8e02ff */
[----:B------:R-:W-:Y:S02]  /*8cd0*/  R2UR UR56, R0 ;  /* 0x00000000003872ca */ /* 0x000fe400000e0000 */
[----:B------:R-:W-:Y:S02]  /*8ce0*/  SHF.R.S32.HI R11, RZ, 0x1f, R17 ;  /* 0x0000001fff0b7819 */ /* 0x000fe40000011411 */
[----:B------:R-:W-:-:S02]  /*8cf0*/  IADD3.X R3, R3, UR9, RZ, P0, !PT ;  /* 0x0000000903037c10 */ /* 0x000fc400087fe4ff */
[----:B------:R-:W-:Y:S02]  /*8d00*/  SHF.R.S32.HI R0, RZ, 0x1f, R14 ;  /* 0x0000001fff007819 */ /* 0x000fe4000001140e */
[----:B------:R-:W-:Y:S02]  /*8d10*/  IADD3 R17, P0, R25, UR8, RZ ;  /* 0x0000000819117c10 */ /* 0x000fe4000ff1e0ff */
[----:B------:R-:W-:Y:S02]  /*8d20*/  R2UR UR50, R12 ;  /* 0x000000000c3272ca */ /* 0x000fe400000e0000 */
[----:B------:R-:W-:Y:S02]  /*8d30*/  SHF.R.S32.HI R12, RZ, 0x1f, R16 ;  /* 0x0000001fff0c7819 */ /* 0x000fe40000011410 */
[----:B------:R-:W-:Y:S01]  /*8d40*/  IADD3.X R11, R11, UR9, RZ, P1, !PT ;  /* 0x000000090b0b7c10 */ /* 0x000fe20008ffe4ff */
[----:B------:R-:W-:Y:S01]  /*8d50*/  IMAD R26, R26, UR5, RZ ;  /* 0x000000051a1a7c24 */ /* 0x000fe2000f8e02ff */
[----:B------:R-:W-:-:S02]  /*8d60*/  IADD3.X R0, R0, UR9, RZ, P2, !PT ;  /* 0x0000000900007c10 */ /* 0x000fc400097fe4ff */
[----:B------:R-:W-:Y:S02]  /*8d70*/  IADD3 R16, P1, R24, UR8, RZ ;  /* 0x0000000818107c10 */ /* 0x000fe4000ff3e0ff */
[----:B------:R-:W-:Y:S02]  /*8d80*/  R2UR UR45, R17 ;  /* 0x00000000112d72ca */ /* 0x000fe400000e0000 */
[----:B------:R-:W-:Y:S02]  /*8d90*/  IADD3 R13, P2, R21, UR8, RZ ;  /* 0x00000008150d7c10 */ /* 0x000fe4000ff5e0ff */
[----:B------:R-:W-:Y:S01]  /*8da0*/  SHF.R.S32.HI R17, RZ, 0x1f, R19 ;  /* 0x0000001fff117819 */ /* 0x000fe20000011413 */
[----:B------:R-:W-:Y:S01]  /*8db0*/  IMAD R27, R27, UR5, RZ ;  /* 0x000000051b1b7c24 */ /* 0x000fe2000f8e02ff */
[----:B------:R-:W-:Y:S01]  /*8dc0*/  R2UR UR46, R16 ;  /* 0x00000000102e72ca */ /* 0x000fe200000e0000 */
[----:B------:R-:W-:Y:S01]  /*8dd0*/  IMAD R22, R22, UR5, RZ ;  /* 0x0000000516167c24 */ /* 0x000fe2000f8e02ff */
[----:B------:R-:W-:-:S02]  /*8de0*/  R2UR UR49, R13 ;  /* 0x000000000d3172ca */ /* 0x000fc400000e0000 */
[----:B------:R-:W-:Y:S02]  /*8df0*/  SHF.R.S32.HI R16, RZ, 0x1f, R20 ;  /* 0x0000001fff107819 */ /* 0x000fe40000011414 */
[----:B------:R-:W-:Y:S02]  /*8e00*/  IADD3.X R17, R17, UR9, RZ, P4, !PT ;  /* 0x0000000911117c10 */ /* 0x000fe4000a7fe4ff */
[----:B------:R-:W-:Y:S02]  /*8e10*/  SHF.R.S32.HI R13, RZ, 0x1f, R15 ;  /* 0x0000001fff0d7819 */ /* 0x000fe4000001140f */
[----:B------:R-:W-:Y:S01]  /*8e20*/  IADD3 R18, P4, R26, UR8, RZ ;  /* 0x000000081a127c10 */ /* 0x000fe2000ff9e0ff */
[----:B------:R-:W-:Y:S01]  /*8e30*/  IMAD R23, R23, UR5, RZ ;  /* 0x0000000517177c24 */ /* 0x000fe2000f8e02ff */
[----:B------:R-:W-:Y:S01]  /*8e40*/  IADD3.X R16, R16, UR9, RZ, P3, !PT ;  /* 0x0000000910107c10 */ /* 0x000fe20009ffe4ff */
[----:B------:R-:W-:Y:S01]  /*8e50*/  IMAD R6, R6, UR5, RZ ;  /* 0x0000000506067c24 */ /* 0x000fe2000f8e02ff */
[----:B------:R-:W-:-:S02]  /*8e60*/  IADD3.X R13, R13, UR9, RZ, P6, !PT ;  /* 0x000000090d0d7c10 */ /* 0x000fc4000b7fe4ff */
[----:B------:R-:W-:Y:S02]  /*8e70*/  IADD3 R19, P3, R27, UR8, RZ ;  /* 0x000000081b137c10 */ /* 0x000fe4000ff7e0ff */
[----:B------:R-:W-:Y:S02]  /*8e80*/  R2UR UR44, R18 ;  /* 0x00000000122c72ca */ /* 0x000fe400000e0000 */
[----:B------:R-:W-:Y:S02]  /*8e90*/  IADD3 R14, P6, R22, UR8, RZ ;  /* 0x00000008160e7c10 */ /* 0x000fe4000ffde0ff */
[----:B------:R-:W-:Y:S02]  /*8ea0*/  SHF.R.S32.HI R18, RZ, 0x1f, R26 ;  /* 0x0000001fff127819 */ /* 0x000fe4000001141a */
[----:B------:R-:W-:Y:S02]  /*8eb0*/  IADD3.X R12, R12, UR9, RZ, P5, !PT ;  /* 0x000000090c0c7c10 */ /* 0x000fe4000affe4ff */
[----:B------:R-:W-:Y:S01]  /*8ec0*/  R2UR UR43, R19 ;  /* 0x00000000132b72ca */ /* 0x000fe200000e0000 */
[----:B------:R-:W-:Y:S01]  /*8ed0*/  IMAD R29, R29, UR5, RZ ;  /* 0x000000051d1d7c24 */ /* 0x000fe2000f8e02ff */
[----:B------:R-:W-:-:S02]  /*8ee0*/  IADD3 R15, P5, R23, UR8, RZ ;  /* 0x00000008170f7c10 */ /* 0x000fc4000ffbe0ff */
[----:B------:R-:W-:Y:S02]  /*8ef0*/  R2UR UR48, R14 ;  /* 0x000000000e3072ca */ /* 0x000fe400000e0000 */
[----:B------:R-:W-:Y:S02]  /*8f00*/  SHF.R.S32.HI R19, RZ, 0x1f, R25 ;  /* 0x0000001fff137819 */ /* 0x000fe40000011419 */
[----:B------:R-:W-:Y:S02]  /*8f10*/  IADD3.X R18, R18, UR9, RZ, P4, !PT ;  /* 0x0000000912127c10 */ /* 0x000fe4000a7fe4ff */
[----:B------:R-:W-:Y:S02]  /*8f20*/  SHF.R.S32.HI R14, RZ, 0x1f, R22 ;  /* 0x0000001fff0e7819 */ /* 0x000fe40000011416 */
[----:B------:R-:W-:Y:S02]  /*8f30*/  IADD3 R25, P4, R6, UR8, RZ ;  /* 0x0000000806197c10 */ /* 0x000fe4000ff9e0ff */
[----:B------:R-:W-:-:S02]  /*8f40*/  R2UR UR47, R15 ;  /* 0x000000000f2f72ca */ /* 0x000fc400000e0000 */
[----:B------:R-:W-:Y:S02]  /*8f50*/  SHF.R.S32.HI R15, RZ, 0x1f, R21 ;  /* 0x0000001fff0f7819 */ /* 0x000fe40000011415 */
[----:B------:R-:W-:Y:S02]  /*8f60*/  IADD3.X R14, R14, UR9, RZ, P6, !PT ;  /* 0x000000090e0e7c10 */ /* 0x000fe4000b7fe4ff */
[----:B------:R-:W-:Y:S02]  /*8f70*/  R2UR UR37, R25 ;  /* 0x00000000192572ca */ /* 0x000fe400000e0000 */
[----:B------:R-:W-:Y:S02]  /*8f80*/  IADD3 R21, P6, R29, UR8, RZ ;  /* 0x000000081d157c10 */ /* 0x000fe4000ffde0ff */
[----:B------:R-:W-:Y:S02]  /*8f90*/  SHF.R.S32.HI R25, RZ, 0x1f, R29 ;  /* 0x0000001fff197819 */ /* 0x000fe4000001141d */
[----:B------:R-:W2:Y:S01]  /*8fa0*/  LDL.LU R29, [R1+0x1d8] ;  /* 0x0001d800011d7983 */ /* 0x000ea20000300800 */
[----:B------:R-:W-:Y:S01]  /*8fb0*/  IMAD R28, R28, UR5, RZ ;  /* 0x000000051c1c7c24 */ /* 0x000fe2000f8e02ff */
[----:B------:R-:W-:Y:S01]  /*8fc0*/  IADD3.X R15, R15, UR9, RZ, P2, !PT ;  /* 0x000000090f0f7c10 */ /* 0x000fe200097fe4ff */
[----:B------:R-:W-:Y:S01]  /*8fd0*/  IMAD R2, R2, UR5, RZ ;  /* 0x0000000502027c24 */ /* 0x000fe2000f8e02ff */
[----:B------:R-:W-:-:S02]  /*8fe0*/  R2UR UR41, R21 ;  /* 0x00000000152972ca */ /* 0x000fc400000e0000 */
[----:B------:R-:W-:Y:S02]  /*8ff0*/  IADD3 R20, P2, R28, UR8, RZ ;  /* 0x000000081c147c10 */ /* 0x000fe4000ff5e0ff */
[----:B------:R-:W-:Y:S01]  /*9000*/  SHF.R.S32.HI R21, RZ, 0x1f, R23 ;  /* 0x0000001fff157819 */ /* 0x000fe20000011417 */
[----:B------:R-:W-:Y:S01]  /*9010*/  IMAD R4, R4, UR5, RZ ;  /* 0x0000000504047c24 */ /* 0x000fe2000f8e02ff */
[----:B------:R-:W-:Y:S02]  /*9020*/  R2UR UR42, R20 ;  /* 0x00000000142a72ca */ /* 0x000fe400000e0000 */
[----:B------:R-:W-:Y:S02]  /*9030*/  SHF.R.S32.HI R20, RZ, 0x1f, R24 ;  /* 0x0000001fff147819 */ /* 0x000fe40000011418 */
[----:B------:R-:W-:Y:S02]  /*9040*/  IADD3.X R21, R21, UR9, RZ, P5, !PT ;  /* 0x0000000915157c10 */ /* 0x000fe4000affe4ff */
[----:B------:R-:W-:Y:S01]  /*9050*/  IADD3 R22, P5, R2, UR8, RZ ;  /* 0x0000000802167c10 */ /* 0x000fe2000ffbe0ff */
[----:B------:R-:W-:Y:S01]  /*9060*/  IMAD R5, R5, UR5, RZ ;  /* 0x0000000505057c24 */ /* 0x000fe2000f8e02ff */
[----:B------:R-:W-:-:S02]  /*9070*/  IADD3.X R20, R20, UR9, RZ, P1, !PT ;  /* 0x0000000914147c10 */ /* 0x000fc40008ffe4ff */
[----:B------:R-:W-:Y:S01]  /*9080*/  IADD3 R23, P1, R4, UR8, RZ ;  /* 0x0000000804177c10 */ /* 0x000fe2000ff3e0ff */
[----:B------:R-:W-:Y:S01]  /*9090*/  IMAD R7, R7, UR5, RZ ;  /* 0x0000000507077c24 */ /* 0x000fe2000f8e02ff */
[----:B------:R-:W-:Y:S02]  /*90a0*/  R2UR UR40, R22 ;  /* 0x00000000162872ca */ /* 0x000fe400000e0000 */
[----:B------:R-:W-:Y:S01]  /*90b0*/  SHF.R.S32.HI R22, RZ, 0x1f, R27 ;  /* 0x0000001fff167819 */ /* 0x000fe2000001141b */
[----:B------:R-:W-:Y:S01]  /*90c0*/  IMAD R8, R8, UR5, RZ ;  /* 0x0000000508087c24 */ /* 0x000fe2000f8e02ff */
[----:B------:R-:W-:Y:S02]  /*90d0*/  IADD3.X R19, R19, UR9, RZ, P0, !PT ;  /* 0x0000000913137c10 */ /* 0x000fe400087fe4ff */
[----:B------:R-:W-:Y:S02]  /*90e0*/  R2UR UR39, R23 ;  /* 0x00000000172772ca */ /* 0x000fe400000e0000 */
[----:B------:R-:W-:-:S02]  /*90f0*/  IADD3 R24, P0, R5, UR8, RZ ;  /* 0x0000000805187c10 */ /* 0x000fc4000ff1e0ff */
[----:B------:R-:W-:Y:S02]  /*9100*/  SHF.R.S32.HI R23, RZ, 0x1f, R28 ;  /* 0x0000001fff177819 */ /* 0x000fe4000001141c */
[----:B------:R-:W-:Y:S02]  /*9110*/  SHF.R.S32.HI R27, RZ, 0x1f, R2 ;  /* 0x0000001fff1b7819 */ /* 0x000fe40000011402 */
[----:B------:R-:W-:Y:S01]  /*9120*/  IADD3.X R2, R22, UR9, RZ, P3, !PT ;  /* 0x0000000916027c10 */ /* 0x000fe20009ffe4ff */
[----:B------:R-:W-:Y:S01]  /*9130*/  IMAD R9, R9, UR5, RZ ;  /* 0x0000000509097c24 */ /* 0x000fe2000f8e02ff */
[----:B------:R-:W-:Y:S02]  /*9140*/  IADD3 R22, P3, R7, UR8, RZ ;  /* 0x0000000807167c10 */ /* 0x000fe4000ff7e0ff */
[----:B------:R-:W-:Y:S02]  /*9150*/  R2UR UR38, R24 ;  /* 0x00000000182672ca */ /* 0x000fe400000e0000 */
[----:B------:R-:W-:-:S02]  /*9160*/  IADD3.X R23, R23, UR9, RZ, P2, !PT ;  /* 0x0000000917177c10 */ /* 0x000fc400097fe4ff */
[----:B------:R-:W-:Y:S01]  /*9170*/  IADD3 R24, P2, R8, UR8, RZ ;  /* 0x0000000808187c10 */ /* 0x000fe2000ff5e0ff */
[----:B------:R-:W-:Y:S01]  /*9180*/  IMAD R10, R10, UR5, RZ ;  /* 0x000000050a0a7c24 */ /* 0x000fe2000f8e02ff */
[----:B------:R-:W-:Y:S02]  /*9190*/  IADD3.X R25, R25, UR9, RZ, P6, !PT ;  /* 0x0000000919197c10 */ /* 0x000fe4000b7fe4ff */
[----:B------:R-:W-:Y:S02]  /*91a0*/  R2UR UR36, R22 ;  /* 0x00000000162472ca */ /* 0x000fe400000e0000 */
[----:B------:R-:W-:Y:S01]  /*91b0*/  IADD3 R26, P6, R9, UR8, RZ ;  /* 0x00000008091a7c10 */ /* 0x000fe2000ffde0ff */
[----:B------:R-:W3:Y:S01]  /*91c0*/  LDL.LU R22, [R1+0x20] ;  /* 0x0000200001167983 */ /* 0x000ee20000300800 */
[----:B------:R-:W-:Y:S02]  /*91d0*/  R2UR UR35, R24 ;  /* 0x00000000182372ca */ /* 0x000fe400000e0000 */
[----:B------:R-:W-:Y:S01]  /*91e0*/  R2UR UR29, R11 ;  /* 0x000000000b1d72ca */ /* 0x000fe200000e0000 */
[----:B------:R-:W4:Y:S01]  /*91f0*/  LDL.LU R24, [R1+0x1c] ;  /* 0x00001c0001187983 */ /* 0x000f220000300800 */
[----:B------:R-:W-:-:S02]  /*9200*/  IADD3.X R27, R27, UR9, RZ, P5, !PT ;  /* 0x000000091b1b7c10 */ /* 0x000fc4000affe4ff */
[----:B------:R-:W-:Y:S01]  /*9210*/  IADD3 R28, P5, R10, UR8, RZ ;  /* 0x000000080a1c7c10 */ /* 0x000fe2000ffbe0ff */
[----:B------:R-:W5:Y:S01]  /*9220*/  LDL.LU R11, [R1+0x18] ;  /* 0x00001800010b7983 */ /* 0x000f620000300800 */
[----:B------:R-:W-:-:S03]  /*9230*/  R2UR UR34, R26 ;  /* 0x000000001a2272ca */ /* 0x000fc600000e0000 */
[----:B------:R-:W5:Y:S01]  /*9240*/  LDL.LU R26, [R1+0x14] ;  /* 0x00001400011a7983 */ /* 0x000f620000300800 */
[----:B------:R-:W-:Y:S02]  /*9250*/  R2UR UR33, R28 ;  /* 0x000000001c2172ca */ /* 0x000fe400000e0000 */
[----:B------:R-:W-:Y:S01]  /*9260*/  R2UR UR22, R20 ;  /* 0x00000000141672ca */ /* 0x000fe200000e0000 */
[----:B------:R-:W5:Y:S01]  /*9270*/  LDL.LU R28, [R1+0x54] ;  /* 0x00005400011c7983 */ /* 0x000f620000300800 */
[----:B------:R-:W-:-:S03]  /*9280*/  R2UR UR32, R0 ;  /* 0x00000000002072ca */ /* 0x000fc600000e0000 */
[----:B------:R-:W5:Y:S01]  /*9290*/  LDL.LU R20, [R1+0x50] ;  /* 0x0000500001147983 */ /* 0x000f620000300800 */
[----:B--2---:R-:W-:Y:S01]  /*92a0*/  IMAD R0, R29, UR10, RZ ;  /* 0x0000000a1d007c24 */ /* 0x004fe2000f8e02ff */
[----:B------:R-:W-:Y:S02]  /*92b0*/  SHF.R.S32.HI R5, RZ, 0x1f, R5 ;  /* 0x0000001fff057819 */ /* 0x000fe40000011405 */
[----:B------:R-:W2:Y:S01]  /*92c0*/  LDL.LU R29, [R1+0x34] ;  /* 0x00003400011d7983 */ /* 0x000ea20000300800 */
[----:B------:R-:W-:Y:S01]  /*92d0*/  ULDC.64 UR10, c[0x0][0x210] ;  /* 0x00008400000a7ab9 */ /* 0x000fe20000000a00 */
[----:B------:R-:W-:Y:S02]  /*92e0*/  R2UR UR19, R2 ;  /* 0x00000000021372ca */ /* 0x000fe400000e0000 */
[----:B------:R-:W-:Y:S02]  /*92f0*/  IADD3.X R5, R5, UR9, RZ, P0, !PT ;  /* 0x0000000905057c10 */ /* 0x000fe400087fe4ff */
[----:B------:R-:W-:-:S02]  /*9300*/  IADD3 R2, P0, R0, UR10, RZ ;  /* 0x0000000a00027c10 */ /* 0x000fc4000ff1e0ff */
[----:B------:R-:W-:Y:S02]  /*9310*/  R2UR UR26, R16 ;  /* 0x00000000101a72ca */ /* 0x000fe400000e0000 */
[----:B------:R-:W-:Y:S01]  /*9320*/  R2UR UR24, R14 ;  /* 0x000000000e1872ca */ /* 0x000fe200000e0000 */
[----:B------:R-:W2:Y:S01]  /*9330*/  LDL.LU R16, [R1+0x5c] ;  /* 0x00005c0001107983 */ /* 0x000ea20000300800 */
[----:B------:R-:W-:Y:S02]  /*9340*/  R2UR UR30, R12 ;  /* 0x000000000c1e72ca */ /* 0x000fe400000e0000 */
[----:B------:R-:W-:Y:S01]  /*9350*/  LEA.HI.X.SX32 R0, R0, UR11, 0x1, P0 ;  /* 0x0000000b00007c11 */ /* 0x000fe200080f0eff */
[----:B------:R-:W2:Y:S01]  /*9360*/  LDL.LU R14, [R1+0x58] ;  /* 0x00005800010e7983 */ /* 0x000ea20000300800 */
[----:B------:R-:W-:-:S03]  /*9370*/  R2UR UR21, R19 ;  /* 0x00000000131572ca */ /* 0x000fc600000e0000 */
[----:B------:R-:W2:Y:S01]  /*9380*/  LDL.LU R12, [R1+0x70] ;  /* 0x00007000010c7983 */ /* 0x000ea20000300800 */
[----:B------:R-:W-:Y:S02]  /*9390*/  R2UR UR23, R21 ;  /* 0x00000000151772ca */ /* 0x000fe400000e0000 */
[----:B------:R-:W-:Y:S01]  /*93a0*/  SHF.R.S32.HI R9, RZ, 0x1f, R9 ;  /* 0x0000001fff097819 */ /* 0x000fe20000011409 */
[----:B------:R0:W-:Y:S01]  /*93b0*/  STL [R1+0x1d8], R2 ;  /* 0x0001d80201007387 */ /* 0x0001e20000100800 */
[----:B------:R-:W-:-:S03]  /*93c0*/  R2UR UR27, R17 ;  /* 0x00000000111b72ca */ /* 0x000fc600000e0000 */
[----:B------:R-:W2:Y:S01]  /*93d0*/  LDL.LU R19, [R1+0x78] ;  /* 0x0000780001137983 */ /* 0x000ea20000300800 */
[----:B------:R-:W-:-:S03]  /*93e0*/  R2UR UR25, R15 ;  /* 0x000000000f1972ca */ /* 0x000fc600000e0000 */
[----:B------:R-:W2:Y:S01]  /*93f0*/  LDL.LU R21, [R1+0x90] ;  /* 0x0000900001157983 */ /* 0x000ea20000300800 */
[----:B------:R-:W-:-:S03]  /*9400*/  R2UR UR28, R3 ;  /* 0x00000000031c72ca */ /* 0x000fc600000e0000 */
[----:B------:R-:W2:Y:S01]  /*9410*/  LDL.LU R17, [R1+0x94] ;  /* 0x0000940001117983 */ /* 0x000ea20000300800 */
[----:B------:R-:W-:Y:S02]  /*9420*/  R2UR UR31, R13 ;  /* 0x000000000d1f72ca */ /* 0x000fe400000e0000 */
[----:B------:R-:W-:Y:S01]  /*9430*/  SHF.R.S32.HI R7, RZ, 0x1f, R7 ;  /* 0x0000001fff077819 */ /* 0x000fe20000011407 */
[----:B------:R1:W-:Y:S01]  /*9440*/  STL [R1+0x1d4], R0 ;  /* 0x0001d40001007387 */ /* 0x0003e20000100800 */
[----:B------:R-:W-:-:S03]  /*9450*/  IADD3.X R9, R9, UR9, RZ, P6, !PT ;  /* 0x0000000909097c10 */ /* 0x000fc6000b7fe4ff */
[----:B------:R-:W2:Y:S01]  /*9460*/  LDL.LU R3, [R1+0xa4] ;  /* 0x0000a40001037983 */ /* 0x000ea20000300800 */
[----:B------:R-:W-:Y:S01]  /*9470*/  IADD3.X R7, R7, UR9, RZ, P3, !PT ;  /* 0x0000000907077c10 */ /* 0x000fe20009ffe4ff */
[----:B---3--:R-:W-:Y:S02]  /*9480*/  IMAD R15, R22, UR5, RZ ;  /* 0x00000005160f7c24 */ /* 0x008fe4000f8e02ff */
[----:B------:R-:W3:Y:S01]  /*9490*/  LDL.LU R22, [R1+0xa8] ;  /* 0x0000a80001167983 */ /* 0x000ee20000300800 */
[----:B----4-:R-:W-:Y:S01]  /*94a0*/  IMAD R13, R24, UR5, RZ ;  /* 0x00000005180d7c24 */ /* 0x010fe2000f8e02ff */
[----:B------:R-:W-:Y:S02]  /*94b0*/  R2UR UR58, R9 ;  /* 0x00000000093a72ca */ /* 0x000fe400000e0000 */
[----:B------:R-:W-:Y:S01]  /*94c0*/  STL [R1+0x634], R15 ;  /* 0x0006340f01007387 */ /* 0x000fe20000100800 */
[----:B-----5:R-:W-:-:S03]  /*94d0*/  IMAD R11, R11, UR5, RZ ;  /* 0x000000050b0b7c24 */ /* 0x020fc6000f8e02ff */
[----:B------:R-:W0:Y:S01]  /*94e0*/  LDL.LU R24, [R1+0xac] ;  /* 0x0000ac0001187983 */ /* 0x000e220000300800 */
[----:B------:R-:W-:-:S03]  /*94f0*/  IMAD R9, R26, UR5, RZ ;  /* 0x000000051a097c24 */ /* 0x000fc6000f8e02ff */
[----:B------:R-:W-:Y:S01]  /*9500*/  STL [R1+0x638], R13 ;  /* 0x0006380d01007387 */ /* 0x000fe20000100800 */
[----:B------:R-:W-:Y:S01]  /*9510*/  R2UR UR12, R7 ;  /* 0x00000000070c72ca */ /* 0x000fe200000e0000 */
[----:B------:R-:W-:Y:S02]  /*9520*/  IMAD R7, R28, UR5, RZ ;  /* 0x000000051c077c24 */ /* 0x000fe4000f8e02ff */
[----:B------:R-:W-:Y:S01]  /*9530*/  STL [R1+0x63c], R11 ;  /* 0x00063c0b01007387 */ /* 0x000fe20000100800 */
[----:B------:R-:W-:-:S03]  /*9540*/  IMAD R20, R20, UR5, RZ ;  /* 0x0000000514147c24 */ /* 0x000fc6000f8e02ff */
[----:B------:R-:W1:Y:S04]  /*9550*/  LDL.LU R26, [R1+0xb0] ;  /* 0x0000b000011a7983 */ /* 0x000e680000300800 */
[----:B------:R-:W-:Y:S01]  /*9560*/  STL [R1+0x640], R9 ;  /* 0x0006400901007387 */ /* 0x000fe20000100800 */
[----:B------:R-:W-:-:S03]  /*9570*/  R2UR UR20, R18 ;  /* 0x00000000121472ca */ /* 0x000fc600000e0000 */
[----:B------:R-:W4:Y:S04]  /*9580*/  LDL.LU R28, [R1+0xb4] ;  /* 0x0000b400011c7983 */ /* 0x000f280000300800 */
[----:B------:R-:W-:Y:S04]  /*9590*/  STL [R1+0x644], R7 ;  /* 0x0006440701007387 */ /* 0x000fe80000100800 */
[----:B------:R-:W-:Y:S01]  /*95a0*/  STL [R1+0x648], R20 ;  /* 0x0006481401007387 */ /* 0x000fe20000100800 */
[----:B--2---:R-:W-:-:S03]  /*95b0*/  IMAD R18, R29, UR5, RZ ;  /* 0x000000051d127c24 */ /* 0x004fc6000f8e02ff */
[----:B------:R-:W2:Y:S01]  /*95c0*/  LDL.LU R29, [R1+0xbc] ;  /* 0x0000bc00011d7983 */ /* 0x000ea20000300800 */
[----:B------:R-:W-:Y:S02]  /*95d0*/  SHF.R.S32.HI R10, RZ, 0x1f, R10 ;  /* 0x0000001fff0a7819 */ /* 0x000fe4000001140a */
[----:B------:R-:W-:Y:S02]  /*95e0*/  SHF.R.S32.HI R8, RZ, 0x1f, R8 ;  /* 0x0000001fff087819 */ /* 0x000fe40000011408 */
[----:B------:R-:W-:Y:S02]  /*95f0*/  SHF.R.S32.HI R6, RZ, 0x1f, R6 ;  /* 0x0000001fff067819 */ /* 0x000fe40000011406 */
[----:B------:R-:W-:Y:S02]  /*9600*/  SHF.R.S32.HI R4, RZ, 0x1f, R4 ;  /* 0x0000001fff047819 */ /* 0x000fe40000011404 */
[----:B------:R-:W-:Y:S01]  /*9610*/  IADD3.X R10, R10, UR9, RZ, P5, !PT ;  /* 0x000000090a0a7c10 */ /* 0x000fe2000affe4ff */
[----:B------:R-:W-:Y:S01]  /*9620*/  IMAD R16, R16, UR5, RZ ;  /* 0x0000000510107c24 */ /* 0x000fe2000f8e02ff */
[----:B------:R-:W-:-:S02]  /*9630*/  IADD3.X R8, R8, UR9, RZ, P2, !PT ;  /* 0x0000000908087c10 */ /* 0x000fc400097fe4ff */
[----:B------:R-:W-:Y:S01]  /*9640*/  IADD3.X R6, R6, UR9, RZ, P4, !PT ;  /* 0x0000000906067c10 */ /* 0x000fe2000a7fe4ff */
[----:B------:R-:W-:Y:S01]  /*9650*/  IMAD R14, R14, UR5, RZ ;  /* 0x000000050e0e7c24 */ /* 0x000fe2000f8e02ff */
[----:B------:R-:W-:Y:S02]  /*9660*/  IADD3.X R4, R4, UR9, RZ, P1, !PT ;  /* 0x0000000904047c10 */ /* 0x000fe40008ffe4ff */
[----:B------:R-:W-:Y:S01]  /*9670*/  R2UR UR59, R10 ;  /* 0x000000000a3b72ca */ /* 0x000fe200000e0000 */
[----:B------:R-:W-:Y:S01]  /*9680*/  IMAD R12, R12, UR5, RZ ;  /* 0x000000050c0c7c24 */ /* 0x000fe2000f8e02ff */
[----:B------:R-:W-:Y:S01]  /*9690*/  R2UR UR10, R8 ;  /* 0x00000000080a72ca */ /* 0x000fe200000e0000 */
[----:B------:R-:W-:Y:S01]  /*96a0*/  STL [R1+0x64c], R18 ;  /* 0x00064c1201007387 */ /* 0x000fe20000100800 */
[----:B------:R-:W-:Y:S02]  /*96b0*/  R2UR UR13, R6 ;  /* 0x00000000060d72ca */ /* 0x000fe400000e0000 */
[----:B------:R-:W-:Y:S01]  /*96c0*/  R2UR UR15, R4 ;  /* 0x00000000040f72ca */ /* 0x000fe200000e0000 */
[----:B------:R-:W-:Y:S01]  /*96d0*/  IMAD R10, R19, UR5, RZ ;  /* 0x00000005130a7c24 */ /* 0x000fe2000f8e02ff */
[----:B------:R-:W-:Y:S01]  /*96e0*/  STL [R1+0x650], R16 ;  /* 0x0006501001007387 */ /* 0x000fe20000100800 */
[----:B------:R-:W-:-:S03]  /*96f0*/  IMAD R8, R21, UR5, RZ ;  /* 0x0000000515087c24 */ /* 0x000fc6000f8e02ff */
[----:B------:R-:W-:Y:S01]  /*9700*/  STL [R1+0x654], R14 ;  /* 0x0006540e01007387 */ /* 0x000fe20000100800 */
[----:B------:R-:W-:-:S03]  /*9710*/  IMAD R6, R17, UR5, RZ ;  /* 0x0000000511067c24 */ /* 0x000fc6000f8e02ff */
[----:B------:R-:W-:Y:S04]  /*9720*/  STL [R1+0x658], R12 ;  /* 0x0006580c01007387 */ /* 0x000fe80000100800 */
[----:B------:R-:W-:Y:S01]  /*9730*/  STL [R1+0x65c], R10 ;  /* 0x00065c0a01007387 */ /* 0x000fe20000100800 */
[----:B------:R-:W-:-:S03]  /*9740*/  IMAD R4, R3, UR5, RZ ;  /* 0x0000000503047c24 */ /* 0x000fc6000f8e02ff */
[----:B------:R-:W-:Y:S01]  /*9750*/  STL [R1+0x660], R8 ;  /* 0x0006600801007387 */ /* 0x000fe20000100800 */
[----:B------:R-:W-:-:S03]  /*9760*/  R2UR UR18, R23 ;  /* 0x00000000171272ca */ /* 0x000fc600000e0000 */
[----:B------:R5:W-:Y:S01]  /*9770*/  STL [R1+0x664], R6 ;  /* 0x0006640601007387 */ /* 0x000be20000100800 */
[----:B---3--:R-:W-:-:S03]  /*9780*/  IMAD R3, R22, UR5, RZ ;  /* 0x0000000516037c24 */ /* 0x008fc6000f8e02ff */
[----:B------:R-:W-:Y:S04]  /*9790*/  STL [R1+0x668], R4 ;  /* 0x0006680401007387 */ /* 0x000fe80000100800 */
[----:B------:R-:W3:Y:S01]  /*97a0*/  LDL.LU R22, [R1+0xc8] ;  /* 0x0000c80001167983 */ /* 0x000ee20000300800 */
[----:B0-----:R-:W-:-:S03]  /*97b0*/  IMAD R2, R24, UR5, RZ ;  /* 0x0000000518027c24 */ /* 0x001fc6000f8e02ff */
[----:B------:R0:W-:Y:S01]  /*97c0*/  STL [R1+0x66c], R3 ;  /* 0x00066c0301007387 */ /* 0x0001e20000100800 */
[----:B------:R-:W-:-:S03]  /*97d0*/  R2UR UR17, R25 ;  /* 0x00000000191172ca */ /* 0x000fc600000e0000 */
[----:B------:R-:W3:Y:S01]  /*97e0*/  LDL.LU R23, [R1+0xcc] ;  /* 0x0000cc0001177983 */ /* 0x000ee20000300800 */
[----:B------:R-:W-:-:S03]  /*97f0*/  R2UR UR14, R5 ;  /* 0x00000000050e72ca */ /* 0x000fc600000e0000 */
[----:B------:R-:W3:Y:S01]  /*9800*/  LDL.LU R24, [R1+0xdc] ;  /* 0x0000dc0001187983 */ /* 0x000ee20000300800 */
[----:B-1----:R-:W-:-:S03]  /*9810*/  IMAD R0, R26, UR5, RZ ;  /* 0x000000051a007c24 */ /* 0x002fc6000f8e02ff */
[----:B------:R1:W-:Y:S01]  /*9820*/  STL [R1+0x670], R2 ;  /* 0x0006700201007387 */ /* 0x0003e20000100800 */
[----:B------:R-:W-:-:S03]  /*9830*/  R2UR UR16, R27 ;  /* 0x000000001b1072ca */ /* 0x000fc600000e0000 */
[----:B------:R-:W3:Y:S01]  /*9840*/  LDL.LU R25, [R1+0x108] ;  /* 0x0001080001197983 */ /* 0x000ee20000300800 */
[----:B----4-:R-:W-:-:S03]  /*9850*/  IMAD R5, R28, UR5, RZ ;  /* 0x000000051c057c24 */ /* 0x010fc6000f8e02ff */
[----:B------:R-:W4:Y:S04]  /*9860*/  LDL.LU R26, [R1+0x130] ;  /* 0x00013000011a7983 */ /* 0x000f280000300800 */
[----:B------:R1:W-:Y:S04]  /*9870*/  STL [R1+0x674], R0 ;  /* 0x0006740001007387 */ /* 0x0003e80000100800 */
[----:B------:R-:W4:Y:S04]  /*9880*/  LDL.LU R27, [R1+0x134] ;  /* 0x00013400011b7983 */ /* 0x000f280000300800 */
[----:B------:R-:W4:Y:S04]  /*9890*/  LDL.LU R28, [R1+0x148] ;  /* 0x00014800011c7983 */ /* 0x000f280000300800 */
[----:B------:R-:W-:Y:S01]  /*98a0*/  STL [R1+0x678], R5 ;  /* 0x0006780501007387 */ /* 0x000fe20000100800 */
[----:B--2---:R-:W-:-:S03]  /*98b0*/  IMAD R21, R29, UR5, RZ ;  /* 0x000000051d157c24 */ /* 0x004fc6000f8e02ff */
[----:B------:R-:W2:Y:S04]  /*98c0*/  LDL.LU R29, [R1+0x1e4] ;  /* 0x0001e400011d7983 */ /* 0x000ea80000300800 */
[----:B-----5:R-:W0:Y:S04]  /*98d0*/  LDL.LU R6, [R1+0x1e0] ;  /* 0x0001e00001067983 */ /* 0x020e280000300800 */
[----:B------:R-:W1:Y:S04]  /*98e0*/  LDL.LU R8, [R1+0x1dc] ;  /* 0x0001dc0001087983 */ /* 0x000e680000300800 */
        /* <DEDUP_REMOVED lines=11> */
[----:B---3--:R-:W-:-:S03]  /*99a0*/  IMAD R22, R22, UR5, RZ ;  /* 0x0000000516167c24 */ /* 0x008fc6000f8e02ff */
[----:B------:R-:W3:Y:S01]  /*99b0*/  LDL.LU R19, [R1+0x1a4] ;  /* 0x0001a40001137983 */ /* 0x000ee20000300800 */
[----:B------:R-:W-:-:S03]  /*99c0*/  IMAD R23, R23, UR5, RZ ;  /* 0x0000000517177c24 */ /* 0x000fc6000f8e02ff */
[----:B------:R-:W3:Y:S01]  /*99d0*/  LDL.LU R17, [R1+0x1a0] ;  /* 0x0001a00001117983 */ /* 0x000ee20000300800 */
[----:B------:R-:W-:-:S03]  /*99e0*/  IMAD R24, R24, UR5, RZ ;  /* 0x0000000518187c24 */ /* 0x000fc6000f8e02ff */
[----:B------:R-:W-:Y:S04]  /*99f0*/  STL [R1+0x67c], R21 ;  /* 0x00067c1501007387 */ /* 0x000fe80000100800 */
[----:B------:R-:W-:Y:S01]  /*9a00*/  STL [R1+0x680], R22 ;  /* 0x0006801601007387 */ /* 0x000fe20000100800 */
[----:B------:R-:W-:-:S03]  /*9a10*/  IMAD R25, R25, UR5, RZ ;  /* 0x0000000519197c24 */ /* 0x000fc6000f8e02ff */
[----:B------:R-:W-:Y:S01]  /*9a20*/  STL [R1+0x684], R23 ;  /* 0x0006841701007387 */ /* 0x000fe20000100800 */
[----:B----4-:R-:W-:-:S03]  /*9a30*/  IMAD R26, R26, UR5, RZ ;  /* 0x000000051a1a7c24 */ /* 0x010fc6000f8e02ff */
[----:B------:R-:W-:Y:S04]  /*9a40*/  STL [R1+0x688], R24 ;  /* 0x0006881801007387 */ /* 0x000fe80000100800 */
[----:B------:R-:W-:Y:S01]  /*9a50*/  STL [R1+0x68c], R25 ;  /* 0x00068c1901007387 */ /* 0x000fe20000100800 */
[----:B------:R-:W-:-:S03]  /*9a60*/  IMAD R27, R27, UR5, RZ ;  /* 0x000000051b1b7c24 */ /* 0x000fc6000f8e02ff */
[----:B------:R-:W-:Y:S01]  /*9a70*/  STL [R1+0x690], R26 ;  /* 0x0006901a01007387 */ /* 0x000fe20000100800 */
[----:B------:R-:W-:-:S03]  /*9a80*/  IMAD R28, R28, UR5, RZ ;  /* 0x000000051c1c7c24 */ /* 0x000fc6000f8e02ff */
[----:B------:R-:W-:Y:S04]  /*9a90*/  STL [R1+0x694], R27 ;  /* 0x0006941b01007387 */ /* 0x000fe80000100800 */
[----:B------:R-:W-:Y:S01]  /*9aa0*/  STL [R1+0x698], R28 ;  /* 0x0006981c01007387 */ /* 0x000fe20000100800 */
[----:B--2---:R-:W-:Y:S02]  /*9ab0*/  IMAD R29, R29, UR5, RZ ;  /* 0x000000051d1d7c24 */ /* 0x004fe4000f8e02ff */
[----:B0-----:R-:W-:-:S03]  /*9ac0*/  IMAD R3, R6, UR5, RZ ;  /* 0x0000000506037c24 */ /* 0x001fc6000f8e02ff */
[----:B------:R-:W-:Y:S01]  /*9ad0*/  STL [R1+0x69c], R29 ;  /* 0x00069c1d01007387 */ /* 0x000fe20000100800 */
[----:B-1----:R-:W-:-:S03]  /*9ae0*/  IMAD R2, R8, UR5, RZ ;  /* 0x0000000508027c24 */ /* 0x002fc6000f8e02ff */
[----:B------:R0:W-:Y:S01]  /*9af0*/  STL [R1], R3 ;  /* 0x0000000301007387 */ /* 0x0001e20000100800 */
[----:B-----5:R-:W-:-:S03]  /*9b00*/  IMAD R0, R10, UR5, RZ ;  /* 0x000000050a007c24 */ /* 0x020fc6000f8e02ff */
[----:B------:R1:W-:Y:S01]  /*9b10*/  STL [R1+0x8], R2 ;  /* 0x0000080201007387 */ /* 0x0003e20000100800 */
[----:B0-----:R-:W-:-:S03]  /*9b20*/  IMAD R3, R12, UR5, RZ ;  /* 0x000000050c037c24 */ /* 0x001fc6000f8e02ff */
[----:B------:R0:W-:Y:S01]  /*9b30*/  STL [R1+0xc], R0 ;  /* 0x00000c0001007387 */ /* 0x0001e20000100800 */
[----:B-1----:R-:W-:-:S03]  /*9b40*/  IMAD R2, R14, UR5, RZ ;  /* 0x000000050e027c24 */ /* 0x002fc6000f8e02ff */
[----:B------:R1:W-:Y:S01]  /*9b50*/  STL [R1+0x10], R3 ;  /* 0x0000100301007387 */ /* 0x0003e20000100800 */
[----:B0-----:R-:W-:-:S03]  /*9b60*/  IMAD R0, R16, UR5, RZ ;  /* 0x0000000510007c24 */ /* 0x001fc6000f8e02ff */
[----:B------:R0:W-:Y:S01]  /*9b70*/  STL [R1+0x14], R2 ;  /* 0x0000140201007387 */ /* 0x0001e20000100800 */
[----:B-1----:R-:W-:-:S03]  /*9b80*/  IMAD R3, R18, UR5, RZ ;  /* 0x0000000512037c24 */ /* 0x002fc6000f8e02ff */
[----:B------:R1:W-:Y:S04]  /*9b90*/  STL [R1+0x18], R0 ;  /* 0x0000180001007387 */ /* 0x0003e80000100800 */
[----:B------:R2:W-:Y:S01]  /*9ba0*/  STL [R1+0x1c], R3 ;  /* 0x00001c0301007387 */ /* 0x0005e20000100800 */
[----:B0-----:R-:W-:Y:S02]  /*9bb0*/  IMAD R2, R20, UR5, RZ ;  /* 0x0000000514027c24 */ /* 0x001fe4000f8e02ff */
[----:B-1----:R-:W-:-:S03]  /*9bc0*/  IMAD R0, R7, UR5, RZ ;  /* 0x0000000507007c24 */ /* 0x002fc6000f8e02ff */
[----:B------:R0:W-:Y:S01]  /*9bd0*/  STL [R1+0x20], R2 ;  /* 0x0000200201007387 */ /* 0x0001e20000100800 */
[----:B--2---:R-:W-:-:S03]  /*9be0*/  IMAD R3, R9, UR5, RZ ;  /* 0x0000000509037c24 */ /* 0x004fc6000f8e02ff */
[----:B------:R1:W-:Y:S04]  /*9bf0*/  STL [R1+0x24], R0 ;  /* 0x0000240001007387 */ /* 0x0003e80000100800 */
[----:B------:R2:W-:Y:S01]  /*9c00*/  STL [R1+0x28], R3 ;  /* 0x0000280301007387 */ /* 0x0005e20000100800 */
[----:B0-----:R-:W-:Y:S02]  /*9c10*/  IMAD R2, R11, UR5, RZ ;  /* 0x000000050b027c24 */ /* 0x001fe4000f8e02ff */
[----:B-1----:R-:W-:-:S03]  /*9c20*/  IMAD R0, R13, UR5, RZ ;  /* 0x000000050d007c24 */ /* 0x002fc6000f8e02ff */
[----:B------:R3:W-:Y:S01]  /*9c30*/  STL [R1+0x2c], R2 ;  /* 0x00002c0201007387 */ /* 0x0007e20000100800 */
[----:B--2---:R-:W-:-:S03]  /*9c40*/  IMAD R3, R15, UR5, RZ ;  /* 0x000000050f037c24 */ /* 0x004fc6000f8e02ff */
[----:B------:R0:W-:Y:S04]  /*9c50*/  STL [R1+0x30], R0 ;  /* 0x0000300001007387 */ /* 0x0001e80000100800 */
[----:B------:R-:W-:Y:S04]  /*9c60*/  STL [R1+0x34], R3 ;  /* 0x0000340301007387 */ /* 0x000fe80000100800 */
[----:B------:R-:W2:Y:S01]  /*9c70*/  LDL.LU R29, [R1+0x194] ;  /* 0x00019400011d7983 */ /* 0x000ea20000300800 */
[----:B---3--:R-:W-:Y:S02]  /*9c80*/  IMAD R2, R19, UR5, RZ ;  /* 0x0000000513027c24 */ /* 0x008fe4000f8e02ff */
[----:B0-----:R-:W-:-:S03]  /*9c90*/  IMAD R0, R17, UR5, RZ ;  /* 0x0000000511007c24 */ /* 0x001fc6000f8e02ff */
[----:B------:R-:W-:Y:S04]  /*9ca0*/  STL [R1+0x38], R2 ;  /* 0x0000380201007387 */ /* 0x000fe80000100800 */
[----:B--2---:R0:W-:Y:S04]  /*9cb0*/  STL [R1+0x6a8], R29 ;  /* 0x0006a81d01007387 */ /* 0x0041e80000100800 */
[----:B------:R-:W-:Y:S04]  /*9cc0*/  STL [R1+0x3c], R0 ;  /* 0x00003c0001007387 */ /* 0x000fe80000100800 */
        /* <DEDUP_REMOVED lines=31> */
[----:B--2---:R-:W-:-:S05]  /*9ec0*/  IMAD R29, R29, UR5, RZ ;  /* 0x000000051d1d7c24 */ /* 0x004fca000f8e02ff */
[----:B------:R0:W-:Y:S04]  /*9ed0*/  STL [R1+0x40], R29 ;  /* 0x0000401d01007387 */ /* 0x0001e80000100800 */
[----:B0-----:R-:W2:Y:S02]  /*9ee0*/  LDL.LU R29, [R1+0x6ac] ;  /* 0x0006ac00011d7983 */ /* 0x001ea40000300800 */
[----:B--2---:R-:W-:-:S05]  /*9ef0*/  IMAD R29, R29, UR5, RZ ;  /* 0x000000051d1d7c24 */ /* 0x004fca000f8e02ff */
[----:B------:R0:W-:Y:S04]  /*9f00*/  STL [R1+0x44], R29 ;  /* 0x0000441d01007387 */ /* 0x0001e80000100800 */
[----:B0-----:R-:W2:Y:S01]  /*9f10*/  LDL.LU R29, [R1+0x6a8] ;  /* 0x0006a800011d7983 */ /* 0x001ea20000300800 */
[----:B---3--:R-:W-:Y:S02]  /*9f20*/  IMAD R0, R0, UR5, RZ ;  /* 0x0000000500007c24 */ /* 0x008fe4000f8e02ff */
[----:B--2---:R-:W-:-:S05]  /*9f30*/  IMAD R29, R29, UR5, RZ ;  /* 0x000000051d1d7c24 */ /* 0x004fca000f8e02ff */
[----:B------:R0:W-:Y:S02]  /*9f40*/  STL [R1+0x48], R29 ;  /* 0x0000481d01007387 */ /* 0x0001e40000100800 */
[----:B0-----:R-:W-:Y:S02]  /*9f50*/  IMAD R29, R28, UR5, RZ ;  /* 0x000000051c1d7c24 */ /* 0x001fe4000f8e02ff */
[----:B----4-:R-:W-:Y:S02]  /*9f60*/  IMAD R28, R27, UR5, RZ ;  /* 0x000000051b1c7c24 */ /* 0x010fe4000f8e02ff */
[----:B-----5:R-:W-:Y:S02]  /*9f70*/  IMAD R27, R26, UR5, RZ ;  /* 0x000000051a1b7c24 */ /* 0x020fe4000f8e02ff */
[----:B------:R-:W-:Y:S01]  /*9f80*/  IMAD R26, R25, UR5, RZ ;  /* 0x00000005191a7c24 */ /* 0x000fe2000f8e02ff */
[----:B------:R-:W-:Y:S01]  /*9f90*/  STL [R1+0x4c], R29 ;  /* 0x00004c1d01007387 */ /* 0x000fe20000100800 */
[----:B------:R-:W-:-:S02]  /*9fa0*/  IMAD R25, R24, UR5, RZ ;  /* 0x0000000518197c24 */ /* 0x000fc4000f8e02ff */
[----:B------:R-:W-:Y:S01]  /*9fb0*/  IMAD R24, R23, UR5, RZ ;  /* 0x0000000517187c24 */ /* 0x000fe2000f8e02ff */
[----:B------:R-:W-:Y:S01]  /*9fc0*/  STL [R1+0x50], R28 ;  /* 0x0000501c01007387 */ /* 0x000fe20000100800 */
[----:B------:R-:W-:Y:S02]  /*9fd0*/  IMAD R23, R22, UR5, RZ ;  /* 0x0000000516177c24 */ /* 0x000fe4000f8e02ff */
[----:B------:R-:W-:Y:S01]  /*9fe0*/  IMAD R22, R21, UR5, RZ ;  /* 0x0000000515167c24 */ /* 0x000fe2000f8e02ff */
[----:B------:R-:W-:Y:S01]  /*9ff0*/  STL [R1+0x54], R27 ;  /* 0x0000541b01007387 */ /* 0x000fe20000100800 */
[----:B------:R-:W-:-:S03]  /*a000*/  IMAD R21, R5, UR5, RZ ;  /* 0x0000000505157c24 */ /* 0x000fc6000f8e02ff */
[----:B------:R-:W-:Y:S04]  /*a010*/  STL [R1+0x58], R26 ;  /* 0x0000581a01007387 */ /* 0x000fe80000100800 */
[----:B------:R-:W-:Y:S01]  /*a020*/  STL [R1+0x5c], R25 ;  /* 0x00005c1901007387 */ /* 0x000fe20000100800 */
[----:B------:R-:W-:-:S03]  /*a030*/  IMAD R5, R2, UR5, RZ ;  /* 0x0000000502057c24 */ /* 0x000fc6000f8e02ff */
[----:B------:R-:W-:Y:S01]  /*a040*/  STL [R1+0x70], R24 ;  /* 0x0000701801007387 */ /* 0x000fe20000100800 */
[----:B------:R-:W-:-:S03]  /*a050*/  IMAD R2, R3, UR5, RZ ;  /* 0x0000000503027c24 */ /* 0x000fc6000f8e02ff */
[----:B------:R-:W-:Y:S04]  /*a060*/  STL [R1+0x74], R23 ;  /* 0x0000741701007387 */ /* 0x000fe80000100800 */
[----:B------:R-:W-:Y:S01]  /*a070*/  STL [R1+0x78], R22 ;  /* 0x0000781601007387 */ /* 0x000fe20000100800 */
[----:B------:R-:W-:-:S03]  /*a080*/  IMAD R3, R6, UR5, RZ ;  /* 0x0000000506037c24 */ /* 0x000fc6000f8e02ff */
[----:B------:R-:W-:Y:S04]  /*a090*/  STL [R1+0x80], R21 ;  /* 0x0000801501007387 */ /* 0x000fe80000100800 */
[----:B------:R0:W-:Y:S04]  /*a0a0*/  STL [R1+0x84], R0 ;  /* 0x0000840001007387 */ /* 0x0001e80000100800 */
[----:B------:R-:W-:Y:S01]  /*a0b0*/  STL [R1+0x90], R5 ;  /* 0x0000900501007387 */ /* 0x000fe20000100800 */
[----:B0-----:R-:W-:-:S03]  /*a0c0*/  IMAD R0, R4, UR5, RZ ;  /* 0x0000000504007c24 */ /* 0x001fc6000f8e02ff */
[----:B------:R0:W-:Y:S04]  /*a0d0*/  STL [R1+0x94], R2 ;  /* 0x0000940201007387 */ /* 0x0001e80000100800 */
        /* <DEDUP_REMOVED lines=27> */
[----:B0-----:R-:W-:Y:S02]  /*a290*/  IMAD R2, R19, UR5, RZ ;  /* 0x0000000513027c24 */ /* 0x001fe4000f8e02ff */
[----:B-1----:R-:W-:-:S03]  /*a2a0*/  IMAD R0, R17, UR5, RZ ;  /* 0x0000000511007c24 */ /* 0x002fc6000f8e02ff */
        /* <DEDUP_REMOVED lines=41> */
[----:B----4-:R-:W-:Y:S02]  /*a540*/  IMAD R27, R27, UR5, RZ ;  /* 0x000000051b1b7c24 */ /* 0x010fe4000f8e02ff */
[----:B-----5:R-:W-:Y:S02]  /*a550*/  IMAD R26, R26, UR5, RZ ;  /* 0x000000051a1a7c24 */ /* 0x020fe4000f8e02ff */
[----:B------:R-:W-:-:S02]  /*a560*/  IMAD R25, R25, UR5, RZ ;  /* 0x0000000519197c24 */ /* 0x000fc4000f8e02ff */
[----:B------:R-:W-:Y:S02]  /*a570*/  IMAD R24, R24, UR5, RZ ;  /* 0x0000000518187c24 */ /* 0x000fe4000f8e02ff */
[----:B------:R-:W-:Y:S02]  /*a580*/  IMAD R23, R23, UR5, RZ ;  /* 0x0000000517177c24 */ /* 0x000fe4000f8e02ff */
[----:B------:R-:W-:Y:S02]  /*a590*/  IMAD R22, R22, UR5, RZ ;  /* 0x0000000516167c24 */ /* 0x000fe4000f8e02ff */
[----:B------:R-:W-:Y:S02]  /*a5a0*/  IMAD R21, R21, UR5, RZ ;  /* 0x0000000515157c24 */ /* 0x000fe4000f8e02ff */
[----:B------:R-:W-:Y:S02]  /*a5b0*/  IMAD R5, R5, UR5, RZ ;  /* 0x0000000505057c24 */ /* 0x000fe4000f8e02ff */
        /* <DEDUP_REMOVED lines=17> */
[----:B--2---:R-:W-:-:S05]  /*a6d0*/  IMAD R29, R29, UR5, RZ ;  /* 0x000000051d1d7c24 */ /* 0x004fca000f8e02ff */
        /* <DEDUP_REMOVED lines=53> */
[----:B0-----:R-:W4:Y:S01]  /*aa30*/  LDL.LU R15, [R1+0x634] ;  /* 0x00063400010f7983 */ /* 0x001f220000300800 */
[----:B------:R-:W-:-:S02]  /*aa40*/  IMAD R19, R19, UR5, RZ ;  /* 0x0000000513137c24 */ /* 0x000fc4000f8e02ff */
[----:B------:R-:W-:-:S03]  /*aa50*/  IMAD R17, R17, UR5, RZ ;  /* 0x0000000511117c24 */ /* 0x000fc6000f8e02ff */
[----:B------:R0:W-:Y:S02]  /*aa60*/  STL [R1+0x4], R19 ;  /* 0x0000041301007387 */ /* 0x0001e40000100800 */
[----:B0-----:R-:W-:Y:S02]  /*aa70*/  SHF.R.S32.HI R19, RZ, 0x1f, R17 ;  /* 0x0000001fff137819 */ /* 0x001fe40000011411 */
[----:B------:R-:W-:-:S05]  /*aa80*/  IADD3 R17, P0, R17, UR8, RZ ;  /* 0x0000000811117c10 */ /* 0x000fca000ff1e0ff */
[----:B------:R4:W-:Y:S01]  /*aa90*/  STL [R1+0x620], R17 ;  /* 0x0006201101007387 */ /* 0x0009e20000100800 */
[----:B------:R-:W-:Y:S02]  /*aaa0*/  IADD3.X R19, R19, UR9, RZ, P0, !PT ;  /* 0x0000000913137c10 */ /* 0x000fe400087fe4ff */
[----:B----4-:R-:W-:Y:S02]  /*aab0*/  SHF.R.S32.HI R17, RZ, 0x1f, R15 ;  /* 0x0000001fff117819 */ /* 0x010fe4000001140f */
[----:B------:R-:W-:-:S05]  /*aac0*/  IADD3 R15, P1, R15, UR8, RZ ;  /* 0x000000080f0f7c10 */ /* 0x000fca000ff3e0ff */
[----:B------:R3:W-:Y:S02]  /*aad0*/  STL [R1+0x2c0], R15 ;  /* 0x0002c00f01007387 */ /* 0x0007e40000100800 */
[----:B---3--:R-:W-:Y:S02]  /*aae0*/  SHF.R.S32.HI R15, RZ, 0x1f, R13 ;  /* 0x0000001fff0f7819 */ /* 0x008fe4000001140d */
[----:B------:R-:W-:-:S05]  /*aaf0*/  IADD3 R13, P2, R13, UR8, RZ ;  /* 0x000000080d0d7c10 */ /* 0x000fca000ff5e0ff */
[----:B------:R2:W-:Y:S02]  /*ab00*/  STL [R1+0x2c4], R13 ;  /* 0x0002c40d01007387 */ /* 0x0005e40000100800 */
[----:B--2---:R-:W-:Y:S02]  /*ab10*/  SHF.R.S32.HI R13, RZ, 0x1f, R11 ;  /* 0x0000001fff0d7819 */ /* 0x004fe4000001140b */
[----:B------:R-:W-:-:S05]  /*ab20*/  IADD3 R11, P3, R11, UR8, RZ ;  /* 0x000000080b0b7c10 */ /* 0x000fca000ff7e0ff */
[----:B------:R5:W-:Y:S02]  /*ab30*/  STL [R1+0x2c8], R11 ;  /* 0x0002c80b01007387 */ /* 0x000be40000100800 */
[----:B-----5:R-:W-:Y:S02]  /*ab40*/  SHF.R.S32.HI R11, RZ, 0x1f, R9 ;  /* 0x0000001fff0b7819 */ /* 0x020fe40000011409 */
[----:B------:R-:W-:-:S05]  /*ab50*/  IADD3 R9, P4, R9, UR8, RZ ;  /* 0x0000000809097c10 */ /* 0x000fca000ff9e0ff */
[----:B------:R0:W-:Y:S02]  /*ab60*/  STL [R1+0x2cc], R9 ;  /* 0x0002cc0901007387 */ /* 0x0001e40000100800 */
[----:B0-----:R-:W-:Y:S02]  /*ab70*/  SHF.R.S32.HI R9, RZ, 0x1f, R7 ;  /* 0x0000001fff097819 */ /* 0x001fe40000011407 */
[----:B------:R-:W-:-:S05]  /*ab80*/  IADD3 R7, P5, R7, UR8, RZ ;  /* 0x0000000807077c10 */ /* 0x000fca000ffbe0ff */
[----:B------:R0:W-:Y:S01]  /*ab90*/  STL [R1+0x2d0], R7 ;  /* 0x0002d00701007387 */ /* 0x0001e20000100800 */
[----:B------:R-:W-:Y:S02]  /*aba0*/  IADD3.X R17, R17, UR9, RZ, P1, !PT ;  /* 0x0000000911117c10 */ /* 0x000fe40008ffe4ff */
[----:B0-----:R-:W-:Y:S02]  /*abb0*/  SHF.R.S32.HI R7, RZ, 0x1f, R20 ;  /* 0x0000001fff077819 */ /* 0x001fe40000011414 */
[----:B------:R-:W-:-:S05]  /*abc0*/  IADD3 R20, P6, R20, UR8, RZ ;  /* 0x0000000814147c10 */ /* 0x000fca000ffde0ff */
[----:B------:R-:W-:Y:S04]  /*abd0*/  STL [R1+0x2d4], R20 ;  /* 0x0002d41401007387 */ /* 0x000fe80000100800 */
[----:B------:R0:W-:Y:S01]  /*abe0*/  STL [R1+0x61c], R19 ;  /* 0x00061c1301007387 */ /* 0x0001e20000100800 */
[----:B------:R-:W-:Y:S02]  /*abf0*/  IADD3.X R13, R13, UR9, RZ, P3, !PT ;  /* 0x000000090d0d7c10 */ /* 0x000fe40009ffe4ff */
[----:B0-----:R-:W-:-:S05]  /*ac00*/  IADD3 R19, P0, R18, UR8, RZ ;  /* 0x0000000812137c10 */ /* 0x001fca000ff1e0ff */
[----:B------:R0:W-:Y:S04]  /*ac10*/  STL [R1+0x2d8], R19 ;  /* 0x0002d81301007387 */ /* 0x0001e80000100800 */
[----:B------:R1:W-:Y:S01]  /*ac20*/  STL [R1+0x390], R17 ;  /* 0x0003901101007387 */ /* 0x0003e20000100800 */
[----:B0-----:R-:W-:Y:S02]  /*ac30*/  IADD3 R19, P1, R16, UR8, RZ ;  /* 0x0000000810137c10 */ /* 0x001fe4000ff3e0ff */
[----:B-1----:R-:W-:Y:S02]  /*ac40*/  IADD3.X R17, R15, UR9, RZ, P2, !PT ;  /* 0x000000090f117c10 */ /* 0x002fe400097fe4ff */
[----:B------:R-:W-:Y:S01]  /*ac50*/  IADD3 R15, P2, R14, UR8, RZ ;  /* 0x000000080e0f7c10 */ /* 0x000fe2000ff5e0ff */
[----:B------:R-:W-:Y:S04]  /*ac60*/  STL [R1+0x2dc], R19 ;  /* 0x0002dc1301007387 */ /* 0x000fe80000100800 */
[----:B------:R-:W-:Y:S04]  /*ac70*/  STL [R1+0x394], R17 ;  /* 0x0003941101007387 */ /* 0x000fe80000100800 */
[----:B------:R0:W-:Y:S04]  /*ac80*/  STL [R1+0x2e0], R15 ;  /* 0x0002e00f01007387 */ /* 0x0001e80000100800 */
[----:B------:R1:W-:Y:S01]  /*ac90*/  STL [R1+0x398], R13 ;  /* 0x0003980d01007387 */ /* 0x0003e20000100800 */
[----:B0-----:R-:W-:-:S02]  /*aca0*/  IADD3 R15, P3, R12, UR8, RZ ;  /* 0x000000080c0f7c10 */ /* 0x001fc4000ff7e0ff */
[----:B-1----:R-:W-:Y:S02]  /*acb0*/  IADD3.X R13, R11, UR9, RZ, P4, !PT ;  /* 0x000000090b0d7c10 */ /* 0x002fe4000a7fe4ff */
[----:B------:R-:W-:Y:S01]  /*acc0*/  IADD3 R11, P4, R10, UR8, RZ ;  /* 0x000000080a0b7c10 */ /* 0x000fe2000ff9e0ff */
[----:B------:R-:W-:Y:S01]  /*acd0*/  STL [R1+0x2e4], R15 ;  /* 0x0002e40f01007387 */ /* 0x000fe20000100800 */
[----:B------:R-:W-:Y:S02]  /*ace0*/  IADD3.X R9, R9, UR9, RZ, P5, !PT ;  /* 0x0000000909097c10 */ /* 0x000fe4000affe4ff */
[----:B------:R-:W-:Y:S01]  /*acf0*/  SHF.R.S32.HI R20, RZ, 0x1f, R18 ;  /* 0x0000001fff147819 */ /* 0x000fe20000011412 */
[----:B------:R-:W-:Y:S01]  /*ad00*/  STL [R1+0x39c], R13 ;  /* 0x00039c0d01007387 */ /* 0x000fe20000100800 */
[----:B------:R-:W-:-:S03]  /*ad10*/  SHF.R.S32.HI R18, RZ, 0x1f, R16 ;  /* 0x0000001fff127819 */ /* 0x000fc60000011410 */
[----:B------:R0:W-:Y:S01]  /*ad20*/  STL [R1+0x2e8], R11 ;  /* 0x0002e80b01007387 */ /* 0x0001e20000100800 */
[----:B------:R-:W-:Y:S02]  /*ad30*/  SHF.R.S32.HI R16, RZ, 0x1f, R14 ;  /* 0x0000001fff107819 */ /* 0x000fe4000001140e */
[----:B------:R-:W-:Y:S01]  /*ad40*/  SHF.R.S32.HI R14, RZ, 0x1f, R12 ;  /* 0x0000001fff0e7819 */ /* 0x000fe2000001140c */
[----:B------:R1:W-:Y:S01]  /*ad50*/  STL [R1+0x3a0], R9 ;  /* 0x0003a00901007387 */ /* 0x0003e20000100800 */
[----:B------:R-:W-:Y:S02]  /*ad60*/  SHF.R.S32.HI R12, RZ, 0x1f, R10 ;  /* 0x0000001fff0c7819 */ /* 0x000fe4000001140a */
[----:B0-----:R-:W-:Y:S02]  /*ad70*/  IADD3 R11, P5, R8, UR8, RZ ;  /* 0x00000008080b7c10 */ /* 0x001fe4000ffbe0ff */
[----:B------:R-:W-:Y:S02]  /*ad80*/  SHF.R.S32.HI R10, RZ, 0x1f, R8 ;  /* 0x0000001fff0a7819 */ /* 0x000fe40000011408 */
[----:B-1----:R-:W-:Y:S01]  /*ad90*/  IADD3.X R9, R7, UR9, RZ, P6, !PT ;  /* 0x0000000907097c10 */ /* 0x002fe2000b7fe4ff */
[----:B------:R0:W-:Y:S01]  /*ada0*/  STL [R1+0x2ec], R11 ;  /* 0x0002ec0b01007387 */ /* 0x0001e20000100800 */
[----:B------:R-:W-:-:S02]  /*adb0*/  SHF.R.S32.HI R8, RZ, 0x1f, R6 ;  /* 0x0000001fff087819 */ /* 0x000fc40000011406 */
[----:B------:R-:W-:Y:S02]  /*adc0*/  IADD3 R7, P6, R6, UR8, RZ ;  /* 0x0000000806077c10 */ /* 0x000fe4000ffde0ff */
[----:B------:R-:W-:Y:S01]  /*add0*/  IADD3.X R6, R20, UR9, RZ, P0, !PT ;  /* 0x0000000914067c10 */ /* 0x000fe200087fe4ff */
[----:B------:R1:W-:Y:S01]  /*ade0*/  STL [R1+0x3a4], R9 ;  /* 0x0003a40901007387 */ /* 0x0003e20000100800 */
[----:B0-----:R-:W-:Y:S02]  /*adf0*/  SHF.R.S32.HI R11, RZ, 0x1f, R4 ;  /* 0x0000001fff0b7819 */ /* 0x001fe40000011404 */
[----:B------:R-:W-:Y:S01]  /*ae00*/  IADD3 R4, P0, R4, UR8, RZ ;  /* 0x0000000804047c10 */ /* 0x000fe2000ff1e0ff */
[----:B------:R0:W-:Y:S04]  /*ae10*/  STL [R1+0x2f0], R7 ;  /* 0x0002f00701007387 */ /* 0x0001e80000100800 */
[----:B------:R2:W-:Y:S01]  /*ae20*/  STL [R1+0x3a8], R6 ;  /* 0x0003a80601007387 */ /* 0x0005e20000100800 */
[----:B-1----:R-:W-:-:S03]  /*ae30*/  SHF.R.S32.HI R9, RZ, 0x1f, R3 ;  /* 0x0000001fff097819 */ /* 0x002fc60000011403 */
[----:B------:R1:W-:Y:S01]  /*ae40*/  STL [R1+0x2f4], R4 ;  /* 0x0002f40401007387 */ /* 0x0003e20000100800 */
[----:B0-----:R-:W-:Y:S02]  /*ae50*/  SHF.R.S32.HI R7, RZ, 0x1f, R2 ;  /* 0x0000001fff077819 */ /* 0x001fe40000011402 */
[----:B--2---:R-:W-:Y:S02]  /*ae60*/  IADD3.X R6, R18, UR9, RZ, P1, !PT ;  /* 0x0000000912067c10 */ /* 0x004fe40008ffe4ff */
[----:B-1----:R-:W-:Y:S02]  /*ae70*/  IADD3 R4, P1, R3, UR8, RZ ;  /* 0x0000000803047c10 */ /* 0x002fe4000ff3e0ff */
[----:B------:R-:W-:Y:S02]  /*ae80*/  IADD3.X R3, R16, UR9, RZ, P2, !PT ;  /* 0x0000000910037c10 */ /* 0x000fe400097fe4ff */
[----:B------:R-:W-:Y:S01]  /*ae90*/  IADD3 R2, P2, R2, UR8, RZ ;  /* 0x0000000802027c10 */ /* 0x000fe2000ff5e0ff */
[----:B------:R0:W-:Y:S04]  /*aea0*/  STL [R1+0x3ac], R6 ;  /* 0x0003ac0601007387 */ /* 0x0001e80000100800 */
[----:B------:R-:W-:Y:S04]  /*aeb0*/  STL [R1+0x2f8], R4 ;  /* 0x0002f80401007387 */ /* 0x000fe80000100800 */
[----:B------:R1:W-:Y:S01]  /*aec0*/  STL [R1+0x3b0], R3 ;  /* 0x0003b00301007387 */ /* 0x0003e20000100800 */
[----:B0-----:R-:W-:-:S03]  /*aed0*/  SHF.R.S32.HI R6, RZ, 0x1f, R0 ;  /* 0x0000001fff067819 */ /* 0x001fc60000011400 */
[----:B------:R0:W-:Y:S01]  /*aee0*/  STL [R1+0x2fc], R2 ;  /* 0x0002fc0201007387 */ /* 0x0001e20000100800 */
[----:B-1----:R-:W-:Y:S02]  /*aef0*/  IADD3.X R3, R14, UR9, RZ, P3, !PT ;  /* 0x000000090e037c10 */ /* 0x002fe40009ffe4ff */
[----:B0-----:R-:W-:Y:S02]  /*af00*/  IADD3 R2, P3, R0, UR8, RZ ;  /* 0x0000000800027c10 */ /* 0x001fe4000ff7e0ff */
[----:B------:R-:W-:Y:S01]  /*af10*/  IADD3.X R0, R12, UR9, RZ, P4, !PT ;  /* 0x000000090c007c10 */ /* 0x000fe2000a7fe4ff */
[----:B------:R-:W-:Y:S01]  /*af20*/  STL [R1+0x618], R3 ;  /* 0x0006180301007387 */ /* 0x000fe20000100800 */
[----:B------:R-:W-:-:S03]  /*af30*/  SHF.R.S32.HI R4, RZ, 0x1f, R5 ;  /* 0x0000001fff047819 */ /* 0x000fc60000011405 */
[----:B------:R0:W-:Y:S04]  /*af40*/  STL [R1+0x300], R2 ;  /* 0x0003000201007387 */ /* 0x0001e80000100800 */
[----:B------:R1:W-:Y:S01]  /*af50*/  STL [R1+0x3b4], R0 ;  /* 0x0003b40001007387 */ /* 0x0003e20000100800 */
[----:B0-----:R-:W-:Y:S02]  /*af60*/  IADD3 R2, P4, R5, UR8, RZ ;  /* 0x0000000805027c10 */ /* 0x001fe4000ff9e0ff */
[----:B-1----:R-:W-:Y:S02]  /*af70*/  IADD3.X R0, R10, UR9, RZ, P5, !PT ;  /* 0x000000090a007c10 */ /* 0x002fe4000affe4ff */
[----:B------:R-:W-:Y:S01]  /*af80*/  IADD3 R5, P5, R21, UR8, RZ ;  /* 0x0000000815057c10 */ /* 0x000fe2000ffbe0ff */
[----:B------:R-:W-:Y:S04]  /*af90*/  STL [R1+0x304], R2 ;  /* 0x0003040201007387 */ /* 0x000fe80000100800 */
[----:B------:R0:W-:Y:S04]  /*afa0*/  STL [R1+0x3b8], R0 ;  /* 0x0003b80001007387 */ /* 0x0001e80000100800 */
[----:B------:R1:W-:Y:S04]  /*afb0*/  STL [R1+0x308], R5 ;  /* 0x0003080501007387 */ /* 0x0003e80000100800 */
[----:B------:R-:W2:Y:S01]  /*afc0*/  LDL.LU R15, [R1] ;  /* 0x00000000010f7983 */ /* 0x000ea20000300800 */
[----:B0-----:R-:W-:-:S02]  /*afd0*/  IADD3.X R0, R8, UR9, RZ, P6, !PT ;  /* 0x0000000908007c10 */ /* 0x001fc4000b7fe4ff */
[----:B------:R-:W-:-:S03]  /*afe0*/  IADD3 R8, P6, R22, UR8, RZ ;  /* 0x0000000816087c10 */ /* 0x000fc6000ffde0ff */
[----:B------:R-:W-:Y:S04]  /*aff0*/  STL [R1+0x3bc], R0 ;  /* 0x0003bc0001007387 */ /* 0x000fe80000100800 */
[----:B------:R0:W-:Y:S04]  /*b000*/  STL [R1+0x30c], R8 ;  /* 0x00030c0801007387 */ /* 0x0001e80000100800 */
[----:B------:R-:W3:Y:S01]  /*b010*/  LDL.LU R17, [R1+0x8] ;  /* 0x0000080001117983 */ /* 0x000ee20000300800 */
[----:B-1----:R-:W-:Y:S02]  /*b020*/  IADD3.X R5, R11, UR9, RZ, P0, !PT ;  /* 0x000000090b057c10 */ /* 0x002fe400087fe4ff */
[----:B------:R-:W-:-:S03]  /*b030*/  IADD3 R10, P0, R23, UR8, RZ ;  /* 0x00000008170a7c10 */ /* 0x000fc6000ff1e0ff */
[----:B------:R-:W-:Y:S04]  /*b040*/  STL [R1+0x3c0], R5 ;  /* 0x0003c00501007387 */ /* 0x000fe80000100800 */
[----:B------:R-:W-:Y:S04]  /*b050*/  STL [R1+0x310], R10 ;  /* 0x0003100a01007387 */ /* 0x000fe80000100800 */
[----:B------:R-:W4:Y:S01]  /*b060*/  LDL.LU R19, [R1+0xc] ;  /* 0x00000c0001137983 */ /* 0x000f220000300800 */
[----:B0-----:R-:W-:Y:S02]  /*b070*/  IADD3.X R8, R9, UR9, RZ, P1, !PT ;  /* 0x0000000909087c10 */ /* 0x001fe40008ffe4ff */
[----:B------:R-:W-:-:S03]  /*b080*/  IADD3 R9, P1, R24, UR8, RZ ;  /* 0x0000000818097c10 */ /* 0x000fc6000ff3e0ff */
[----:B------:R-:W-:Y:S01]  /*b090*/  STL [R1+0x3c4], R8 ;  /* 0x0003c40801007387 */ /* 0x000fe20000100800 */
[----:B------:R-:W-:-:S03]  /*b0a0*/  IADD3.X R7, R7, UR9, RZ, P2, !PT ;  /* 0x0000000907077c10 */ /* 0x000fc600097fe4ff */
[----:B------:R0:W-:Y:S04]  /*b0b0*/  STL [R1+0x314], R9 ;  /* 0x0003140901007387 */ /* 0x0001e80000100800 */
[----:B------:R-:W5:Y:S04]  /*b0c0*/  LDL.LU R14, [R1+0x10] ;  /* 0x00001000010e7983 */ /* 0x000f680000300800 */
[----:B------:R-:W-:Y:S01]  /*b0d0*/  STL [R1+0x3c8], R7 ;  /* 0x0003c80701007387 */ /* 0x000fe20000100800 */
[----:B0-----:R-:W-:-:S03]  /*b0e0*/  IADD3 R9, P2, R25, UR8, RZ ;  /* 0x0000000819097c10 */ /* 0x001fc6000ff5e0ff */
[----:B------:R-:W5:Y:S01]  /*b0f0*/  LDL.LU R16, [R1+0x14] ;  /* 0x0000140001107983 */ /* 0x000f620000300800 */
[----:B------:R-:W-:-:S03]  /*b100*/  IADD3.X R6, R6, UR9, RZ, P3, !PT ;  /* 0x0000000906067c10 */ /* 0x000fc60009ffe4ff */
[----:B------:R0:W-:Y:S04]  /*b110*/  STL [R1+0x318], R9 ;  /* 0x0003180901007387 */ /* 0x0001e80000100800 */
[----:B------:R-:W5:Y:S01]  /*b120*/  LDL.LU R18, [R1+0x18] ;  /* 0x0000180001127983 */ /* 0x000f620000300800 */
[----:B------:R-:W-:Y:S02]  /*b130*/  IADD3.X R4, R4, UR9, RZ, P4, !PT ;  /* 0x0000000904047c10 */ /* 0x000fe4000a7fe4ff */
[----:B0-----:R-:W-:Y:S01]  /*b140*/  IADD3 R9, P3, R26, UR8, RZ ;  /* 0x000000081a097c10 */ /* 0x001fe2000ff7e0ff */
[----:B------:R-:W-:Y:S01]  /*b150*/  STL [R1+0x3cc], R6 ;  /* 0x0003cc0601007387 */ /* 0x000fe20000100800 */
[----:B------:R-:W-:-:S03]  /*b160*/  SHF.R.S32.HI R3, RZ, 0x1f, R21 ;  /* 0x0000001fff037819 */ /* 0x000fc60000011415 */
        /* <DEDUP_REMOVED lines=16> */
[----:B------:R2:W-:Y:S01]  /*b270*/  STL [R1+0x3d8], R2 ;  /* 0x0003d80201007387 */ /* 0x0005e20000100800 */
[----:B------:R-:W-:-:S03]  /*b280*/  SHF.R.S32.HI R5, RZ, 0x1f, R24 ;  /* 0x0000001fff057819 */ /* 0x000fc60000011418 */
[----:B------:R0:W-:Y:S01]  /*b290*/  STL [R1+0x328], R9 ;  /* 0x0003280901007387 */ /* 0x0001e20000100800 */
[----:B------:R-:W-:Y:S02]  /*b2a0*/  IADD3.X R5, R5, UR9, RZ, P1, !PT ;  /* 0x0000000905057c10 */ /* 0x000fe40008ffe4ff */
[----:B------:R-:W-:-:S04]  /*b2b0*/  SHF.R.S32.HI R8, RZ, 0x1f, R25 ;  /* 0x0000001fff087819 */ /* 0x000fc80000011419 */
[----:B------:R-:W-:Y:S02]  /*b2c0*/  IADD3.X R8, R8, UR9, RZ, P2, !PT ;  /* 0x0000000908087c10 */ /* 0x000fe400097fe4ff */
[----:B--2---:R-:W-:Y:S02]  /*b2d0*/  SHF.R.S32.HI R2, RZ, 0x1f, R15 ;  /* 0x0000001fff027819 */ /* 0x004fe4000001140f */
[----:B0-----:R-:W-:Y:S02]  /*b2e0*/  IADD3 R9, P0, R15, UR8, RZ ;  /* 0x000000080f097c10 */ /* 0x001fe4000ff1e0ff */
[----:B------:R-:W2:Y:S04]  /*b2f0*/  LDL.LU R15, [R1+0x28] ;  /* 0x00002800010f7983 */ /* 0x000ea80000300800 */
[----:B------:R3:W-:Y:S04]  /*b300*/  STL [R1+0x3dc], R0 ;  /* 0x0003dc0001007387 */ /* 0x0007e80000100800 */
[----:B------:R0:W-:Y:S01]  /*b310*/  STL [R1+0x32c], R9 ;  /* 0x00032c0901007387 */ /* 0x0001e20000100800 */
[----:B---3--:R-:W-:-:S02]  /*b320*/  SHF.R.S32.HI R0, RZ, 0x1f, R17 ;  /* 0x0000001fff007819 */ /* 0x008fc40000011411 */
[----:B0-----:R-:W-:Y:S02]  /*b330*/  IADD3 R9, P1, R17, UR8, RZ ;  /* 0x0000000811097c10 */ /* 0x001fe4000ff3e0ff */
[----:B------:R-:W3:Y:S04]  /*b340*/  LDL.LU R17, [R1+0x2c] ;  /* 0x00002c0001117983 */ /* 0x000ee80000300800 */
[----:B------:R4:W-:Y:S04]  /*b350*/  STL [R1+0x3e0], R5 ;  /* 0x0003e00501007387 */ /* 0x0009e80000100800 */
[----:B------:R0:W-:Y:S01]  /*b360*/  STL [R1+0x330], R9 ;  /* 0x0003300901007387 */ /* 0x0001e20000100800 */
[----:B----4-:R-:W-:-:S02]  /*b370*/  SHF.R.S32.HI R5, RZ, 0x1f, R19 ;  /* 0x0000001fff057819 */ /* 0x010fc40000011413 */
[----:B0-----:R-:W-:Y:S02]  /*b380*/  IADD3 R9, P2, R19, UR8, RZ ;  /* 0x0000000813097c10 */ /* 0x001fe4000ff5e0ff */
[----:B------:R-:W4:Y:S01]  /*b390*/  LDL.LU R19, [R1+0x30] ;  /* 0x0000300001137983 */ /* 0x000f220000300800 */
[----:B------:R-:W-:-:S03]  /*b3a0*/  SHF.R.S32.HI R7, RZ, 0x1f, R26 ;  /* 0x0000001fff077819 */ /* 0x000fc6000001141a */
[----:B------:R-:W-:Y:S01]  /*b3b0*/  STL [R1+0x3e4], R8 ;  /* 0x0003e40801007387 */ /* 0x000fe20000100800 */
[----:B------:R-:W-:-:S03]  /*b3c0*/  IADD3.X R10, R7, UR9, RZ, P3, !PT ;  /* 0x00000009070a7c10 */ /* 0x000fc60009ffe4ff */
[----:B------:R5:W-:Y:S01]  /*b3d0*/  STL [R1+0x334], R9 ;  /* 0x0003340901007387 */ /* 0x000be20000100800 */
[----:B------:R-:W-:-:S03]  /*b3e0*/  SHF.R.S32.HI R6, RZ, 0x1f, R27 ;  /* 0x0000001fff067819 */ /* 0x000fc6000001141b */
[----:B------:R-:W-:Y:S01]  /*b3f0*/  STL [R1+0x3e8], R10 ;  /* 0x0003e80a01007387 */ /* 0x000fe20000100800 */
[----:B------:R-:W-:Y:S02]  /*b400*/  IADD3.X R6, R6, UR9, RZ, P4, !PT ;  /* 0x0000000906067c10 */ /* 0x000fe4000a7fe4ff */
[----:B-----5:R-:W-:Y:S02]  /*b410*/  IADD3 R9, P3, R14, UR8, RZ ;  /* 0x000000080e097c10 */ /* 0x020fe4000ff7e0ff */
[----:B------:R-:W-:-:S03]  /*b420*/  SHF.R.S32.HI R8, RZ, 0x1f, R14 ;  /* 0x0000001fff087819 */ /* 0x000fc6000001140e */
[----:B------:R0:W-:Y:S01]  /*b430*/  STL [R1+0x338], R9 ;  /* 0x0003380901007387 */ /* 0x0001e20000100800 */
[----:B------:R-:W-:-:S03]  /*b440*/  SHF.R.S32.HI R4, RZ, 0x1f, R28 ;  /* 0x0000001fff047819 */ /* 0x000fc6000001141c */
[----:B------:R-:W5:Y:S01]  /*b450*/  LDL.LU R14, [R1+0x34] ;  /* 0x00003400010e7983 */ /* 0x000f620000300800 */
[----:B------:R-:W-:Y:S02]  /*b460*/  SHF.R.S32.HI R7, RZ, 0x1f, R16 ;  /* 0x0000001fff077819 */ /* 0x000fe40000011410 */
[----:B0-----:R-:W-:Y:S01]  /*b470*/  IADD3 R9, P4, R16, UR8, RZ ;  /* 0x0000000810097c10 */ /* 0x001fe2000ff9e0ff */
[----:B------:R-:W-:Y:S01]  /*b480*/  STL [R1+0x3ec], R6 ;  /* 0x0003ec0601007387 */ /* 0x000fe20000100800 */
[----:B------:R-:W-:-:S03]  /*b490*/  IADD3.X R4, R4, UR9, RZ, P5, !PT ;  /* 0x0000000904047c10 */ /* 0x000fc6000affe4ff */
[----:B------:R0:W-:Y:S01]  /*b4a0*/  STL [R1+0x33c], R9 ;  /* 0x00033c0901007387 */ /* 0x0001e20000100800 */
[----:B------:R-:W-:-:S03]  /*b4b0*/  SHF.R.S32.HI R3, RZ, 0x1f, R29 ;  /* 0x0000001fff037819 */ /* 0x000fc6000001141d */
[----:B------:R-:W5:Y:S01]  /*b4c0*/  LDL.LU R16, [R1+0x38] ;  /* 0x0000380001107983 */ /* 0x000f620000300800 */
[----:B------:R-:W-:Y:S02]  /*b4d0*/  IADD3.X R3, R3, UR9, RZ, P6, !PT ;  /* 0x0000000903037c10 */ /* 0x000fe4000b7fe4ff */
[----:B0-----:R-:W-:Y:S01]  /*b4e0*/  IADD3 R9, P5, R18, UR8, RZ ;  /* 0x0000000812097c10 */ /* 0x001fe2000ffbe0ff */
[----:B------:R-:W-:Y:S01]  /*b4f0*/  STL [R1+0x3f0], R4 ;  /* 0x0003f00401007387 */ /* 0x000fe20000100800 */
[----:B------:R-:W-:-:S03]  /*b500*/  SHF.R.S32.HI R6, RZ, 0x1f, R18 ;  /* 0x0000001fff067819 */ /* 0x000fc60000011412 */
[----:B------:R0:W-:Y:S04]  /*b510*/  STL [R1+0x340], R9 ;  /* 0x0003400901007387 */ /* 0x0001e80000100800 */
[----:B------:R-:W5:Y:S01]  /*b520*/  LDL.LU R18, [R1+0x3c] ;  /* 0x00003c0001127983 */ /* 0x000f620000300800 */
[----:B0-----:R-:W-:-:S03]  /*b530*/  IADD3 R9, P6, R20, UR8, RZ ;  /* 0x0000000814097c10 */ /* 0x001fc6000ffde0ff */
[----:B------:R-:W-:Y:S01]  /*b540*/  STL [R1+0x3f4], R3 ;  /* 0x0003f40301007387 */ /* 0x000fe20000100800 */
[----:B------:R-:W-:Y:S02]  /*b550*/  SHF.R.S32.HI R4, RZ, 0x1f, R20 ;  /* 0x0000001fff047819 */ /* 0x000fe40000011414 */
[----:B------:R-:W-:Y:S01]  /*b560*/  IADD3.X R2, R2, UR9, RZ, P0, !PT ;  /* 0x0000000902027c10 */ /* 0x000fe200087fe4ff */
        /* <DEDUP_REMOVED lines=14> */
[----:B------:R-:W-:-:S03]  /*b650*/  IADD3.X R8, R8, UR9, RZ, P3, !PT ;  /* 0x0000000908087c10 */ /* 0x000fc60009ffe4ff */
[----:B------:R-:W-:Y:S01]  /*b660*/  STL [R1+0x400], R5 ;  /* 0x0004000501007387 */ /* 0x000fe20000100800 */
[----:B------:R-:W-:Y:S02]  /*b670*/  IADD3.X R7, R7, UR9, RZ, P4, !PT ;  /* 0x0000000907077c10 */ /* 0x000fe4000a7fe4ff */
[----:B--2---:R-:W-:Y:S02]  /*b680*/  IADD3 R9, P2, R15, UR8, RZ ;  /* 0x000000080f097c10 */ /* 0x004fe4000ff5e0ff */
[----:B------:R-:W-:-:S03]  /*b690*/  SHF.R.S32.HI R0, RZ, 0x1f, R15 ;  /* 0x0000001fff007819 */ /* 0x000fc6000001140f */
[----:B------:R3:W-:Y:S04]  /*b6a0*/  STL [R1+0x350], R9 ;  /* 0x0003500901007387 */ /* 0x0007e80000100800 */
[----:B------:R-:W2:Y:S04]  /*b6b0*/  LDL.LU R15, [R1+0x4c] ;  /* 0x00004c00010f7983 */ /* 0x000ea80000300800 */
[----:B------:R4:W-:Y:S01]  /*b6c0*/  STL [R1+0x404], R8 ;  /* 0x0004040801007387 */ /* 0x0009e20000100800 */
[----:B---3--:R-:W-:Y:S02]  /*b6d0*/  IADD3 R9, P3, R17, UR8, RZ ;  /* 0x0000000811097c10 */ /* 0x008fe4000ff7e0ff */
[----:B------:R-:W-:-:S03]  /*b6e0*/  SHF.R.S32.HI R5, RZ, 0x1f, R17 ;  /* 0x0000001fff057819 */ /* 0x000fc60000011411 */
[----:B------:R0:W-:Y:S04]  /*b6f0*/  STL [R1+0x354], R9 ;  /* 0x0003540901007387 */ /* 0x0001e80000100800 */
[----:B------:R-:W3:Y:S04]  /*b700*/  LDL.LU R17, [R1+0x50] ;  /* 0x0000500001117983 */ /* 0x000ee80000300800 */
[----:B------:R5:W-:Y:S01]  /*b710*/  STL [R1+0x408], R7 ;  /* 0x0004080701007387 */ /* 0x000be20000100800 */
[----:B----4-:R-:W-:Y:S02]  /*b720*/  SHF.R.S32.HI R8, RZ, 0x1f, R19 ;  /* 0x0000001fff087819 */ /* 0x010fe40000011413 */
[----:B0-----:R-:W-:-:S02]  /*b730*/  IADD3 R9, P4, R19, UR8, RZ ;  /* 0x0000000813097c10 */ /* 0x001fc4000ff9e0ff */
[----:B------:R-:W4:Y:S01]  /*b740*/  LDL.LU R19, [R1+0x54] ;  /* 0x0000540001137983 */ /* 0x000f220000300800 */
[----:B------:R-:W-:-:S03]  /*b750*/  IADD3.X R6, R6, UR9, RZ, P5, !PT ;  /* 0x0000000906067c10 */ /* 0x000fc6000affe4ff */
[----:B------:R0:W-:Y:S01]  /*b760*/  STL [R1+0x358], R9 ;  /* 0x0003580901007387 */ /* 0x0001e20000100800 */
[----:B------:R-:W-:Y:S02]  /*b770*/  IADD3.X R4, R4, UR9, RZ, P6, !PT ;  /* 0x0000000904047c10 */ /* 0x000fe4000b7fe4ff */
[----:B------:R-:W-:Y:S02]  /*b780*/  IADD3.X R3, R3, UR9, RZ, P0, !PT ;  /* 0x0000000903037c10 */ /* 0x000fe400087fe4ff */
[----:B-----5:R-:W-:Y:S02]  /*b790*/  SHF.R.S32.HI R7, RZ, 0x1f, R14 ;  /* 0x0000001fff077819 */ /* 0x020fe4000001140e */
[----:B0-----:R-:W-:Y:S02]  /*b7a0*/  IADD3 R9, P5, R14, UR8, RZ ;  /* 0x000000080e097c10 */ /* 0x001fe4000ffbe0ff */
[----:B------:R-:W5:Y:S04]  /*b7b0*/  LDL.LU R14, [R1+0x58] ;  /* 0x00005800010e7983 */ /* 0x000f680000300800 */
[----:B------:R0:W-:Y:S04]  /*b7c0*/  STL [R1+0x40c], R6 ;  /* 0x00040c0601007387 */ /* 0x0001e80000100800 */
[----:B------:R1:W-:Y:S01]  /*b7d0*/  STL [R1+0x35c], R9 ;  /* 0x00035c0901007387 */ /* 0x0003e20000100800 */
[----:B0-----:R-:W-:-:S02]  /*b7e0*/  SHF.R.S32.HI R6, RZ, 0x1f, R16 ;  /* 0x0000001fff067819 */ /* 0x001fc40000011410 */
[----:B-1----:R-:W-:Y:S02]  /*b7f0*/  IADD3 R9, P6, R16, UR8, RZ ;  /* 0x0000000810097c10 */ /* 0x002fe4000ffde0ff */
[----:B------:R-:W5:Y:S04]  /*b800*/  LDL.LU R16, [R1+0x5c] ;  /* 0x00005c0001107983 */ /* 0x000f680000300800 */
[----:B------:R0:W-:Y:S04]  /*b810*/  STL [R1+0x410], R4 ;  /* 0x0004100401007387 */ /* 0x0001e80000100800 */
[----:B------:R1:W-:Y:S01]  /*b820*/  STL [R1+0x360], R9 ;  /* 0x0003600901007387 */ /* 0x0003e20000100800 */
[----:B------:R-:W-:-:S02]  /*b830*/  IADD3.X R2, R2, UR9, RZ, P1, !PT ;  /* 0x0000000902027c10 */ /* 0x000fc40008ffe4ff */
[----:B0-----:R-:W-:Y:S02]  /*b840*/  SHF.R.S32.HI R4, RZ, 0x1f, R18 ;  /* 0x0000001fff047819 */ /* 0x001fe40000011412 */
[----:B-1----:R-:W-:Y:S02]  /*b850*/  IADD3 R9, P0, R18, UR8, RZ ;  /* 0x0000000812097c10 */ /* 0x002fe4000ff1e0ff */
[----:B------:R-:W5:Y:S04]  /*b860*/  LDL.LU R18, [R1+0x70] ;  /* 0x0000700001127983 */ /* 0x000f680000300800 */
[----:B------:R0:W-:Y:S04]  /*b870*/  STL [R1+0x414], R3 ;  /* 0x0004140301007387 */ /* 0x0001e80000100800 */
[----:B------:R1:W-:Y:S01]  /*b880*/  STL [R1+0x364], R9 ;  /* 0x0003640901007387 */ /* 0x0003e20000100800 */
[----:B0-----:R-:W-:-:S02]  /*b890*/  SHF.R.S32.HI R3, RZ, 0x1f, R20 ;  /* 0x0000001fff037819 */ /* 0x001fc40000011414 */
[----:B-1----:R-:W-:Y:S02]  /*b8a0*/  IADD3 R9, P1, R20, UR8, RZ ;  /* 0x0000000814097c10 */ /* 0x002fe4000ff3e0ff */
[----:B------:R-:W5:Y:S01]  /*b8b0*/  LDL.LU R20, [R1+0x74] ;  /* 0x0000740001147983 */ /* 0x000f620000300800 */
[----:B------:R-:W-:-:S03]  /*b8c0*/  IADD3.X R0, R0, UR9, RZ, P2, !PT ;  /* 0x0000000900007c10 */ /* 0x000fc600097fe4ff */
[----:B------:R0:W-:Y:S04]  /*b8d0*/  STL [R1+0x418], R2 ;  /* 0x0004180201007387 */ /* 0x0001e80000100800 */
[----:B------:R1:W-:Y:S01]  /*b8e0*/  STL [R1+0x368], R9 ;  /* 0x0003680901007387 */ /* 0x0003e20000100800 */
[----:B------:R-:W-:Y:S02]  /*b8f0*/  IADD3.X R5, R5, UR9, RZ, P3, !PT ;  /* 0x0000000905057c10 */ /* 0x000fe40009ffe4ff */
[----:B0-----:R-:W-:Y:S02]  /*b900*/  SHF.R.S32.HI R2, RZ, 0x1f, R13 ;  /* 0x0000001fff027819 */ /* 0x001fe4000001140d */
        /* <DEDUP_REMOVED lines=8> */
[----:B------:R-:W-:Y:S04]  /*b990*/  STL [R1+0x420], R5 ;  /* 0x0004200501007387 */ /* 0x000fe80000100800 */
[----:B------:R2:W-:Y:S01]  /*b9a0*/  STL [R1+0x444], R9 ;  /* 0x0004440901007387 */ /* 0x0005e20000100800 */
[----:B------:R-:W-:-:S02]  /*b9b0*/  IADD3.X R10, R7, UR9, RZ, P5, !PT ;  /* 0x00000009070a7c10 */ /* 0x000fc4000affe4ff */
[----:B------:R-:W-:Y:S02]  /*b9c0*/  IADD3.X R6, R6, UR9, RZ, P6, !PT ;  /* 0x0000000906067c10 */ /* 0x000fe4000b7fe4ff */
[----:B--2---:R-:W-:Y:S02]  /*b9d0*/  IADD3 R9, P4, R15, UR8, RZ ;  /* 0x000000080f097c10 */ /* 0x004fe4000ff9e0ff */
[----:B------:R-:W-:Y:S02]  /*b9e0*/  SHF.R.S32.HI R5, RZ, 0x1f, R15 ;  /* 0x0000001fff057819 */ /* 0x000fe4000001140f */
[----:B------:R-:W2:Y:S04]  /*b9f0*/  LDL.LU R15, [R1+0x84] ;  /* 0x00008400010f7983 */ /* 0x000ea80000300800 */
[----:B------:R-:W-:Y:S04]  /*ba00*/  STL [R1+0x424], R8 ;  /* 0x0004240801007387 */ /* 0x000fe80000100800 */
[----:B------:R3:W-:Y:S04]  /*ba10*/  STL [R1+0x44c], R9 ;  /* 0x00044c0901007387 */ /* 0x0007e80000100800 */
[----:B------:R-:W-:Y:S01]  /*ba20*/  STL [R1+0x428], R10 ;  /* 0x0004280a01007387 */ /* 0x000fe20000100800 */
[----:B---3--:R-:W-:-:S02]  /*ba30*/  IADD3 R9, P5, R17, UR8, RZ ;  /* 0x0000000811097c10 */ /* 0x008fc4000ffbe0ff */
[----:B------:R-:W-:-:S03]  /*ba40*/  SHF.R.S32.HI R8, RZ, 0x1f, R17 ;  /* 0x0000001fff087819 */ /* 0x000fc60000011411 */
[----:B------:R4:W-:Y:S04]  /*ba50*/  STL [R1+0x454], R9 ;  /* 0x0004540901007387 */ /* 0x0009e80000100800 */
[----:B------:R-:W3:Y:S01]  /*ba60*/  LDL.LU R17, [R1+0x90] ;  /* 0x0000900001117983 */ /* 0x000ee20000300800 */
[----:B----4-:R-:W-:-:S03]  /*ba70*/  IADD3 R9, P6, R19, UR8, RZ ;  /* 0x0000000813097c10 */ /* 0x010fc6000ffde0ff */
[----:B------:R-:W-:Y:S01]  /*ba80*/  STL [R1+0x42c], R6 ;  /* 0x00042c0601007387 */ /* 0x000fe20000100800 */
[----:B------:R-:W-:-:S03]  /*ba90*/  SHF.R.S32.HI R7, RZ, 0x1f, R19 ;  /* 0x0000001fff077819 */ /* 0x000fc60000011413 */
[----:B------:R5:W-:Y:S04]  /*baa0*/  STL [R1+0x45c], R9 ;  /* 0x00045c0901007387 */ /* 0x000be80000100800 */
[----:B------:R-:W4:Y:S01]  /*bab0*/  LDL.LU R19, [R1+0x94] ;  /* 0x0000940001137983 */ /* 0x000f220000300800 */
[----:B------:R-:W-:Y:S02]  /*bac0*/  IADD3.X R4, R4, UR9, RZ, P0, !PT ;  /* 0x0000000904047c10 */ /* 0x000fe400087fe4ff */
[----:B------:R-:W-:-:S03]  /*bad0*/  IADD3.X R3, R3, UR9, RZ, P1, !PT ;  /* 0x0000000903037c10 */ /* 0x000fc60008ffe4ff */
[----:B------:R-:W-:Y:S01]  /*bae0*/  STL [R1+0x430], R4 ;  /* 0x0004300401007387 */ /* 0x000fe20000100800 */
[----:B-----5:R-:W-:Y:S02]  /*baf0*/  IADD3 R9, P0, R14, UR8, RZ ;  /* 0x000000080e097c10 */ /* 0x020fe4000ff1e0ff */
[----:B------:R-:W-:-:S03]  /*bb00*/  SHF.R.S32.HI R6, RZ, 0x1f, R14 ;  /* 0x0000001fff067819 */ /* 0x000fc6000001140e */
[----:B------:R0:W-:Y:S04]  /*bb10*/  STL [R1+0x464], R9 ;  /* 0x0004640901007387 */ /* 0x0001e80000100800 */
[----:B------:R-:W5:Y:S01]  /*bb20*/  LDL.LU R14, [R1+0xa4] ;  /* 0x0000a400010e7983 */ /* 0x000f620000300800 */
[----:B------:R-:W-:-:S03]  /*bb30*/  IADD3.X R2, R2, UR9, RZ, P2, !PT ;  /* 0x0000000902027c10 */ /* 0x000fc600097fe4ff */
[----:B------:R-:W-:Y:S01]  /*bb40*/  STL [R1+0x434], R3 ;  /* 0x0004340301007387 */ /* 0x000fe20000100800 */
[----:B0-----:R-:W-:Y:S02]  /*bb50*/  IADD3 R9, P1, R16, UR8, RZ ;  /* 0x0000000810097c10 */ /* 0x001fe4000ff3e0ff */
        /* <DEDUP_REMOVED lines=22> */
[----:B------:R2:W-:Y:S01]  /*bcc0*/  STL [R1+0x450], R8 ;  /* 0x0004500801007387 */ /* 0x0005e20000100800 */
[----:B0-----:R-:W-:Y:S02]  /*bcd0*/  IADD3 R9, P5, R12, UR8, RZ ;  /* 0x000000080c097c10 */ /* 0x001fe4000ffbe0ff */
[----:B------:R-:W-:-:S03]  /*bce0*/  SHF.R.S32.HI R5, RZ, 0x1f, R12 ;  /* 0x0000001fff057819 */ /* 0x000fc6000001140c */
[----:B------:R0:W-:Y:S04]  /*bcf0*/  STL [R1+0x48c], R9 ;  /* 0x00048c0901007387 */ /* 0x0001e80000100800 */
[----:B------:R-:W5:Y:S04]  /*bd00*/  LDL.LU R12, [R1+0xbc] ;  /* 0x0000bc00010c7983 */ /* 0x000f680000300800 */
[----:B------:R3:W-:Y:S01]  /*bd10*/  STL [R1+0x458], R7 ;  /* 0x0004580701007387 */ /* 0x0007e20000100800 */
[----:B------:R-:W-:Y:S02]  /*bd20*/  IADD3.X R6, R6, UR9, RZ, P0, !PT ;  /* 0x0000000906067c10 */ /* 0x000fe400087fe4ff */
[----:B------:R-:W-:-:S02]  /*bd30*/  IADD3.X R4, R4, UR9, RZ, P1, !PT ;  /* 0x0000000904047c10 */ /* 0x000fc40008ffe4ff */
[----:B--2---:R-:W-:Y:S02]  /*bd40*/  SHF.R.S32.HI R8, RZ, 0x1f, R15 ;  /* 0x0000001fff087819 */ /* 0x004fe4000001140f */
[----:B0-----:R-:W-:Y:S02]  /*bd50*/  IADD3 R9, P6, R15, UR8, RZ ;  /* 0x000000080f097c10 */ /* 0x001fe4000ffde0ff */
[----:B------:R-:W2:Y:S04]  /*bd60*/  LDL.LU R15, [R1+0xc8] ;  /* 0x0000c800010f7983 */ /* 0x000ea80000300800 */
[----:B------:R0:W-:Y:S01]  /*bd70*/  STL [R1+0x494], R9 ;  /* 0x0004940901007387 */ /* 0x0001e20000100800 */
[----:B---3--:R-:W-:Y:S02]  /*bd80*/  SHF.R.S32.HI R7, RZ, 0x1f, R17 ;  /* 0x0000001fff077819 */ /* 0x008fe40000011411 */
[----:B0-----:R-:W-:-:S02]  /*bd90*/  IADD3 R9, P0, R17, UR8, RZ ;  /* 0x0000000811097c10 */ /* 0x001fc4000ff1e0ff */
[----:B------:R-:W3:Y:S04]  /*bda0*/  LDL.LU R17, [R1+0xcc] ;  /* 0x0000cc0001117983 */ /* 0x000ee80000300800 */
[----:B------:R4:W-:Y:S04]  /*bdb0*/  STL [R1+0x460], R6 ;  /* 0x0004600601007387 */ /* 0x0009e80000100800 */
[----:B------:R0:W-:Y:S01]  /*bdc0*/  STL [R1+0x49c], R9 ;  /* 0x00049c0901007387 */ /* 0x0001e20000100800 */
[----:B----4-:R-:W-:Y:S02]  /*bdd0*/  SHF.R.S32.HI R6, RZ, 0x1f, R19 ;  /* 0x0000001fff067819 */ /* 0x010fe40000011413 */
[----:B0-----:R-:W-:-:S02]  /*bde0*/  IADD3 R9, P1, R19, UR8, RZ ;  /* 0x0000000813097c10 */ /* 0x001fc4000ff3e0ff */
[----:B------:R-:W4:Y:S01]  /*bdf0*/  LDL.LU R19, [R1+0xdc] ;  /* 0x0000dc0001137983 */ /* 0x000f220000300800 */
[----:B------:R-:W-:-:S03]  /*be00*/  IADD3.X R3, R3, UR9, RZ, P2, !PT ;  /* 0x0000000903037c10 */ /* 0x000fc600097fe4ff */
[----:B------:R5:W-:Y:S04]  /*be10*/  STL [R1+0x468], R4 ;  /* 0x0004680401007387 */ /* 0x000be80000100800 */
[----:B------:R0:W-:Y:S01]  /*be20*/  STL [R1+0x4a4], R9 ;  /* 0x0004a40901007387 */ /* 0x0001e20000100800 */
[----:B------:R-:W-:Y:S02]  /*be30*/  IADD3.X R2, R2, UR9, RZ, P3, !PT ;  /* 0x0000000902027c10 */ /* 0x000fe40009ffe4ff */
[----:B-----5:R-:W-:Y:S02]  /*be40*/  SHF.R.S32.HI R4, RZ, 0x1f, R14 ;  /* 0x0000001fff047819 */ /* 0x020fe4000001140e */
[----:B0-----:R-:W-:Y:S02]  /*be50*/  IADD3 R9, P2, R14, UR8, RZ ;  /* 0x000000080e097c10 */ /* 0x001fe4000ff5e0ff */
        /* <DEDUP_REMOVED lines=40> */
[----:B------:R-:W-:Y:S01]  /*c0e0*/  STL [R1+0x4a8], R4 ;  /* 0x0004a80401007387 */ /* 0x000fe20000100800 */
[----:B---3--:R-:W-:Y:S02]  /*c0f0*/  IADD3 R9, P2, R17, UR8, RZ ;  /* 0x0000000811097c10 */ /* 0x008fe4000ff5e0ff */
[----:B------:R-:W-:-:S03]  /*c100*/  SHF.R.S32.HI R6, RZ, 0x1f, R17 ;  /* 0x0000001fff067819 */ /* 0x000fc60000011411 */
[----:B------:R4:W-:Y:S04]  /*c110*/  STL [R1+0x4e4], R9 ;  /* 0x0004e40901007387 */ /* 0x0009e80000100800 */
[----:B------:R-:W3:Y:S04]  /*c120*/  LDL.LU R17, [R1+0x114] ;  /* 0x0001140001117983 */ /* 0x000ee80000300800 */
[----:B------:R-:W-:Y:S01]  /*c130*/  STL [R1+0x4b0], R3 ;  /* 0x0004b00301007387 */ /* 0x000fe20000100800 */
[----:B----4-:R-:W-:Y:S02]  /*c140*/  IADD3 R9, P3, R19, UR8, RZ ;  /* 0x0000000813097c10 */ /* 0x010fe4000ff7e0ff */
        /* <DEDUP_REMOVED lines=30> */
[----:B-1----:R-:W-:-:S02]  /*c330*/  SHF.R.S32.HI R8, RZ, 0x1f, R13 ;  /* 0x0000001fff087819 */ /* 0x002fc4000001140d */
[----:B0-----:R-:W-:Y:S02]  /*c340*/  IADD3 R9, P1, R13, UR8, RZ ;  /* 0x000000080d097c10 */ /* 0x001fe4000ff3e0ff */
[----:B------:R-:W5:Y:S04]  /*c350*/  LDL.LU R13, [R1+0xf8] ;  /* 0x0000f800010d7983 */ /* 0x000f680000300800 */
[----:B------:R0:W-:Y:S01]  /*c360*/  STL [R1+0x514], R9 ;  /* 0x0005140901007387 */ /* 0x0001e20000100800 */
[----:B------:R-:W-:Y:S02]  /*c370*/  IADD3.X R4, R4, UR9, RZ, P3, !PT ;  /* 0x0000000904047c10 */ /* 0x000fe40009ffe4ff */
[----:B------:R-:W-:Y:S02]  /*c380*/  IADD3.X R3, R3, UR9, RZ, P4, !PT ;  /* 0x0000000903037c10 */ /* 0x000fe4000a7fe4ff */
[----:B------:R-:W-:-:S02]  /*c390*/  SHF.R.S32.HI R7, RZ, 0x1f, R12 ;  /* 0x0000001fff077819 */ /* 0x000fc4000001140c */
[----:B0-----:R-:W-:Y:S02]  /*c3a0*/  IADD3 R9, P2, R12, UR8, RZ ;  /* 0x000000080c097c10 */ /* 0x001fe4000ff5e0ff */
[----:B------:R-:W5:Y:S04]  /*c3b0*/  LDL.LU R12, [R1+0xf4] ;  /* 0x0000f400010c7983 */ /* 0x000f680000300800 */
[----:B------:R2:W-:Y:S04]  /*c3c0*/  STL [R1+0x4e0], R6 ;  /* 0x0004e00601007387 */ /* 0x0005e80000100800 */
[----:B------:R0:W-:Y:S01]  /*c3d0*/  STL [R1+0x51c], R9 ;  /* 0x00051c0901007387 */ /* 0x0001e20000100800 */
[----:B------:R-:W-:-:S02]  /*c3e0*/  IADD3.X R2, R2, UR9, RZ, P5, !PT ;  /* 0x0000000902027c10 */ /* 0x000fc4000affe4ff */
        /* <DEDUP_REMOVED lines=47> */
[----:B------:R2:W-:Y:S01]  /*c6e0*/  STL [R1+0x528], R4 ;  /* 0x0005280401007387 */ /* 0x0005e20000100800 */
[----:B------:R-:W-:Y:S02]  /*c6f0*/  IADD3.X R2, R2, UR9, RZ, P6, !PT ;  /* 0x0000000902027c10 */ /* 0x000fe4000b7fe4ff */
[----:B0-----:R-:W-:-:S05]  /*c700*/  IADD3 R9, P4, R12, UR8, RZ ;  /* 0x000000080c097c10 */ /* 0x001fca000ff9e0ff */
[----:B------:R0:W-:Y:S01]  /*c710*/  STL [R1+0x564], R9 ;  /* 0x0005640901007387 */ /* 0x0001e20000100800 */
        /* <DEDUP_REMOVED lines=15> */
[----:B------:R-:W-:Y:S04]  /*c810*/  STL [R1+0x540], R0 ;  /* 0x0005400001007387 */ /* 0x000fe80000100800 */
[----:B------:R5:W-:Y:S01]  /*c820*/  STL [R1+0x57c], R9 ;  /* 0x00057c0901007387 */ /* 0x000be20000100800 */
[----:B------:R-:W-:-:S03]  /*c830*/  IADD3.X R8, R8, UR9, RZ, P2, !PT ;  /* 0x0000000908087c10 */ /* 0x000fc600097fe4ff */
[----:B------:R-:W4:Y:S01]  /*c840*/  LDL.LU R21, [R1+0xa0] ;  /* 0x0000a00001157983 */ /* 0x000f220000300800 */
[----:B-----5:R-:W-:-:S03]  /*c850*/  IADD3 R9, P1, R14, UR8, RZ ;  /* 0x000000080e097c10 */ /* 0x020fc6000ff3e0ff */
[----:B------:R-:W-:Y:S04]  /*c860*/  STL [R1+0x548], R5 ;  /* 0x0005480501007387 */ /* 0x000fe80000100800 */
[----:B------:R0:W-:Y:S01]  /*c870*/  STL [R1+0x584], R9 ;  /* 0x0005840901007387 */ /* 0x0001e20000100800 */
[----:B------:R-:W-:-:S03]  /*c880*/  IADD3.X R7, R7, UR9, RZ, P3, !PT ;  /* 0x0000000907077c10 */ /* 0x000fc60009ffe4ff */
[----:B------:R-:W5:Y:S01]  /*c890*/  LDL.LU R10, [R1+0x9c] ;  /* 0x00009c00010a7983 */ /* 0x000f620000300800 */
[----:B------:R-:W-:-:S03]  /*c8a0*/  SHF.R.S32.HI R6, RZ, 0x1f, R12 ;  /* 0x0000001fff067819 */ /* 0x000fc6000001140c */
[----:B------:R-:W-:Y:S01]  /*c8b0*/  STL [R1+0x550], R8 ;  /* 0x0005500801007387 */ /* 0x000fe20000100800 */
[----:B0-----:R-:W-:-:S05]  /*c8c0*/  IADD3 R9, P2, R16, UR8, RZ ;  /* 0x0000000810097c10 */ /* 0x001fca000ff5e0ff */
[----:B------:R0:W-:Y:S01]  /*c8d0*/  STL [R1+0x58c], R9 ;  /* 0x00058c0901007387 */ /* 0x0001e20000100800 */
[----:B------:R-:W-:-:S03]  /*c8e0*/  SHF.R.S32.HI R0, RZ, 0x1f, R14 ;  /* 0x0000001fff007819 */ /* 0x000fc6000001140e */
[----:B------:R-:W5:Y:S01]  /*c8f0*/  LDL.LU R12, [R1+0x98] ;  /* 0x00009800010c7983 */ /* 0x000f620000300800 */
[----:B------:R-:W-:-:S03]  /*c900*/  IADD3.X R6, R6, UR9, RZ, P4, !PT ;  /* 0x0000000906067c10 */ /* 0x000fc6000a7fe4ff */
[----:B------:R-:W-:Y:S04]  /*c910*/  STL [R1+0x558], R7 ;  /* 0x0005580701007387 */ /* 0x000fe80000100800 */
[----:B------:R-:W5:Y:S01]  /*c920*/  LDL.LU R14, [R1+0x8c] ;  /* 0x00008c00010e7983 */ /* 0x000f620000300800 */
[----:B0-----:R-:W-:Y:S02]  /*c930*/  IADD3 R9, P3, R18, UR8, RZ ;  /* 0x0000000812097c10 */ /* 0x001fe4000ff7e0ff */
[----:B------:R-:W-:-:S03]  /*c940*/  SHF.R.S32.HI R5, RZ, 0x1f, R16 ;  /* 0x0000001fff057819 */ /* 0x000fc60000011410 */
[----:B------:R0:W-:Y:S01]  /*c950*/  STL [R1+0x594], R9 ;  /* 0x0005940901007387 */ /* 0x0001e20000100800 */
[----:B------:R-:W-:-:S03]  /*c960*/  SHF.R.S32.HI R8, RZ, 0x1f, R18 ;  /* 0x0000001fff087819 */ /* 0x000fc60000011412 */
[----:B------:R-:W5:Y:S01]  /*c970*/  LDL.LU R16, [R1+0x88] ;  /* 0x0000880001107983 */ /* 0x000f620000300800 */
[----:B------:R-:W-:-:S03]  /*c980*/  IADD3.X R4, R4, UR9, RZ, P5, !PT ;  /* 0x0000000904047c10 */ /* 0x000fc6000affe4ff */
[----:B------:R-:W-:Y:S01]  /*c990*/  STL [R1+0x560], R6 ;  /* 0x0005600601007387 */ /* 0x000fe20000100800 */
[----:B------:R-:W-:Y:S02]  /*c9a0*/  IADD3.X R3, R3, UR9, RZ, P6, !PT ;  /* 0x0000000903037c10 */ /* 0x000fe4000b7fe4ff */
[----:B0-----:R-:W-:-:S05]  /*c9b0*/  IADD3 R9, P4, R20, UR8, RZ ;  /* 0x0000000814097c10 */ /* 0x001fca000ff9e0ff */
[----:B------:R0:W-:Y:S04]  /*c9c0*/  STL [R1+0x59c], R9 ;  /* 0x00059c0901007387 */ /* 0x0001e80000100800 */
[----:B------:R-:W5:Y:S01]  /*c9d0*/  LDL.LU R18, [R1+0x7c] ;  /* 0x00007c0001127983 */ /* 0x000f620000300800 */
[----:B------:R-:W-:Y:S02]  /*c9e0*/  SHF.R.S32.HI R7, RZ, 0x1f, R20 ;  /* 0x0000001fff077819 */ /* 0x000fe40000011414 */
[----:B0-----:R-:W-:Y:S01]  /*c9f0*/  IADD3 R9, P5, R13, UR8, RZ ;  /* 0x000000080d097c10 */ /* 0x001fe2000ffbe0ff */
[----:B------:R-:W-:Y:S01]  /*ca00*/  STL [R1+0x568], R4 ;  /* 0x0005680401007387 */ /* 0x000fe20000100800 */
[----:B------:R-:W-:-:S03]  /*ca10*/  SHF.R.S32.HI R6, RZ, 0x1f, R13 ;  /* 0x0000001fff067819 */ /* 0x000fc6000001140d */
[----:B------:R-:W5:Y:S01]  /*ca20*/  LDL.LU R20, [R1+0x6c] ;  /* 0x00006c0001147983 */ /* 0x000f620000300800 */
[----:B------:R-:W-:-:S03]  /*ca30*/  IADD3.X R2, R2, UR9, RZ, P0, !PT ;  /* 0x0000000902027c10 */ /* 0x000fc600087fe4ff */
[----:B------:R2:W-:Y:S04]  /*ca40*/  STL [R1+0x5a4], R9 ;  /* 0x0005a40901007387 */ /* 0x0005e80000100800 */
[----:B------:R-:W5:Y:S04]  /*ca50*/  LDL.LU R13, [R1+0x68] ;  /* 0x00006800010d7983 */ /* 0x000f680000300800 */
[----:B------:R-:W-:Y:S01]  /*ca60*/  STL [R1+0x570], R3 ;  /* 0x0005700301007387 */ /* 0x000fe20000100800 */
[----:B------:R-:W-:Y:S02]  /*ca70*/  IADD3.X R0, R0, UR9, RZ, P1, !PT ;  /* 0x0000000900007c10 */ /* 0x000fe40008ffe4ff */
[----:B--2---:R-:W-:-:S02]  /*ca80*/  IADD3 R9, P6, R15, UR8, RZ ;  /* 0x000000080f097c10 */ /* 0x004fc4000ffde0ff */
[----:B------:R-:W-:-:S03]  /*ca90*/  SHF.R.S32.HI R4, RZ, 0x1f, R15 ;  /* 0x0000001fff047819 */ /* 0x000fc6000001140f */
[----:B------:R3:W-:Y:S04]  /*caa0*/  STL [R1+0x5ac], R9 ;  /* 0x0005ac0901007387 */ /* 0x0007e80000100800 */
[----:B------:R-:W2:Y:S04]  /*cab0*/  LDL.LU R15, [R1+0x64] ;  /* 0x00006400010f7983 */ /* 0x000ea80000300800 */
[----:B------:R4:W-:Y:S01]  /*cac0*/  STL [R1+0x578], R2 ;  /* 0x0005780201007387 */ /* 0x0009e20000100800 */
[----:B---3--:R-:W-:Y:S02]  /*cad0*/  IADD3 R9, P0, R17, UR8, RZ ;  /* 0x0000000811097c10 */ /* 0x008fe4000ff1e0ff */
[----:B------:R-:W-:-:S02]  /*cae0*/  SHF.R.S32.HI R3, RZ, 0x1f, R17 ;  /* 0x0000001fff037819 */ /* 0x000fc40000011411 */
[----:B------:R-:W3:Y:S04]  /*caf0*/  LDL.LU R17, [R1+0x60] ;  /* 0x0000600001117983 */ /* 0x000ee80000300800 */
[----:B------:R0:W-:Y:S01]  /*cb00*/  STL [R1+0x5b4], R9 ;  /* 0x0005b40901007387 */ /* 0x0001e20000100800 */
[----:B----4-:R-:W-:Y:S02]  /*cb10*/  SHF.R.S32.HI R2, RZ, 0x1f, R19 ;  /* 0x0000001fff027819 */ /* 0x010fe40000011413 */
[----:B0-----:R-:W-:Y:S02]  /*cb20*/  IADD3 R9, P1, R19, UR8, RZ ;  /* 0x0000000813097c10 */ /* 0x001fe4000ff3e0ff */
[----:B------:R-:W4:Y:S04]  /*cb30*/  LDL.LU R19, [R1+0x4] ;  /* 0x0000040001137983 */ /* 0x000f280000300800 */
[----:B------:R-:W-:Y:S04]  /*cb40*/  STL [R1+0x580], R0 ;  /* 0x0005800001007387 */ /* 0x000fe80000100800 */
[----:B------:R0:W-:Y:S02]  /*cb50*/  STL [R1+0x5bc], R9 ;  /* 0x0005bc0901007387 */ /* 0x0001e40000100800 */
[----:B0-----:R-:W-:-:S02]  /*cb60*/  IADD3.X R9, R5, UR9, RZ, P2, !PT ;  /* 0x0000000905097c10 */ /* 0x001fc400097fe4ff */
[----:B------:R-:W-:-:S03]  /*cb70*/  IADD3 R11, P2, R21, UR8, RZ ;  /* 0x00000008150b7c10 */ /* 0x000fc6000ff5e0ff */
[----:B------:R0:W-:Y:S01]  /*cb80*/  STL [R1+0x588], R9 ;  /* 0x0005880901007387 */ /* 0x0001e20000100800 */
[----:B-----5:R-:W-:-:S03]  /*cb90*/  SHF.R.S32.HI R5, RZ, 0x1f, R10 ;  /* 0x0000001fff057819 */ /* 0x020fc6000001140a */
[----:B------:R-:W-:Y:S01]  /*cba0*/  STL [R1+0x5c4], R11 ;  /* 0x0005c40b01007387 */ /* 0x000fe20000100800 */
[----:B0-----:R-:W-:Y:S02]  /*cbb0*/  IADD3.X R9, R8, UR9, RZ, P3, !PT ;  /* 0x0000000908097c10 */ /* 0x001fe40009ffe4ff */
[----:B------:R-:W-:-:S03]  /*cbc0*/  IADD3 R10, P3, R10, UR8, RZ ;  /* 0x000000080a0a7c10 */ /* 0x000fc6000ff7e0ff */
[----:B------:R0:W-:Y:S04]  /*cbd0*/  STL [R1+0x590], R9 ;  /* 0x0005900901007387 */ /* 0x0001e80000100800 */
[----:B------:R1:W-:Y:S01]  /*cbe0*/  STL [R1+0x5cc], R10 ;  /* 0x0005cc0a01007387 */ /* 0x0003e20000100800 */
[----:B0-----:R-:W-:Y:S02]  /*cbf0*/  IADD3.X R9, R7, UR9, RZ, P4, !PT ;  /* 0x0000000907097c10 */ /* 0x001fe4000a7fe4ff */
[----:B-1----:R-:W-:-:S03]  /*cc00*/  IADD3 R10, P4, R12, UR8, RZ ;  /* 0x000000080c0a7c10 */ /* 0x002fc6000ff9e0ff */
[----:B------:R0:W-:Y:S01]  /*cc10*/  STL [R1+0x598], R9 ;  /* 0x0005980901007387 */ /* 0x0001e20000100800 */
[----:B------:R-:W-:-:S03]  /*cc20*/  IADD3.X R4, R4, UR9, RZ, P6, !PT ;  /* 0x0000000904047c10 */ /* 0x000fc6000b7fe4ff */
[----:B------:R-:W-:Y:S01]  /*cc30*/  STL [R1+0x5d4], R10 ;  /* 0x0005d40a01007387 */ /* 0x000fe20000100800 */
[----:B0-----:R-:W-:Y:S02]  /*cc40*/  IADD3.X R9, R6, UR9, RZ, P5, !PT ;  /* 0x0000000906097c10 */ /* 0x001fe4000affe4ff */
[----:B------:R-:W-:-:S03]  /*cc50*/  IADD3 R6, P5, R14, UR8, RZ ;  /* 0x000000080e067c10 */ /* 0x000fc6000ffbe0ff */
[----:B------:R-:W-:Y:S04]  /*cc60*/  STL [R1+0x5a0], R9 ;  /* 0x0005a00901007387 */ /* 0x000fe80000100800 */
[----:B------:R0:W-:Y:S01]  /*cc70*/  STL [R1+0x5dc], R6 ;  /* 0x0005dc0601007387 */ /* 0x0001e20000100800 */
[----:B------:R-:W-:-:S03]  /*cc80*/  IADD3.X R2, R2, UR9, RZ, P1, !PT ;  /* 0x0000000902027c10 */ /* 0x000fc60008ffe4ff */
[----:B------:R1:W-:Y:S01]  /*cc90*/  STL [R1+0x5a8], R4 ;  /* 0x0005a80401007387 */ /* 0x0003e20000100800 */
[----:B------:R-:W-:Y:S02]  /*cca0*/  SHF.R.S32.HI R0, RZ, 0x1f, R21 ;  /* 0x0000001fff007819 */ /* 0x000fe40000011415 */
[----:B0-----:R-:W-:Y:S02]  /*ccb0*/  IADD3 R6, P6, R16, UR8, RZ ;  /* 0x0000000810067c10 */ /* 0x001fe4000ffde0ff */
[----:B-1----:R-:W-:Y:S02]  /*ccc0*/  IADD3.X R4, R3, UR9, RZ, P0, !PT ;  /* 0x0000000903047c10 */ /* 0x002fe400087fe4ff */
[----:B------:R-:W-:Y:S01]  /*ccd0*/  IADD3 R3, P0, R18, UR8, RZ ;  /* 0x0000000812037c10 */ /* 0x000fe2000ff1e0ff */
[----:B------:R-:W-:Y:S04]  /*cce0*/  STL [R1+0x5e4], R6 ;  /* 0x0005e40601007387 */ /* 0x000fe80000100800 */
[----:B------:R-:W-:Y:S04]  /*ccf0*/  STL [R1+0x5b0], R4 ;  /* 0x0005b00401007387 */ /* 0x000fe80000100800 */
[----:B------:R0:W-:Y:S04]  /*cd00*/  STL [R1+0x5ec], R3 ;  /* 0x0005ec0301007387 */ /* 0x0001e80000100800 */
[----:B------:R1:W-:Y:S01]  /*cd10*/  STL [R1+0x5b8], R2 ;  /* 0x0005b80201007387 */ /* 0x0003e20000100800 */
[----:B------:R-:W-:-:S02]  /*cd20*/  IADD3.X R5, R5, UR9, RZ, P3, !PT ;  /* 0x0000000905057c10 */ /* 0x000fc40009ffe4ff */
[----:B0-----:R-:W-:Y:S02]  /*cd30*/  IADD3 R3, P1, R20, UR8, RZ ;  /* 0x0000000814037c10 */ /* 0x001fe4000ff3e0ff */
[----:B-1----:R-:W-:Y:S02]  /*cd40*/  IADD3.X R2, R0, UR9, RZ, P2, !PT ;  /* 0x0000000900027c10 */ /* 0x002fe400097fe4ff */
[----:B------:R-:W-:Y:S01]  /*cd50*/  IADD3 R0, P2, R13, UR8, RZ ;  /* 0x000000080d007c10 */ /* 0x000fe2000ff5e0ff */
[----:B------:R-:W-:Y:S01]  /*cd60*/  STL [R1+0x5f4], R3 ;  /* 0x0005f40301007387 */ /* 0x000fe20000100800 */
[----:B------:R-:W-:-:S03]  /*cd70*/  SHF.R.S32.HI R8, RZ, 0x1f, R12 ;  /* 0x0000001fff087819 */ /* 0x000fc6000001140c */
[----:B------:R-:W-:Y:S01]  /*cd80*/  STL [R1+0x5c0], R2 ;  /* 0x0005c00201007387 */ /* 0x000fe20000100800 */
[----:B------:R-:W-:-:S03]  /*cd90*/  IADD3.X R8, R8, UR9, RZ, P4, !PT ;  /* 0x0000000908087c10 */ /* 0x000fc6000a7fe4ff */
[----:B------:R2:W-:Y:S01]  /*cda0*/  STL [R1+0x5fc], R0 ;  /* 0x0005fc0001007387 */ /* 0x0005e20000100800 */
[----:B------:R-:W-:-:S03]  /*cdb0*/  SHF.R.S32.HI R7, RZ, 0x1f, R14 ;  /* 0x0000001fff077819 */ /* 0x000fc6000001140e */
[----:B------:R3:W-:Y:S01]  /*cdc0*/  STL [R1+0x5c8], R5 ;  /* 0x0005c80501007387 */ /* 0x0007e20000100800 */
[----:B------:R-:W-:Y:S02]  /*cdd0*/  SHF.R.S32.HI R10, RZ, 0x1f, R16 ;  /* 0x0000001fff0a7819 */ /* 0x000fe40000011410 */
[----:B------:R-:W-:Y:S02]  /*cde0*/  IADD3.X R7, R7, UR9, RZ, P5, !PT ;  /* 0x0000000907077c10 */ /* 0x000fe4000affe4ff */
[----:B------:R-:W-:Y:S02]  /*cdf0*/  SHF.R.S32.HI R9, RZ, 0x1f, R18 ;  /* 0x0000001fff097819 */ /* 0x000fe40000011412 */
[----:B------:R-:W-:Y:S02]  /*ce00*/  SHF.R.S32.HI R6, RZ, 0x1f, R20 ;  /* 0x0000001fff067819 */ /* 0x000fe40000011414 */
[----:B------:R-:W-:Y:S02]  /*ce10*/  SHF.R.S32.HI R4, RZ, 0x1f, R13 ;  /* 0x0000001fff047819 */ /* 0x000fe4000001140d */
[----:B------:R-:W-:Y:S01]  /*ce20*/  IADD3.X R6, R6, UR9, RZ, P1, !PT ;  /* 0x0000000906067c10 */ /* 0x000fe20008ffe4ff */
[----:B------:R-:W-:-:S04]  /*ce30*/  USHF.R.S32.HI UR5, URZ, 0x1f, UR4 ;  /* 0x0000001f3f057899 */ /* 0x000fc80008011404 */
[----:B------:R-:W-:-:S04]  /*ce40*/  ULEA.HI UR5, UR5, UR4, URZ, 0x5 ;  /* 0x0000000405057291 */ /* 0x000fc8000f8f283f */
[----:B------:R-:W-:Y:S01]  /*ce50*/  USHF.R.S32.HI UR5, URZ, 0x5, UR5 ;  /* 0x000000053f057899 */ /* 0x000fe20008011405 */
[----:B--2---:R-:W-:-:S05]  /*ce60*/  IADD3 R0, P3, R15, UR8, RZ ;  /* 0x000000080f007c10 */ /* 0x004fca000ff7e0ff */
[----:B------:R-:W-:Y:S04]  /*ce70*/  STL [R1+0x604], R0 ;  /* 0x0006040001007387 */ /* 0x000fe80000100800 */
[----:B------:R-:W-:Y:S01]  /*ce80*/  STL [R1+0x5d0], R8 ;  /* 0x0005d00801007387 */ /* 0x000fe20000100800 */
[----:B------:R-:W-:Y:S02]  /*ce90*/  SHF.R.S32.HI R3, RZ, 0x1f, R15 ;  /* 0x0000001fff037819 */ /* 0x000fe4000001140f */
[----:B---3--:R-:W-:-:S05]  /*cea0*/  IADD3 R5, P4, R17, UR8, RZ ;  /* 0x0000000811057c10 */ /* 0x008fca000ff9e0ff */
[----:B------:R0:W-:Y:S01]  /*ceb0*/  STL [R1+0x60c], R5 ;  /* 0x00060c0501007387 */ /* 0x0001e20000100800 */
[----:B------:R-:W-:-:S03]  /*cec0*/  SHF.R.S32.HI R2, RZ, 0x1f, R17 ;  /* 0x0000001fff027819 */ /* 0x000fc60000011411 */
[----:B------:R1:W-:Y:S01]  /*ced0*/  STL [R1+0x5d8], R7 ;  /* 0x0005d80701007387 */ /* 0x0003e20000100800 */
[----:B0-----:R-:W-:Y:S02]  /*cee0*/  IADD3.X R5, R10, UR9, RZ, P6, !PT ;  /* 0x000000090a057c10 */ /* 0x001fe4000b7fe4ff */
[----:B----4-:R-:W-:Y:S01]  /*cef0*/  IADD3 R8, P5, R19, UR8, RZ ;  /* 0x0000000813087c10 */ /* 0x010fe2000ffbe0ff */
[----:B------:R-:W-:Y:S01]  /*cf00*/  ULDC UR8, c[0x0][0x23c] ;  /* 0x00008f0000087ab9 */ /* 0x000fe20000000800 */
[----:B-1----:R-:W-:Y:S02]  /*cf10*/  IADD3.X R7, R9, UR9, RZ, P0, !PT ;  /* 0x0000000909077c10 */ /* 0x002fe400087fe4ff */
[----:B------:R-:W-:Y:S01]  /*cf20*/  SHF.R.S32.HI R0, RZ, 0x1f, R19 ;  /* 0x0000001fff007819 */ /* 0x000fe20000011413 */
[----:B------:R-:W-:Y:S04]  /*cf30*/  STL [R1+0x614], R8 ;  /* 0x0006140801007387 */ /* 0x000fe80000100800 */
[----:B------:R0:W-:Y:S04]  /*cf40*/  STL [R1+0x5e0], R5 ;  /* 0x0005e00501007387 */ /* 0x0001e80000100800 */
[----:B------:R-:W-:Y:S01]  /*cf50*/  STL [R1+0x5e8], R7 ;  /* 0x0005e80701007387 */ /* 0x000fe20000100800 */
[----:B0-----:R-:W-:-:S02]  /*cf60*/  IADD3.X R5, R4, UR9, RZ, P2, !PT ;  /* 0x0000000904057c10 */ /* 0x001fc400097fe4ff */
[----:B------:R-:W-:Y:S02]  /*cf70*/  IADD3.X R4, R3, UR9, RZ, P3, !PT ;  /* 0x0000000903047c10 */ /* 0x000fe40009ffe4ff */
[----:B------:R-:W-:Y:S01]  /*cf80*/  IADD3.X R3, R2, UR9, RZ, P4, !PT ;  /* 0x0000000902037c10 */ /* 0x000fe2000a7fe4ff */
[----:B------:R-:W-:Y:S01]  /*cf90*/  STL [R1+0x5f0], R6 ;  /* 0x0005f00601007387 */ /* 0x000fe20000100800 */
[----:B------:R-:W-:Y:S01]  /*cfa0*/  IADD3.X R2, R0, UR9, RZ, P5, !PT ;  /* 0x0000000900027c10 */ /* 0x000fe2000affe4ff */
[----:B------:R-:W-:Y:S02]  /*cfb0*/  ULDC UR9, c[0x0][0x238] ;  /* 0x00008e0000097ab9 */ /* 0x000fe40000000800 */
[----:B------:R-:W-:Y:S04]  /*cfc0*/  STL [R1+0x5f8], R5 ;  /* 0x0005f80501007387 */ /* 0x000fe80000100800 */
[----:B------:R-:W-:Y:S04]  /*cfd0*/  STL [R1+0x600], R4 ;  /* 0x0006000401007387 */ /* 0x000fe80000100800 */
[----:B------:R-:W-:Y:S04]  /*cfe0*/  STL [R1+0x608], R3 ;  /* 0x0006080301007387 */ /* 0x000fe80000100800 */
[----:B------:R0:W-:Y:S04]  /*cff0*/  STL [R1+0x610], R2 ;  /* 0x0006100201007387 */ /* 0x0001e80000100800 */
[----:B------:R1:W-:Y:S01]  /*d000*/  STL [R1+0x120], RZ ;  /* 0x000120ff01007387 */ /* 0x0003e20000100800 */
[----:B------:R-:W2:Y:S03]  /*d010*/  S2R R19, SR_TID.X ;  /* 0x0000000000137919 */ /* 0x000ea60000002100 */
        /* <DEDUP_REMOVED lines=28> */
[----:B------:R1:W-:Y:S01]  /*d1e0*/  STL [R1+0x84], RZ ;  /* 0x000084ff01007387 */ /* 0x0003e20000100800 */
[----:B--2---:R-:W-:-:S03]  /*d1f0*/  IMAD.SHL.U32 R0, R19, 0x20, RZ ;  /* 0x0000002013007824 */ /* 0x004fc600078e00ff */
[----:B------:R1:W-:Y:S04]  /*d200*/  STL [R1+0x88], RZ ;  /* 0x000088ff01007387 */ /* 0x0003e80000100800 */
[----:B------:R1:W-:Y:S04]  /*d210*/  STL [R1+0x8c], RZ ;  /* 0x00008cff01007387 */ /* 0x0003e80000100800 */
[----:B------:R1:W-:Y:S04]  /*d220*/  STL [R1+0x90], RZ ;  /* 0x000090ff01007387 */ /* 0x0003e80000100800 */
[----:B------:R1:W-:Y:S04]  /*d230*/  STL [R1+0x94], RZ ;  /* 0x000094ff01007387 */ /* 0x0003e80000100800 */
[----:B------:R1:W-:Y:S01]  /*d240*/  STL [R1+0x98], RZ ;  /* 0x000098ff01007387 */ /* 0x0003e20000100800 */
[----:B0-----:R-:W-:-:S03]  /*d250*/  LOP3.LUT R2, R0, 0x60, RZ, 0xc0, !PT ;  /* 0x0000006000027812 */ /* 0x001fc600078ec0ff */
        /* <DEDUP_REMOVED lines=8> */
[----:B------:R1:W-:Y:S04]  /*d2e0*/  STL [R1+0x62c], R2 ;  /* 0x00062c0201007387 */ /* 0x0003e80000100800 */
        /* <DEDUP_REMOVED lines=21> */
[----:B------:R-:W-:-:S04]  /*d440*/  SHF.R.U32.HI R19, RZ, 0x4, R19 ;  /* 0x00000004ff137819 */ /* 0x000fc80000011613 */
[----:B------:R-:W-:-:S04]  /*d450*/  SGXT.U32 R19, R19, 0x3 ;  /* 0x000000031313781a */ /* 0x000fc80000000000 */
[----:B------:R-:W-:Y:S01]  /*d460*/  LOP3.LUT R19, R19, 0x8, RZ, 0xfc, !PT ;  /* 0x0000000813137812 */ /* 0x000fe200078efcff */
[----:B------:R-:W-:-:S04]  /*d470*/  USHF.L.U32 UR4, UR8, 0x5, URZ ;  /* 0x0000000508047899 */ /* 0x000fc8000800063f */
[----:B-1----:R-:W-:-:S08]  /*d480*/  IMAD R0, R19, UR9, RZ ;  /* 0x0000000913007c24 */ /* 0x002fd0000f8e02ff */
.L_x_2:
[----:B0-----:R-:W2:Y:S01]  /*d490*/  LDL R10, [R1+0x1d8] ;  /* 0x0001d800010a7983 */ /* 0x001ea20000100800 */
[----:B------:R-:W-:-:S03]  /*d4a0*/  ULDC UR8, c[0x0][0x238] ;  /* 0x00008e0000087ab9 */ /* 0x000fc60000000800 */
[----:B------:R-:W3:Y:S01]  /*d4b0*/  LDL R14, [R1+0x1d4] ;  /* 0x0001d400010e7983 */ /* 0x000ee20000100800 */
[----:B------:R-:W-:Y:S01]  /*d4c0*/  PRMT R2, RZ, 0x7610, R2 ;  /* 0x00007610ff027816 */ /* 0x000fe20000000002 */
[----:B------:R-:W-:Y:S01]  /*d4d0*/  ULDC UR9, c[0x0][0x238] ;  /* 0x00008e0000097ab9 */ /* 0x000fe20000000800 */
[----:B------:R-:W-:Y:S01]  /*d4e0*/  ULDC UR11, c[0x0][0x23c] ;  /* 0x00008f00000b7ab9 */ /* 0x000fe20000000800 */
[----:B------:R-:W-:Y:S04]  /*d4f0*/  STL [R1+0x7e8], R21 ;  /* 0x0007e81501007387 */ /* 0x000fe80000100800 */
[----:B------:R-:W-:Y:S04]  /*d500*/  STL [R1+0x7f0], R21 ;  /* 0x0007f01501007387 */ /* 0x000fe80000100800 */
[----:B------:R-:W-:Y:S04]  /*d510*/  STL [R1+0x7f8], R21 ;  /* 0x0007f81501007387 */ /* 0x000fe80000100800 */
[----:B------:R-:W-:Y:S04]  /*d520*/  STL [R1+0x800], R21 ;  /* 0x0008001501007387 */ /* 0x000fe80000100800 */
[----:B------:R-:W-:Y:S04]  /*d530*/  STL [R1+0x808], R21 ;  /* 0x0008081501007387 */ /* 0x000fe80000100800 */
[----:B------:R-:W-:Y:S04]  /*d540*/  STL [R1+0x810], R21 ;  /* 0x0008101501007387 */ /* 0x000fe80000100800 */
[----:B------:R-:W-:Y:S01]  /*d550*/  STL [R1+0x818], R21 ;  /* 0x0008181501007387 */ /* 0x000fe20000100800 */
[----:B------:R-:W0:Y:S03]  /*d560*/  S2R R17, SR_TID.X ;  /* 0x0000000000117919 */ /* 0x000e260000002100 */
[----:B------:R-:W-:Y:S04]  /*d570*/  STL [R1+0x820], R21 ;  /* 0x0008201501007387 */ /* 0x000fe80000100800 */
[----:B------:R-:W-:Y:S04]  /*d580*/  STL [R1+0x828], R21 ;  /* 0x0008281501007387 */ /* 0x000fe80000100800 */
[----:B------:R-:W-:Y:S04]  /*d590*/  STL [R1+0x830], R21 ;  /* 0x0008301501007387 */ /* 0x000fe80000100800 */
[----:B------:R-:W-:Y:S04]  /*d5a0*/  STL [R1+0x838], R21 ;  /* 0x0008381501007387 */ /* 0x000fe80000100800 */
[----:B------:R-:W-:Y:S04]  /*d5b0*/  STL [R1+0x840], R21 ;  /* 0x0008401501007387 */ /* 0x000fe80000100800 */
[----:B------:R-:W-:Y:S04]  /*d5c0*/  STL [R1+0x848], R21 ;  /* 0x0008481501007387 */ /* 0x000fe80000100800 */
[----:B------:R-:W-:Y:S04]  /*d5d0*/  STL [R1+0x854], R21 ;  /* 0x0008541501007387 */ /* 0x000fe80000100800 */
[----:B------:R-:W-:Y:S01]  /*d5e0*/  STL [R1+0x85c], R21 ;  /* 0x00085c1501007387 */ /* 0x000fe20000100800 */
[----:B0-----:R-:W-:-:S03]  /*d5f0*/  SHF.R.U32.HI R5, RZ, 0x4, R17 ;  /* 0x00000004ff057819 */ /* 0x001fc60000011611 */
[----:B------:R-:W-:Y:S01]  /*d600*/  STL [R1+0x864], R21 ;  /* 0x0008641501007387 */ /* 0x000fe20000100800 */
[----:B------:R-:W-:-:S03]  /*d610*/  SGXT.U32 R5, R5, 0x3 ;  /* 0x000000030505781a */ /* 0x000fc60000000000 */
[----:B------:R-:W-:Y:S01]  /*d620*/  STL [R1+0x870], R21 ;  /* 0x0008701501007387 */ /* 0x000fe20000100800 */
[C---:B------:R-:W-:Y:S01]  /*d630*/  ISETP.GE.AND P1, PT, R5.reuse, UR57, PT ;  /* 0x0000003905007c0c */ /* 0x040fe2000bf26270 */
[C---:B------:R-:W-:Y:S01]  /*d640*/  IMAD R3, R5.reuse, UR8, RZ ;  /* 0x0000000805037c24 */ /* 0x040fe2000f8e02ff */
[C---:B------:R-:W-:Y:S01]  /*d650*/  LOP3.LUT R4, R5.reuse, 0x10, RZ, 0xfc, !PT ;  /* 0x0000001005047812 */ /* 0x040fe200078efcff */
[----:B------:R-:W-:Y:S01]  /*d660*/  STL [R1+0x878], R21 ;  /* 0x0008781501007387 */ /* 0x000fe20000100800 */
[----:B------:R-:W-:Y:S02]  /*d670*/  LOP3.LUT R0, R5, 0x8, RZ, 0xfc, !PT ;  /* 0x0000000805007812 */ /* 0x000fe400078efcff */
[C---:B------:R-:W-:Y:S01]  /*d680*/  ISETP.GE.AND P4, PT, R4.reuse, UR57, PT ;  /* 0x0000003904007c0c */ /* 0x040fe2000bf86270 */
[----:B------:R-:W-:Y:S01]  /*d690*/  STL [R1+0x880], R21 ;  /* 0x0008801501007387 */ /* 0x000fe20000100800 */
[----:B------:R-:W-:Y:S01]  /*d6a0*/  IMAD R4, R4, UR8, RZ ;  /* 0x0000000804047c24 */ /* 0x000fe2000f8e02ff */
[----:B------:R-:W-:-:S02]  /*d6b0*/  ISETP.GE.AND P0, PT, R0, UR57, PT ;  /* 0x0000003900007c0c */ /* 0x000fc4000bf06270 */
[----:B------:R-:W-:Y:S01]  /*d6c0*/  STL [R1+0x888], R21 ;  /* 0x0008881501007387 */ /* 0x000fe20000100800 */
[----:B------:R-:W-:-:S03]  /*d6d0*/  LOP3.LUT R0, R5, 0x18, RZ, 0xfc, !PT ;  /* 0x0000001805007812 */ /* 0x000fc600078efcff */
[----:B------:R-:W-:Y:S01]  /*d6e0*/  STL [R1+0x890], R21 ;  /* 0x0008901501007387 */ /* 0x000fe20000100800 */
[C---:B------:R-:W-:Y:S01]  /*d6f0*/  ISETP.GE.AND P5, PT, R0.reuse, UR57, PT ;  /* 0x0000003900007c0c */ /* 0x040fe2000bfa6270 */
[----:B------:R-:W-:Y:S01]  /*d700*/  IMAD R0, R0, UR8, RZ ;  /* 0x0000000800007c24 */ /* 0x000fe2000f8e02ff */
[----:B------:R-:W-:Y:S01]  /*d710*/  ULDC UR8, c[0x0][0x238] ;  /* 0x00008e0000087ab9 */ /* 0x000fe20000000800 */
[----:B------:R-:W-:Y:S04]  /*d720*/  STL [R1+0x898], R21 ;  /* 0x0008981501007387 */ /* 0x000fe80000100800 */
        /* <DEDUP_REMOVED lines=50> */
[----:B--2---:R-:W-:-:S03]  /*da50*/  IADD3 R6, P2, R3, R10, RZ ;  /* 0x0000000a03067210 */ /* 0x004fc60007f5e0ff */
[----:B------:R-:W-:Y:S01]  /*da60*/  STL [R1+0x7b0], R15 ;  /* 0x0007b00f01007387 */ /* 0x000fe20000100800 */
[----:B---3--:R-:W-:-:S03]  /*da70*/  LEA.HI.X.SX32 R7, R3, R14, 0x1, P2 ;  /* 0x0000000e03077211 */ /* 0x008fc600010f0eff */
[----:B------:R-:W-:Y:S04]  /*da80*/  STL [R1+0x7ac], R16 ;  /* 0x0007ac1001007387 */ /* 0x000fe80000100800 */
[----:B------:R0:W2:Y:S01]  /*da90*/  @!P1 LDG.E.U8 R2, desc[UR6][R6.64] ;  /* 0x0000000606029981 */ /* 0x0000a2000c1e1100 */
[----:B------:R-:W1:Y:S01]  /*daa0*/  S2R R8, SR_TID.X ;  /* 0x0000000000087919 */ /* 0x000e620000002100 */
[----:B0-----:R-:W-:-:S04]  /*dab0*/  IADD3 R6, P2, R4, R10, RZ ;  /* 0x0000000a04067210 */ /* 0x001fc80007f5e0ff */
[----:B------:R-:W-:Y:S02]  /*dac0*/  LEA.HI.X.SX32 R7, R4, R14, 0x1, P2 ;  /* 0x0000000e04077211 */ /* 0x000fe400010f0eff */
[----:B------:R-:W-:-:S06]  /*dad0*/  PRMT R4, RZ, 0x7610, R4 ;  /* 0x00007610ff047816 */ /* 0x000fcc0000000004 */
[----:B------:R-:W3:Y:S04]  /*dae0*/  @!P4 LDG.E.U8 R4, desc[UR6][R6.64] ;  /* 0x000000060604c981 */ /* 0x000ee8000c1e1100 */
[----:B------:R-:W4:Y:S01]  /*daf0*/  LDL R7, [R1+0x620] ;  /* 0x0006200001077983 */ /* 0x000f220000100800 */
[----:B------:R-:W0:Y:S01]  /*db00*/  S2R R11, SR_TID.X ;  /* 0x00000000000b7919 */ /* 0x000e220000002100 */
[----:B-1----:R-:W-:-:S04]  /*db10*/  SHF.R.U32.HI R8, RZ, 0x4, R8 ;  /* 0x00000004ff087819 */ /* 0x002fc80000011608 */
[----:B------:R-:W-:-:S04]  /*db20*/  SGXT.U32 R8, R8, 0x3 ;  /* 0x000000030808781a */ /* 0x000fc80000000000 */
[----:B------:R-:W-:-:S05]  /*db30*/  LOP3.LUT R8, R8, 0x8, RZ, 0xfc, !PT ;  /* 0x0000000808087812 */ /* 0x000fca00078efcff */
[----:B------:R-:W-:Y:S01]  /*db40*/  IMAD R8, R8, UR9, RZ ;  /* 0x0000000908087c24 */ /* 0x000fe2000f8e02ff */
[----:B------:R-:W-:-:S04]  /*db50*/  PRMT R3, RZ, 0x7610, R3 ;  /* 0x00007610ff037816 */ /* 0x000fc80000000003 */
[----:B------:R-:W-:Y:S02]  /*db60*/  IADD3 R8, P3, R8, R10, RZ ;  /* 0x0000000a08087210 */ /* 0x000fe40007f7e0ff */
[----:B0-----:R-:W-:-:S04]  /*db70*/  SHF.R.U32.HI R9, RZ, 0x4, R11 ;  /* 0x00000004ff097819 */ /* 0x001fc8000001160b */
[----:B------:R-:W-:-:S04]  /*db80*/  SGXT.U32 R9, R9, 0x3 ;  /* 0x000000030909781a */ /* 0x000fc80000000000 */
[----:B------:R-:W-:Y:S02]  /*db90*/  LOP3.LUT R9, R9, 0x8, RZ, 0xfc, !PT ;  /* 0x0000000809097812 */ /* 0x000fe400078efcff */
[----:B------:R-:W-:-:S03]  /*dba0*/  IADD3 R10, P1, R0, R10, RZ ;  /* 0x0000000a000a7210 */ /* 0x000fc60007f3e0ff */
[----:B------:R-:W-:Y:S01]  /*dbb0*/  IMAD R9, R9, UR8, RZ ;  /* 0x0000000809097c24 */ /* 0x000fe2000f8e02ff */
[----:B------:R-:W-:Y:S02]  /*dbc0*/  PRMT R5, RZ, 0x7610, R5 ;  /* 0x00007610ff057816 */ /* 0x000fe40000000005 */
[-C--:B------:R-:W-:Y:S02]  /*dbd0*/  LEA.HI.X.SX32 R11, R0, R14.reuse, 0x1, P1 ;  /* 0x0000000e000b7211 */ /* 0x080fe400008f0eff */
[----:B------:R-:W-:-:S03]  /*dbe0*/  LEA.HI.X.SX32 R9, R9, R14, 0x1, P3 ;  /* 0x0000000e09097211 */ /* 0x000fc600018f0eff */
[----:B------:R-:W5:Y:S04]  /*dbf0*/  @!P5 LDG.E.U8 R5, desc[UR6][R10.64] ;  /* 0x000000060a05d981 */ /* 0x000f68000c1e1100 */
[----:B------:R0:W5:Y:S01]  /*dc00*/  @!P0 LDG.E.U8 R3, desc[UR6][R8.64] ;  /* 0x0000000608038981 */ /* 0x000162000c1e1100 */
[----:B------:R-:W-:-:S05]  /*dc10*/  LOP3.LUT R0, R17, 0x1f, RZ, 0xc0, !PT ;  /* 0x0000001f11007812 */ /* 0x000fca00078ec0ff */
[----:B------:R-:W-:Y:S01]  /*dc20*/  IMAD R14, R0, UR11, RZ ;  /* 0x0000000b000e7c24 */ /* 0x000fe2000f8e02ff */
[----:B------:R-:W1:Y:S01]  /*dc30*/  S2UR UR9, SR_CgaCtaId ;  /* 0x00000000000979c3 */ /* 0x000e620000008800 */
[----:B------:R-:W-:Y:S01]  /*dc40*/  UMOV UR8, 0x400 ;  /* 0x0000040000087882 */ /* 0x000fe20000000000 */
[----:B0-----:R-:W-:-:S06]  /*dc50*/  LOP3.LUT R8, R17, 0x7f, RZ, 0xc0, !PT ;  /* 0x0000007f11087812 */ /* 0x001fcc00078ec0ff */
[----:B------:R-:W-:Y:S01]  /*dc60*/  BAR.SYNC.DEFER_BLOCKING 0x0 ;  /* 0x0000000000007b1d */ /* 0x000fe20000010000 */
[----:B----4-:R-:W-:-:S05]  /*dc70*/  IADD3 R6, P1, R14, R7, RZ ;  /* 0x000000070e067210 */ /* 0x010fca0007f3e0ff */
[----:B------:R-:W4:Y:S01]  /*dc80*/  LDL R7, [R1+0x61c] ;  /* 0x00061c0001077983 */ /* 0x000f220000100800 */
[----:B-1----:R-:W-:-:S09]  /*dc90*/  ULEA UR8, UR9, UR8, 0x18 ;  /* 0x0000000809087291 */ /* 0x002fd2000f8ec03f */
[----:B--2---:R0:W-:Y:S04]  /*dca0*/  STS.U8 [R8+UR8], R2 ;  /* 0x0000000208007988 */ /* 0x0041e80008000008 */
[----:B---3--:R1:W-:Y:S01]  /*dcb0*/  STS.U8 [R8+UR8+0x100], R4 ;  /* 0x0001000408007988 */ /* 0x0083e20008000008 */
[----:B------:R-:W-:-:S03]  /*dcc0*/  ISETP.GE.AND P0, PT, R0, UR57, PT ;  /* 0x0000003900007c0c */ /* 0x000fc6000bf06270 */
[----:B0-----:R-:W2:Y:S01]  /*dcd0*/  LDL R2, [R1+0x2ec] ;  /* 0x0002ec0001027983 */ /* 0x001ea20000100800 */
[----:B-1----:R-:W0:Y:S01]  /*dce0*/  S2R R8, SR_TID.X ;  /* 0x0000000000087919 */ /* 0x002e220000002100 */
[----:B------:R-:W-:Y:S02]  /*dcf0*/  SHF.R.S32.HI R0, RZ, 0x1f, R14 ;  /* 0x0000001fff007819 */ /* 0x000fe4000001140e */
[----:B------:R-:W3:Y:S01]  /*dd00*/  LDL R4, [R1+0x2f0] ;  /* 0x0002f00001047983 */ /* 0x000ee20000100800 */
[----:B0-----:R-:W-:-:S04]  /*dd10*/  LOP3.LUT R8, R8, 0x7f, RZ, 0xc0, !PT ;  /* 0x0000007f08087812 */ /* 0x001fc800078ec0ff */
[----:B------:R-:W-:-:S05]  /*dd20*/  LOP3.LUT R8, R8, 0x8, RZ, 0x3c, !PT ;  /* 0x0000000808087812 */ /* 0x000fca00078e3cff */
[----:B-----5:R0:W-:Y:S04]  /*dd30*/  STS.U8 [R8+UR8+0x80], R3 ;  /* 0x0000800308007988 */ /* 0x0201e80008000008 */
[----:B------:R1:W-:Y:S01]  /*dd40*/  STS.U8 [R8+UR8+0x180], R5 ;  /* 0x0001800508007988 */ /* 0x0003e20008000008 */
[----:B0-----:R-:W-:-:S03]  /*dd50*/  PRMT R3, RZ, 0x7610, R3 ;  /* 0x00007610ff037816 */ /* 0x001fc60000000003 */
[----:B-1----:R-:W5:Y:S01]  /*dd60*/  LDL R5, [R1+0x3b8] ;  /* 0x0003b80001057983 */ /* 0x002f620000100800 */
[----:B------:R-:W-:Y:S01]  /*dd70*/  BAR.SYNC.DEFER_BLOCKING 0x0 ;  /* 0x0000000000007b1d */ /* 0x000fe20000010000 */
[----:B----4-:R-:W-:-:S05]  /*dd80*/  IMAD.X R7, R0, 0x1, R7, P1 ;  /* 0x0000000100077824 */ /* 0x010fca00008e0607 */
[----:B------:R-:W4:Y:S01]  /*dd90*/  @!P0 LDG.E.U8 R3, desc[UR6][R6.64] ;  /* 0x0000000606038981 */ /* 0x000f22000c1e1100 */
[----:B--2---:R-:W-:-:S03]  /*dda0*/  IADD3 RZ, P1, R14, R2, RZ ;  /* 0x000000020eff7210 */ /* 0x004fc60007f3e0ff */
[----:B----4-:R5:W-:Y:S02]  /*ddb0*/  STL [R1+0x2bc], R3 ;  /* 0x0002bc0301007387 */ /* 0x010be40000100800 */
[----:B-----5:R-:W-:Y:S02]  /*ddc0*/  IMAD.X R3, R0, 0x1, R5, P1 ;  /* 0x0000000100037824 */ /* 0x020fe400008e0605 */
[----:B------:R-:W2:Y:S01]  /*ddd0*/  LDL R5, [R1+0x3bc] ;  /* 0x0003bc0001057983 */ /* 0x000ea20000100800 */
[----:B------:R-:W-:Y:S01]  /*dde0*/  PRMT R21, RZ, 0x7610, R21 ;  /* 0x00007610ff157816 */ /* 0x000fe20000000015 */
[C---:B------:R-:W-:Y:S01]  /*ddf0*/  IMAD.IADD R2, R14.reuse, 0x1, R2 ;  /* 0x000000010e027824 */ /* 0x040fe200078e0202 */
[C---:B---3--:R-:W-:Y:S01]  /*de00*/  IADD3 RZ, P2, R14.reuse, R4, RZ ;  /* 0x000000040eff7210 */ /* 0x048fe20007f5e0ff */
[----:B------:R-:W-:Y:S01]  /*de10*/  IMAD.IADD R4, R14, 0x1, R4 ;  /* 0x000000010e047824 */ /* 0x000fe200078e0204 */
[----:B------:R-:W-:Y:S02]  /*de20*/  PRMT R18, RZ, 0x7610, R18 ;  /* 0x00007610ff127816 */ /* 0x000fe40000000012 */
[----:B------:R-:W3:Y:S01]  /*de30*/  @!P0 LDG.E.U8 R21, desc[UR6][R2.64] ;  /* 0x0000000602158981 */ /* 0x000ee2000c1e1100 */
[----:B--2---:R-:W-:-:S05]  /*de40*/  IMAD.X R5, R0, 0x1, R5, P2 ;  /* 0x0000000100057824 */ /* 0x004fca00010e0605 */
[----:B------:R-:W2:Y:S04]  /*de50*/  @!P0 LDG.E.U8 R18, desc[UR6][R4.64] ;  /* 0x0000000604128981 */ /* 0x000ea8000c1e1100 */
[----:B---3--:R0:W-:Y:S04]  /*de60*/  STL [R1+0x2b4], R21 ;  /* 0x0002b41501007387 */ /* 0x0081e80000100800 */
[----:B0-----:R-:W3:Y:S04]  /*de70*/  LDL.LU R21, [R1+0x8d0] ;  /* 0x0008d00001157983 */ /* 0x001ee80000300800 */
[----:B------:R-:W4:Y:S04]  /*de80*/  LDL R3, [R1+0x2f4] ;  /* 0x0002f40001037983 */ /* 0x000f280000100800 */
[----:B--2---:R0:W-:Y:S04]  /*de90*/  STL [R1+0x2b8], R18 ;  /* 0x0002b81201007387 */ /* 0x0041e80000100800 */
[----:B0-----:R-:W2:Y:S04]  /*dea0*/  LDL.LU R18, [R1+0x8cc] ;  /* 0x0008cc0001127983 */ /* 0x001ea80000300800 */
[----:B------:R-:W5:Y:S04]  /*deb0*/  LDL R4, [R1+0x3c0] ;  /* 0x0003c00001047983 */ /* 0x000f680000100800 */
[----:B------:R-:W3:Y:S01]  /*dec0*/  LDL R5, [R1+0x2f8] ;  /* 0x0002f80001057983 */ /* 0x000ee20000100800 */
[C---:B----4-:R-:W-:Y:S01]  /*ded0*/  IADD3 RZ, P1, R14.reuse, R3, RZ ;  /* 0x000000030eff7210 */ /* 0x050fe20007f3e0ff */
[----:B------:R-:W-:-:S04]  /*dee0*/  IMAD.IADD R2, R14, 0x1, R3 ;  /* 0x000000010e027824 */ /* 0x000fc800078e0203 */
[----:B-----5:R-:W-:Y:S01]  /*def0*/  IMAD.X R3, R0, 0x1, R4, P1 ;  /* 0x0000000100037824 */ /* 0x020fe200008e0604 */
[C---:B---3--:R-:W-:Y:S01]  /*df00*/  IADD3 RZ, P2, R14.reuse, R5, RZ ;  /* 0x000000050eff7210 */ /* 0x048fe20007f5e0ff */
[----:B------:R-:W-:Y:S02]  /*df10*/  IMAD.IADD R4, R14, 0x1, R5 ;  /* 0x000000010e047824 */ /* 0x000fe400078e0205 */
[----:B------:R-:W3:Y:S01]  /*df20*/  LDL R5, [R1+0x3c4] ;  /* 0x0003c40001057983 */ /* 0x000ee20000100800 */
[----:B------:R-:W-:Y:S02]  /*df30*/  PRMT R21, RZ, 0x7610, R21 ;  /* 0x00007610ff157816 */ /* 0x000fe40000000015 */
[----:B------:R-:W-:-:S04]  /*df40*/  PRMT R20, RZ, 0x7610, R20 ;  /* 0x00007610ff147816 */ /* 0x000fc80000000014 */
[----:B------:R-:W4:Y:S01]  /*df50*/  @!P0 LDG.E.U8 R21, desc[UR6][R2.64] ;  /* 0x0000000602158981 */ /* 0x000f22000c1e1100 */
[----:B---3--:R-:W-:-:S05]  /*df60*/  IMAD.X R5, R0, 0x1, R5, P2 ;  /* 0x0000000100057824 */ /* 0x008fca00010e0605 */
[----:B------:R-:W3:Y:S04]  /*df70*/  @!P0 LDG.E.U8 R20, desc[UR6][R4.64] ;  /* 0x0000000604148981 */ /* 0x000ee8000c1e1100 */
[----:B----4-:R0:W-:Y:S04]  /*df80*/  STL [R1+0x2ac], R21 ;  /* 0x0002ac1501007387 */ /* 0x0101e80000100800 */
[----:B0-----:R-:W4:Y:S04]  /*df90*/  LDL.LU R21, [R1+0x8c8] ;  /* 0x0008c80001157983 */ /* 0x001f280000300800 */
[----:B------:R-:W5:Y:S04]  /*dfa0*/  LDL R3, [R1+0x2fc] ;  /* 0x0002fc0001037983 */ /* 0x000f680000100800 */
[----:B---3--:R0:W-:Y:S04]  /*dfb0*/  STL [R1+0x2b0], R20 ;  /* 0x0002b01401007387 */ /* 0x0081e80000100800 */
[----:B0-----:R-:W3:Y:S04]  /*dfc0*/  LDL.LU R20, [R1+0x8c4] ;  /* 0x0008c40001147983 */ /* 0x001ee80000300800 */
[----:B------:R-:W2:Y:S04]  /*dfd0*/  LDL R4, [R1+0x3c8] ;  /* 0x0003c80001047983 */ /* 0x000ea80000100800 */
[----:B------:R-:W4:Y:S01]  /*dfe0*/  LDL R5, [R1+0x300] ;  /* 0x0003000001057983 */ /* 0x000f220000100800 */
[C---:B-----5:R-:W-:Y:S01]  /*dff0*/  IADD3 RZ, P1, R14.reuse, R3, RZ ;  /* 0x000000030eff7210 */ /* 0x060fe20007f3e0ff */
[----:B------:R-:W-:-:S04]  /*e000*/  IMAD.IADD R2, R14, 0x1, R3 ;  /* 0x000000010e027824 */ /* 0x000fc800078e0203 */
[----:B--2---:R-:W-:Y:S01]  /*e010*/  IMAD.X R3, R0, 0x1, R4, P1 ;  /* 0x0000000100037824 */ /* 0x004fe200008e0604 */
[C---:B----4-:R-:W-:Y:S01]  /*e020*/  IADD3 RZ, P2, R14.reuse, R5, RZ ;  /* 0x000000050eff7210 */ /* 0x050fe20007f5e0ff */
[----:B------:R-:W-:Y:S02]  /*e030*/  IMAD.IADD R4, R14, 0x1, R5 ;  /* 0x000000010e047824 */ /* 0x000fe400078e0205 */
[----:B------:R-:W2:Y:S01]  /*e040*/  LDL R5, [R1+0x3cc] ;  /* 0x0003cc0001057983 */ /* 0x000ea20000100800 */
[----:B------:R-:W-:Y:S02]  /*e050*/  PRMT R21, RZ, 0x7610, R21 ;  /* 0x00007610ff157816 */ /* 0x000fe40000000015 */
[----:B------:R-:W-:-:S04]  /*e060*/  PRMT R18, RZ, 0x7610, R18 ;  /* 0x00007610ff127816 */ /* 0x000fc80000000012 */
[----:B------:R-:W4:Y:S01]  /*e070*/  @!P0 LDG.E.U8 R21, desc[UR6][R2.64] ;  /* 0x0000000602158981 */ /* 0x000f22000c1e1100 */
[----:B--2---:R-:W-:-:S05]  /*e080*/  IMAD.X R5, R0, 0x1, R5, P2 ;  /* 0x0000000100057824 */ /* 0x004fca00010e0605 */
[----:B------:R-:W2:Y:S04]  /*e090*/  @!P0 LDG.E.U8 R18, desc[UR6][R4.64] ;  /* 0x0000000604128981 */ /* 0x000ea8000c1e1100 */
[----:B----4-:R0:W-:Y:S04]  /*e0a0*/  STL [R1+0x2a4], R21 ;  /* 0x0002a41501007387 */ /* 0x0101e80000100800 */
[----:B0-----:R-:W4:Y:S04]  /*e0b0*/  LDL.LU R21, [R1+0x8c0] ;  /* 0x0008c00001157983 */ /* 0x001f280000300800 */
[----:B------:R-:W5:Y:S04]  /*e0c0*/  LDL R3, [R1+0x304] ;  /* 0x0003040001037983 */ /* 0x000f680000100800 */
[----:B--2---:R0:W-:Y:S04]  /*e0d0*/  STL [R1+0x2a8], R18 ;  /* 0x0002a81201007387 */ /* 0x0041e80000100800 */
[----:B0-----:R-:W2:Y:S04]  /*e0e0*/  LDL.LU R18, [R1+0x8bc] ;  /* 0x0008bc0001127983 */ /* 0x001ea80000300800 */
[----:B------:R-:W3:Y:S04]  /*e0f0*/  LDL R4, [R1+0x3d0] ;  /* 0x0003d00001047983 */ /* 0x000ee80000100800 */
[----:B------:R-:W4:Y:S01]  /*e100*/  LDL R5, [R1+0x308] ;  /* 0x0003080001057983 */ /* 0x000f220000100800 */
[C---:B-----5:R-:W-:Y:S01]  /*e110*/  IADD3 RZ, P1, R14.reuse, R3, RZ ;  /* 0x000000030eff7210 */ /* 0x060fe20007f3e0ff */
[----:B------:R-:W-:-:S04]  /*e120*/  IMAD.IADD R2, R14, 0x1, R3 ;  /* 0x000000010e027824 */ /* 0x000fc800078e0203 */
[----:B---3--:R-:W-:Y:S01]  /*e130*/  IMAD.X R3, R0, 0x1, R4, P1 ;  /* 0x0000000100037824 */ /* 0x008fe200008e0604 */
[C---:B----4-:R-:W-:Y:S01]  /*e140*/  IADD3 RZ, P2, R14.reuse, R5, RZ ;  /* 0x000000050eff7210 */ /* 0x050fe20007f5e0ff */
        /* <DEDUP_REMOVED lines=202> */
[----:B------:R-:W4:Y:S04]  /*edf0*/  @!P0 LDG.E.U8 R7, desc[UR6][R2.64] ;  /* 0x0000000602078981 */ /* 0x000f28000c1e1100 */
[----:B------:R-:W5:Y:S01]  /*ee00*/  LDL R3, [R1+0x368] ;  /* 0x0003680001037983 */ /* 0x000f620000100800 */
[----:B--2---:R-:W-:-:S05]  /*ee10*/  IMAD.X R5, R0, 0x1, R5, P2 ;  /* 0x0000000100057824 */ /* 0x004fca00010e0605 */
[----:B------:R-:W2:Y:S04]  /*ee20*/  @!P0 LDG.E.U8 R18, desc[UR6][R4.64] ;  /* 0x0000000604128981 */ /* 0x000ea8000c1e1100 */
[----:B----4-:R0:W-:Y:S04]  /*ee30*/  STL [R1+0x248], R7 ;  /* 0x0002480701007387 */ /* 0x0101e80000100800 */
[----:B0-----:R-:W4:Y:S04]  /*ee40*/  LDL R7, [R1+0x39c] ;  /* 0x00039c0001077983 */ /* 0x001f280000100800 */
        /* <DEDUP_REMOVED lines=20> */
[----:B------:R-:W3:Y:S04]  /*ef90*/  LDL R4, [R1+0x398] ;  /* 0x0003980001047983 */ /* 0x000ee80000100800 */
[----:B------:R-:W3:Y:S01]  /*efa0*/  LDL R5, [R1+0x2cc] ;  /* 0x0002cc0001057983 */ /* 0x000ee20000100800 */
[C---:B-----5:R-:W-:Y:S01]  /*efb0*/  IADD3 RZ, P1, R14.reuse, R3, RZ ;  /* 0x000000030eff7210 */ /* 0x060fe20007f3e0ff */
[----:B------:R-:W-:Y:S01]  /*efc0*/  IMAD.IADD R2, R14, 0x1, R3 ;  /* 0x000000010e027824 */ /* 0x000fe200078e0203 */
[----:B----4-:R-:W-:-:S02]  /*efd0*/  PRMT R21, RZ, 0x7610, R21 ;  /* 0x00007610ff157816 */ /* 0x010fc40000000015 */
[----:B--2---:R-:W-:Y:S01]  /*efe0*/  PRMT R18, RZ, 0x7610, R18 ;  /* 0x00007610ff127816 */ /* 0x004fe20000000012 */
[----:B---3--:R-:W-:Y:S01]  /*eff0*/  IMAD.X R3, R0, 0x1, R4, P1 ;  /* 0x0000000100037824 */ /* 0x008fe200008e0604 */
[C---:B------:R-:W-:Y:S01]  /*f000*/  IADD3 RZ, P2, R14.reuse, R5, RZ ;  /* 0x000000050eff7210 */ /* 0x040fe20007f5e0ff */
[----:B------:R-:W-:-:S03]  /*f010*/  IMAD.IADD R4, R14, 0x1, R5 ;  /* 0x000000010e047824 */ /* 0x000fc600078e0205 */
[----:B------:R-:W2:Y:S01]  /*f020*/  @!P0 LDG.E.U8 R21, desc[UR6][R2.64] ;  /* 0x0000000602158981 */ /* 0x000ea2000c1e1100 */
[----:B------:R-:W-:-:S03]  /*f030*/  IMAD.X R5, R0, 0x1, R7, P2 ;  /* 0x0000000100057824 */ /* 0x000fc600010e0607 */
[----:B------:R-:W3:Y:S04]  /*f040*/  LDL R7, [R1+0x3a8] ;  /* 0x0003a80001077983 */ /* 0x000ee80000100800 */
[----:B------:R-:W4:Y:S04]  /*f050*/  @!P0 LDG.E.U8 R18, desc[UR6][R4.64] ;  /* 0x0000000604128981 */ /* 0x000f28000c1e1100 */
[----:B--2---:R0:W-:Y:S04]  /*f060*/  STL [R1+0x234], R21 ;  /* 0x0002341501007387 */ /* 0x0041e80000100800 */
[----:B0-----:R-:W2:Y:S04]  /*f070*/  LDL.LU R21, [R1+0x854] ;  /* 0x0008540001157983 */ /* 0x001ea80000300800 */
[----:B------:R-:W5:Y:S04]  /*f080*/  LDL R3, [R1+0x2d0] ;  /* 0x0002d00001037983 */ /* 0x000f680000100800 */
[----:B----4-:R0:W-:Y:S04]  /*f090*/  STL [R1+0x238], R18 ;  /* 0x0002381201007387 */ /* 0x0101e80000100800 */
[----:B0-----:R-:W4:Y:S04]  /*f0a0*/  LDL.LU R18, [R1+0x850] ;  /* 0x0008500001127983 */ /* 0x001f280000300800 */
[----:B------:R-:W3:Y:S04]  /*f0b0*/  LDL R4, [R1+0x3a0] ;  /* 0x0003a00001047983 */ /* 0x000ee80000100800 */
[----:B------:R-:W2:Y:S01]  /*f0c0*/  LDL R5, [R1+0x2d4] ;  /* 0x0002d40001057983 */ /* 0x000ea20000100800 */
[C---:B-----5:R-:W-:Y:S01]  /*f0d0*/  IADD3 RZ, P1, R14.reuse, R3, RZ ;  /* 0x000000030eff7210 */ /* 0x060fe20007f3e0ff */
[----:B------:R-:W-:-:S04]  /*f0e0*/  IMAD.IADD R2, R14, 0x1, R3 ;  /* 0x000000010e027824 */ /* 0x000fc800078e0203 */
[----:B---3--:R-:W-:Y:S01]  /*f0f0*/  IMAD.X R3, R0, 0x1, R4, P1 ;  /* 0x0000000100037824 */ /* 0x008fe200008e0604 */
[C---:B--2---:R-:W-:Y:S01]  /*f100*/  IADD3 RZ, P2, R14.reuse, R5, RZ ;  /* 0x000000050eff7210 */ /* 0x044fe20007f5e0ff */
[----:B------:R-:W-:Y:S02]  /*f110*/  IMAD.IADD R4, R14, 0x1, R5 ;  /* 0x000000010e047824 */ /* 0x000fe400078e0205 */
[----:B------:R-:W2:Y:S01]  /*f120*/  LDL R5, [R1+0x3a4] ;  /* 0x0003a40001057983 */ /* 0x000ea20000100800 */
[----:B------:R-:W-:Y:S02]  /*f130*/  PRMT R20, RZ, 0x7610, R20 ;  /* 0x00007610ff147816 */ /* 0x000fe40000000014 */
[----:B------:R-:W-:-:S04]  /*f140*/  PRMT R21, RZ, 0x7610, R21 ;  /* 0x00007610ff157816 */ /* 0x000fc80000000015 */
[----:B------:R-:W3:Y:S01]  /*f150*/  @!P0 LDG.E.U8 R20, desc[UR6][R2.64] ;  /* 0x0000000602148981 */ /* 0x000ee2000c1e1100 */
[----:B--2---:R-:W-:-:S05]  /*f160*/  IMAD.X R5, R0, 0x1, R5, P2 ;  /* 0x0000000100057824 */ /* 0x004fca00010e0605 */
[----:B------:R-:W2:Y:S04]  /*f170*/  @!P0 LDG.E.U8 R21, desc[UR6][R4.64] ;  /* 0x0000000604158981 */ /* 0x000ea8000c1e1100 */
[----:B---3--:R0:W-:Y:S04]  /*f180*/  STL [R1+0x22c], R20 ;  /* 0x00022c1401007387 */ /* 0x0081e80000100800 */
[----:B0-----:R-:W3:Y:S04]  /*f190*/  LDL.LU R20, [R1+0x84c] ;  /* 0x00084c0001147983 */ /* 0x001ee80000300800 */
[----:B------:R-:W5:Y:S04]  /*f1a0*/  LDL R3, [R1+0x2d8] ;  /* 0x0002d80001037983 */ /* 0x000f680000100800 */
[----:B--2---:R0:W-:Y:S04]  /*f1b0*/  STL [R1+0x230], R21 ;  /* 0x0002301501007387 */ /* 0x0041e80000100800 */
[----:B0-----:R-:W2:Y:S04]  /*f1c0*/  LDL.LU R21, [R1+0x848] ;  /* 0x0008480001157983 */ /* 0x001ea80000300800 */
[----:B------:R-:W4:Y:S01]  /*f1d0*/  LDL R5, [R1+0x2dc] ;  /* 0x0002dc0001057983 */ /* 0x000f220000100800 */
[----:B-----5:R-:W-:-:S02]  /*f1e0*/  IADD3 RZ, P1, R14, R3, RZ ;  /* 0x000000030eff7210 */ /* 0x020fc40007f3e0ff */
[C---:B----4-:R-:W-:Y:S01]  /*f1f0*/  IADD3 RZ, P2, R14.reuse, R5, RZ ;  /* 0x000000050eff7210 */ /* 0x050fe20007f5e0ff */
[C---:B------:R-:W-:Y:S02]  /*f200*/  IMAD.IADD R4, R14.reuse, 0x1, R5 ;  /* 0x000000010e047824 */ /* 0x040fe400078e0205 */
[----:B------:R-:W4:Y:S01]  /*f210*/  LDL R5, [R1+0x3ac] ;  /* 0x0003ac0001057983 */ /* 0x000f220000100800 */
[----:B------:R-:W-:Y:S01]  /*f220*/  IMAD.IADD R2, R14, 0x1, R3 ;  /* 0x000000010e027824 */ /* 0x000fe200078e0203 */
[----:B------:R-:W-:Y:S01]  /*f230*/  PRMT R6, RZ, 0x7610, R6 ;  /* 0x00007610ff067816 */ /* 0x000fe20000000006 */
[C---:B------:R-:W-:Y:S01]  /*f240*/  IMAD.X R3, R0.reuse, 0x1, R7, P1 ;  /* 0x0000000100037824 */ /* 0x040fe200008e0607 */
[----:B---3--:R-:W-:Y:S01]  /*f250*/  PRMT R20, RZ, 0x7610, R20 ;  /* 0x00007610ff147816 */ /* 0x008fe20000000014 */
[----:B------:R-:W3:Y:S04]  /*f260*/  LDL R7, [R1+0x324] ;  /* 0x0003240001077983 */ /* 0x000ee80000100800 */
[----:B------:R-:W5:Y:S04]  /*f270*/  @!P0 LDG.E.U8 R6, desc[UR6][R2.64] ;  /* 0x0000000602068981 */ /* 0x000f68000c1e1100 */
[----:B------:R-:W2:Y:S01]  /*f280*/  LDL R3, [R1+0x2e0] ;  /* 0x0002e00001037983 */ /* 0x000ea20000100800 */
[----:B----4-:R-:W-:-:S05]  /*f290*/  IMAD.X R5, R0, 0x1, R5, P2 ;  /* 0x0000000100057824 */ /* 0x010fca00010e0605 */
[----:B------:R-:W4:Y:S04]  /*f2a0*/  @!P0 LDG.E.U8 R20, desc[UR6][R4.64] ;  /* 0x0000000604148981 */ /* 0x000f28000c1e1100 */
[----:B-----5:R0:W-:Y:S04]  /*f2b0*/  STL [R1+0x224], R6 ;  /* 0x0002240601007387 */ /* 0x0201e80000100800 */
[----:B0-----:R-:W5:Y:S04]  /*f2c0*/  LDL R6, [R1+0x43c] ;  /* 0x00043c0001067983 */ /* 0x001f680000100800 */
[----:B----4-:R0:W-:Y:S04]  /*f2d0*/  STL [R1+0x228], R20 ;  /* 0x0002281401007387 */ /* 0x0101e80000100800 */
[----:B0-----:R-:W4:Y:S04]  /*f2e0*/  LDL.LU R20, [R1+0x844] ;  /* 0x0008440001147983 */ /* 0x001f280000300800 */
[----:B------:R-:W3:Y:S04]  /*f2f0*/  LDL R4, [R1+0x3b0] ;  /* 0x0003b00001047983 */ /* 0x000ee80000100800 */
[----:B------:R-:W5:Y:S01]  /*f300*/  LDL R5, [R1+0x2e4] ;  /* 0x0002e40001057983 */ /* 0x000f620000100800 */
[C---:B--2---:R-:W-:Y:S01]  /*f310*/  IADD3 RZ, P1, R14.reuse, R3, RZ ;  /* 0x000000030eff7210 */ /* 0x044fe20007f3e0ff */
[----:B------:R-:W-:-:S04]  /*f320*/  IMAD.IADD R2, R14, 0x1, R3 ;  /* 0x000000010e027824 */ /* 0x000fc800078e0203 */
[----:B---3--:R-:W-:Y:S01]  /*f330*/  IMAD.X R3, R0, 0x1, R4, P1 ;  /* 0x0000000100037824 */ /* 0x008fe200008e0604 */
[C---:B-----5:R-:W-:Y:S01]  /*f340*/  IADD3 RZ, P2, R14.reuse, R5, RZ ;  /* 0x000000050eff7210 */ /* 0x060fe20007f5e0ff */
[----:B------:R-:W-:Y:S02]  /*f350*/  IMAD.IADD R4, R14, 0x1, R5 ;  /* 0x000000010e047824 */ /* 0x000fe400078e0205 */
[----:B------:R-:W2:Y:S01]  /*f360*/  LDL R5, [R1+0x618] ;  /* 0x0006180001057983 */ /* 0x000ea20000100800 */
[----:B------:R-:W-:Y:S02]  /*f370*/  PRMT R21, RZ, 0x7610, R21 ;  /* 0x00007610ff157816 */ /* 0x000fe40000000015 */
[----:B------:R-:W-:-:S04]  /*f380*/  PRMT R9, RZ, 0x7610, R9 ;  /* 0x00007610ff097816 */ /* 0x000fc80000000009 */
[----:B------:R-:W3:Y:S01]  /*f390*/  @!P0 LDG.E.U8 R21, desc[UR6][R2.64] ;  /* 0x0000000602158981 */ /* 0x000ee2000c1e1100 */
[----:B--2---:R-:W-:-:S05]  /*f3a0*/  IMAD.X R5, R0, 0x1, R5, P2 ;  /* 0x0000000100057824 */ /* 0x004fca00010e0605 */
[----:B------:R-:W2:Y:S04]  /*f3b0*/  @!P0 LDG.E.U8 R9, desc[UR6][R4.64] ;  /* 0x0000000604098981 */ /* 0x000ea8000c1e1100 */
[----:B---3--:R0:W-:Y:S01]  /*f3c0*/  STL [R1+0x220], R21 ;  /* 0x0002201501007387 */ /* 0x0081e20000100800 */
[C---:B------:R-:W-:Y:S01]  /*f3d0*/  IADD3 RZ, P1, R14.reuse, R7, RZ ;  /* 0x000000070eff7210 */ /* 0x040fe20007f3e0ff */
[C---:B------:R-:W-:Y:S02]  /*f3e0*/  IMAD.IADD R2, R14.reuse, 0x1, R7 ;  /* 0x000000010e027824 */ /* 0x040fe400078e0207 */
[----:B0-----:R-:W3:Y:S04]  /*f3f0*/  LDL.LU R21, [R1+0x840] ;  /* 0x0008400001157983 */ /* 0x001ee80000300800 */
[----:B------:R-:W5:Y:S04]  /*f400*/  LDL R4, [R1+0x3f0] ;  /* 0x0003f00001047983 */ /* 0x000f680000100800 */
[----:B------:R-:W5:Y:S04]  /*f410*/  LDL R5, [R1+0x44c] ;  /* 0x00044c0001057983 */ /* 0x000f680000100800 */
[----:B--2---:R0:W-:Y:S04]  /*f420*/  STL [R1+0x21c], R9 ;  /* 0x00021c0901007387 */ /* 0x0041e80000100800 */
[----:B------:R-:W2:Y:S01]  /*f430*/  LDL R7, [R1+0x438] ;  /* 0x0004380001077983 */ /* 0x000ea20000100800 */
[----:B------:R-:W-:-:S02]  /*f440*/  IADD3 R6, P2, R14, R6, RZ ;  /* 0x000000060e067210 */ /* 0x000fc40007f5e0ff */
[----:B----4-:R-:W-:Y:S01]  /*f450*/  PRMT R20, RZ, 0x7610, R20 ;  /* 0x00007610ff147816 */ /* 0x010fe20000000014 */
[----:B0-----:R-:W4:Y:S01]  /*f460*/  LDL R9, [R1+0x450] ;  /* 0x0004500001097983 */ /* 0x001f220000100800 */
[----:B---3--:R-:W-:Y:S01]  /*f470*/  PRMT R21, RZ, 0x7610, R21 ;  /* 0x00007610ff157816 */ /* 0x008fe20000000015 */
[----:B-----5:R-:W-:Y:S01]  /*f480*/  IMAD.X R3, R0, 0x1, R4, P1 ;  /* 0x0000000100037824 */ /* 0x020fe200008e0604 */
[----:B------:R-:W-:-:S04]  /*f490*/  IADD3 R4, P1, R14, R5, RZ ;  /* 0x000000050e047210 */ /* 0x000fc80007f3e0ff */
[----:B------:R0:W3:Y:S04]  /*f4a0*/  @!P0 LDG.E.U8 R20, desc[UR6][R2.64] ;  /* 0x0000000602148981 */ /* 0x0000e8000c1e1100 */
[----:B------:R-:W5:Y:S01]  /*f4b0*/  LDL R5, [R1+0x448] ;  /* 0x0004480001057983 */ /* 0x000f620000100800 */
[----:B--2---:R-:W-:-:S05]  /*f4c0*/  IMAD.X R7, R0, 0x1, R7, P2 ;  /* 0x0000000100077824 */ /* 0x004fca00010e0607 */
[----:B------:R1:W2:Y:S01]  /*f4d0*/  @!P0 LDG.E.U8 R21, desc[UR6][R6.64] ;  /* 0x0000000606158981 */ /* 0x0002a2000c1e1100 */
[----:B0-----:R-:W-:-:S05]  /*f4e0*/  PRMT R2, RZ, 0x7610, R2 ;  /* 0x00007610ff027816 */ /* 0x001fca0000000002 */
[----:B-1----:R-:W-:Y:S01]  /*f4f0*/  IMAD.MOV.U32 R6, RZ, RZ, R2 ;  /* 0x000000ffff067224 */ /* 0x002fe200078e0002 */
[----:B---3--:R0:W-:Y:S01]  /*f500*/  STL [R1+0x214], R20 ;  /* 0x0002141401007387 */ /* 0x0081e20000100800 */
[----:B-----5:R-:W-:-:S05]  /*f510*/  IMAD.X R5, R0, 0x1, R5, P1 ;  /* 0x0000000100057824 */ /* 0x020fca00008e0605 */
[----:B------:R-:W3:Y:S04]  /*f520*/  @!P0 LDG.E.U8 R6, desc[UR6][R4.64] ;  /* 0x0000000604068981 */ /* 0x000ee8000c1e1100 */
[----:B0-----:R-:W5:Y:S04]  /*f530*/  LDL.LU R20, [R1+0x83c] ;  /* 0x00083c0001147983 */ /* 0x001f680000300800 */
[----:B------:R-:W4:Y:S04]  /*f540*/  LDL R3, [R1+0x454] ;  /* 0x0004540001037983 */ /* 0x000f280000100800 */
[----:B--2---:R0:W-:Y:S04]  /*f550*/  STL [R1+0x218], R21 ;  /* 0x0002181501007387 */ /* 0x0041e80000100800 */
[----:B0-----:R-:W2:Y:S04]  /*f560*/  LDL.LU R21, [R1+0x838] ;  /* 0x0008380001157983 */ /* 0x001ea80000300800 */
[----:B------:R-:W-:Y:S04]  /*f570*/  STL.S16 [R1+0x210], R2 ;  /* 0x0002100201007387 */ /* 0x000fe80000100600 */
[----:B------:R-:W5:Y:S04]  /*f580*/  LDL R7, [R1+0x45c] ;  /* 0x00045c0001077983 */ /* 0x000f680000100800 */
[----:B------:R-:W2:Y:S04]  /*f590*/  LDL R5, [R1+0x464] ;  /* 0x0004640001057983 */ /* 0x000ea80000100800 */
[----:B---3--:R5:W-:Y:S02]  /*f5a0*/  @!P0 STL [R1+0x210], R6 ;  /* 0x0002100601008387 */ /* 0x008be40000100800 */
[----:B-----5:R-:W-:-:S02]  /*f5b0*/  IADD3 R6, P2, R14, R7, RZ ;  /* 0x000000070e067210 */ /* 0x020fc40007f5e0ff */
[----:B------:R-:W3:Y:S01]  /*f5c0*/  LDL R7, [R1+0x458] ;  /* 0x0004580001077983 */ /* 0x000ee20000100800 */
[----:B----4-:R-:W-:Y:S02]  /*f5d0*/  IADD3 R2, P1, R14, R3, RZ ;  /* 0x000000030e027210 */ /* 0x010fe40007f3e0ff */
[----:B------:R-:W-:-:S03]  /*f5e0*/  PRMT R20, RZ, 0x7610, R20 ;  /* 0x00007610ff147816 */ /* 0x000fc60000000014 */
[----:B------:R-:W-:Y:S01]  /*f5f0*/  IMAD.X R3, R0, 0x1, R9, P1 ;  /* 0x0000000100037824 */ /* 0x000fe200008e0609 */
[----:B--2---:R-:W-:Y:S01]  /*f600*/  PRMT R21, RZ, 0x7610, R21 ;  /* 0x00007610ff157816 */ /* 0x004fe20000000015 */
[----:B------:R-:W2:Y:S01]  /*f610*/  LDL R9, [R1+0x478] ;  /* 0x0004780001097983 */ /* 0x000ea20000100800 */
[----:B------:R-:W-:-:S03]  /*f620*/  IADD3 R4, P1, R14, R5, RZ ;  /* 0x000000050e047210 */ /* 0x000fc60007f3e0ff */
[----:B------:R0:W4:Y:S04]  /*f630*/  @!P0 LDG.E.U8 R20, desc[UR6][R2.64] ;  /* 0x0000000602148981 */ /* 0x000128000c1e1100 */
[----:B------:R-:W5:Y:S01]  /*f640*/  LDL R5, [R1+0x460] ;  /* 0x0004600001057983 */ /* 0x000f620000100800 */
[----:B---3--:R-:W-:-:S05]  /*f650*/  IMAD.X R7, R0, 0x1, R7, P2 ;  /* 0x0000000100077824 */ /* 0x008fca00010e0607 */
[----:B------:R1:W3:Y:S01]  /*f660*/  @!P0 LDG.E.U8 R21, desc[UR6][R6.64] ;  /* 0x0000000606158981 */ /* 0x0002e2000c1e1100 */
[----:B0-----:R-:W-:-:S03]  /*f670*/  PRMT R2, RZ, 0x7610, R2 ;  /* 0x00007610ff027816 */ /* 0x001fc60000000002 */
[----:B----4-:R0:W-:Y:S02]  /*f680*/  STL [R1+0x20c], R20 ;  /* 0x00020c1401007387 */ /* 0x0101e40000100800 */
[----:B-1----:R-:W-:Y:S02]  /*f690*/  IMAD.MOV.U32 R6, RZ, RZ, R2 ;  /* 0x000000ffff067224 */ /* 0x002fe400078e0002 */
[----:B-----5:R-:W-:Y:S01]  /*f6a0*/  IMAD.X R5, R0, 0x1, R5, P1 ;  /* 0x0000000100057824 */ /* 0x020fe200008e0605 */
[----:B0-----:R-:W4:Y:S04]  /*f6b0*/  LDL.LU R20, [R1+0x834] ;  /* 0x0008340001147983 */ /* 0x001f280000300800 */
[----:B------:R-:W5:Y:S04]  /*f6c0*/  LDL R3, [R1+0x46c] ;  /* 0x00046c0001037983 */ /* 0x000f680000100800 */
[----:B------:R-:W2:Y:S04]  /*f6d0*/  @!P0 LDG.E.U8 R6, desc[UR6][R4.64] ;  /* 0x0000000604068981 */ /* 0x000ea8000c1e1100 */
[----:B---3--:R0:W-:Y:S04]  /*f6e0*/  STL [R1+0x208], R21 ;  /* 0x0002081501007387 */ /* 0x0081e80000100800 */
[----:B0-----:R-:W3:Y:S04]  /*f6f0*/  LDL.LU R21, [R1+0x830] ;  /* 0x0008300001157983 */ /* 0x001ee80000300800 */
[----:B------:R5:W-:Y:S04]  /*f700*/  STL.S16 [R1+0x204], R2 ;  /* 0x0002040201007387 */ /* 0x000be80000100600 */
[----:B------:R-:W4:Y:S04]  /*f710*/  LDL R7, [R1+0x474] ;  /* 0x0004740001077983 */ /* 0x000f280000100800 */
[----:B------:R-:W3:Y:S01]  /*f720*/  LDL R5, [R1+0x47c] ;  /* 0x00047c0001057983 */ /* 0x000ee20000100800 */
[----:B-----5:R-:W-:-:S03]  /*f730*/  IADD3 R2, P1, R14, R3, RZ ;  /* 0x000000030e027210 */ /* 0x020fc60007f3e0ff */
[----:B------:R-:W5:Y:S04]  /*f740*/  LDL R3, [R1+0x468] ;  /* 0x0004680001037983 */ /* 0x000f680000100800 */
[----:B--2---:R4:W-:Y:S02]  /*f750*/  @!P0 STL [R1+0x204], R6 ;  /* 0x0002040601008387 */ /* 0x0049e40000100800 */
[----:B----4-:R-:W-:Y:S02]  /*f760*/  IADD3 R6, P2, R14, R7, RZ ;  /* 0x000000070e067210 */ /* 0x010fe40007f5e0ff */
[----:B------:R-:W2:Y:S01]  /*f770*/  LDL R7, [R1+0x470] ;  /* 0x0004700001077983 */ /* 0x000ea20000100800 */
[----:B------:R-:W-:Y:S01]  /*f780*/  PRMT R20, RZ, 0x7610, R20 ;  /* 0x00007610ff147816 */ /* 0x000fe20000000014 */
[----:B-----5:R-:W-:Y:S01]  /*f790*/  IMAD.X R3, R0, 0x1, R3, P1 ;  /* 0x0000000100037824 */ /* 0x020fe200008e0603 */
[----:B---3--:R-:W-:-:S03]  /*f7a0*/  IADD3 R4, P1, R14, R5, RZ ;  /* 0x000000050e047210 */ /* 0x008fc60007f3e0ff */
[----:B------:R-:W-:Y:S01]  /*f7b0*/  IMAD.MOV.U32 R5, RZ, RZ, R20 ;  /* 0x000000ffff057224 */ /* 0x000fe200078e0014 */
[----:B------:R-:W-:-:S05]  /*f7c0*/  PRMT R21, RZ, 0x7610, R21 ;  /* 0x00007610ff157816 */ /* 0x000fca0000000015 */
[----:B------:R0:W3:Y:S01]  /*f7d0*/  @!P0 LDG.E.U8 R5, desc[UR6][R2.64] ;  /* 0x0000000602058981 */ /* 0x0000e2000c1e1100 */
[----:B--2---:R-:W-:-:S05]  /*f7e0*/  IMAD.X R7, R0, 0x1, R7, P2 ;  /* 0x0000000100077824 */ /* 0x004fca00010e0607 */
[----:B------:R1:W2:Y:S01]  /*f7f0*/  @!P0 LDG.E.U8 R21, desc[UR6][R6.64] ;  /* 0x0000000606158981 */ /* 0x0002a2000c1e1100 */
[----:B0-----:R-:W-:-:S03]  /*f800*/  PRMT R2, RZ, 0x7610, R2 ;  /* 0x00007610ff027816 */ /* 0x001fc60000000002 */
[----:B------:R0:W-:Y:S02]  /*f810*/  STL.S16 [R1+0x1fc], R20 ;  /* 0x0001fc1401007387 */ /* 0x0001e40000100600 */
[----:B-1----:R-:W-:Y:S02]  /*f820*/  IMAD.MOV.U32 R6, RZ, RZ, R2 ;  /* 0x000000ffff067224 */ /* 0x002fe400078e0002 */
[----:B0-----:R-:W4:Y:S04]  /*f830*/  LDL.LU R20, [R1+0x82c] ;  /* 0x00082c0001147983 */ /* 0x001f280000300800 */
[----:B------:R-:W5:Y:S04]  /*f840*/  LDL R3, [R1+0x484] ;  /* 0x0004840001037983 */ /* 0x000f680000100800 */
[----:B---3--:R0:W-:Y:S02]  /*f850*/  @!P0 STL [R1+0x1fc], R5 ;  /* 0x0001fc0501008387 */ /* 0x0081e40000100800 */
[----:B0-----:R-:W-:-:S02]  /*f860*/  IMAD.X R5, R0, 0x1, R9, P1 ;  /* 0x0000000100057824 */ /* 0x001fc400008e0609 */
[----:B------:R-:W3:Y:S04]  /*f870*/  LDL R9, [R1+0x49c] ;  /* 0x00049c0001097983 */ /* 0x000ee80000100800 */
[----:B------:R-:W4:Y:S04]  /*f880*/  @!P0 LDG.E.U8 R6, desc[UR6][R4.64] ;  /* 0x0000000604068981 */ /* 0x000f28000c1e1100 */
[----:B--2---:R0:W-:Y:S04]  /*f890*/  STL [R1+0x200], R21 ;  /* 0x0002001501007387 */ /* 0x0041e80000100800 */
[----:B0-----:R-:W2:Y:S04]  /*f8a0*/  LDL.LU R21, [R1+0x828] ;  /* 0x0008280001157983 */ /* 0x001ea80000300800 */
[----:B------:R5:W-:Y:S04]  /*f8b0*/  STL.S16 [R1+0x1f8], R2 ;  /* 0x0001f80201007387 */ /* 0x000be80000100600 */
[----:B------:R-:W3:Y:S04]  /*f8c0*/  LDL R7, [R1+0x48c] ;  /* 0x00048c0001077983 */ /* 0x000ee80000100800 */
[----:B------:R-:W2:Y:S01]  /*f8d0*/  LDL R5, [R1+0x494] ;  /* 0x0004940001057983 */ /* 0x000ea20000100800 */
[----:B-----5:R-:W-:-:S03]  /*f8e0*/  IADD3 R2, P1, R14, R3, RZ ;  /* 0x000000030e027210 */ /* 0x020fc60007f3e0ff */
[----:B------:R-:W5:Y:S04]  /*f8f0*/  LDL R3, [R1+0x480] ;  /* 0x0004800001037983 */ /* 0x000f680000100800 */
[----:B----4-:R3:W-:Y:S02]  /*f900*/  @!P0 STL [R1+0x1f8], R6 ;  /* 0x0001f80601008387 */ /* 0x0107e40000100800 */
[----:B---3--:R-:W-:Y:S02]  /*f910*/  IADD3 R6, P2, R14, R7, RZ ;  /* 0x000000070e067210 */ /* 0x008fe40007f5e0ff */
[----:B------:R-:W3:Y:S01]  /*f920*/  LDL R7, [R1+0x488] ;  /* 0x0004880001077983 */ /* 0x000ee20000100800 */
[----:B------:R-:W-:Y:S02]  /*f930*/  PRMT R20, RZ, 0x7610, R20 ;  /* 0x00007610ff147816 */ /* 0x000fe40000000014 */
[----:B--2---:R-:W-:Y:S01]  /*f940*/  PRMT R21, RZ, 0x7610, R21 ;  /* 0x00007610ff157816 */ /* 0x004fe20000000015 */
[----:B-----5:R-:W-:Y:S01]  /*f950*/  IMAD.X R3, R0, 0x1, R3, P1 ;  /* 0x0000000100037824 */ /* 0x020fe200008e0603 */
[----:B------:R-:W-:-:S02]  /*f960*/  IADD3 R4, P1, R14, R5, RZ ;  /* 0x000000050e047210 */ /* 0x000fc40007f3e0ff */
[----:B------:R-:W2:Y:S04]  /*f970*/  LDL R5, [R1+0x490] ;  /* 0x0004900001057983 */ /* 0x000ea80000100800 */
[----:B------:R0:W4:Y:S01]  /*f980*/  @!P0 LDG.E.U8 R20, desc[UR6][R2.64] ;  /* 0x0000000602148981 */ /* 0x000122000c1e1100 */
[----:B---3--:R-:W-:-:S05]  /*f990*/  IMAD.X R7, R0, 0x1, R7, P2 ;  /* 0x0000000100077824 */ /* 0x008fca00010e0607 */
[----:B------:R1:W3:Y:S01]  /*f9a0*/  @!P0 LDG.E.U8 R21, desc[UR6][R6.64] ;  /* 0x0000000606158981 */ /* 0x0002e2000c1e1100 */
[----:B0-----:R-:W-:Y:S01]  /*f9b0*/  PRMT R2, RZ, 0x7610, R2 ;  /* 0x00007610ff027816 */ /* 0x001fe20000000002 */
[----:B--2---:R-:W-:Y:S02]  /*f9c0*/  IMAD.X R5, R0, 0x1, R5, P1 ;  /* 0x0000000100057824 */ /* 0x004fe400008e0605 */
[----:B----4-:R0:W-:Y:S02]  /*f9d0*/  STL [R1+0x1f4], R20 ;  /* 0x0001f41401007387 */ /* 0x0101e40000100800 */
[----:B-1----:R-:W-:-:S06]  /*f9e0*/  IMAD.MOV.U32 R6, RZ, RZ, R2 ;  /* 0x000000ffff067224 */ /* 0x002fcc00078e0002 */
[----:B------:R-:W2:Y:S04]  /*f9f0*/  @!P0 LDG.E.U8 R6, desc[UR6][R4.64] ;  /* 0x0000000604068981 */ /* 0x000ea8000c1e1100 */
[----:B0-----:R-:W4:Y:S04]  /*fa00*/  LDL.LU R20, [R1+0x824] ;  /* 0x0008240001147983 */ /* 0x001f280000300800 */
[----:B---3--:R0:W-:Y:S04]  /*fa10*/  STL [R1+0x1f0], R21 ;  /* 0x0001f01501007387 */ /* 0x0081e80000100800 */
[----:B0-----:R-:W3:Y:S04]  /*fa20*/  LDL.LU R21, [R1+0x820] ;  /* 0x0008200001157983 */ /* 0x001ee80000300800 */
[----:B------:R0:W-:Y:S04]  /*fa30*/  STL.S16 [R1+0x1ec], R2 ;  /* 0x0001ec0201007387 */ /* 0x0001e80000100600 */
[----:B------:R-:W5:Y:S04]  /*fa40*/  LDL R7, [R1+0x4a4] ;  /* 0x0004a40001077983 */ /* 0x000f680000100800 */
[----:B------:R-:W3:Y:S01]  /*fa50*/  LDL R3, [R1+0x498] ;  /* 0x0004980001037983 */ /* 0x000ee20000100800 */
[----:B0-----:R-:W-:-:S03]  /*fa60*/  IADD3 R2, P1, R14, R9, RZ ;  /* 0x000000090e027210 */ /* 0x001fc60007f3e0ff */
[----:B------:R-:W3:Y:S04]  /*fa70*/  LDL R9, [R1+0x4b0] ;  /* 0x0004b00001097983 */ /* 0x000ee80000100800 */
[----:B------:R-:W3:Y:S04]  /*fa80*/  LDL R5, [R1+0x4ac] ;  /* 0x0004ac0001057983 */ /* 0x000ee80000100800 */
[----:B--2---:R5:W-:Y:S02]  /*fa90*/  @!P0 STL [R1+0x1ec], R6 ;  /* 0x0001ec0601008387 */ /* 0x004be40000100800 */
[----:B-----5:R-:W-:-:S02]  /*faa0*/  IADD3 R6, P2, R14, R7, RZ ;  /* 0x000000070e067210 */ /* 0x020fc40007f5e0ff */
[----:B------:R-:W2:Y:S01]  /*fab0*/  LDL R7, [R1+0x4a0] ;  /* 0x0004a00001077983 */ /* 0x000ea20000100800 */
[----:B----4-:R-:W-:Y:S01]  /*fac0*/  PRMT R20, RZ, 0x7610, R20 ;  /* 0x00007610ff147816 */ /* 0x010fe20000000014 */
[----:B---3--:R-:W-:Y:S01]  /*fad0*/  IMAD.X R3, R0, 0x1, R3, P1 ;  /* 0x0000000100037824 */ /* 0x008fe200008e0603 */
[----:B------:R-:W-:-:S04]  /*fae0*/  PRMT R21, RZ, 0x7610, R21 ;  /* 0x00007610ff157816 */ /* 0x000fc80000000015 */
[----:B------:R0:W3:Y:S01]  /*faf0*/  @!P0 LDG.E.U8 R20, desc[UR6][R2.64] ;  /* 0x0000000602148981 */ /* 0x0000e2000c1e1100 */
[----:B------:R-:W-:-:S03]  /*fb00*/  IADD3 R4, P1, R14, R5, RZ ;  /* 0x000000050e047210 */ /* 0x000fc60007f3e0ff */
[----:B------:R-:W4:Y:S01]  /*fb10*/  LDL R5, [R1+0x4a8] ;  /* 0x0004a80001057983 */ /* 0x000f220000100800 */
[----:B--2---:R-:W-:-:S05]  /*fb20*/  IMAD.X R7, R0, 0x1, R7, P2 ;  /* 0x0000000100077824 */ /* 0x004fca00010e0607 */
[----:B------:R1:W2:Y:S01]  /*fb30*/  @!P0 LDG.E.U8 R21, desc[UR6][R6.64] ;  /* 0x0000000606158981 */ /* 0x0002a2000c1e1100 */
[----:B0-----:R-:W-:-:S03]  /*fb40*/  PRMT R2, RZ, 0x7610, R2 ;  /* 0x00007610ff027816 */ /* 0x001fc60000000002 */
[----:B---3--:R0:W-:Y:S01]  /*fb50*/  STL [R1+0x1e4], R20 ;  /* 0x0001e41401007387 */ /* 0x0081e20000100800 */
[----:B----4-:R-:W-:Y:S02]  /*fb60*/  IMAD.X R5, R0, 0x1, R5, P1 ;  /* 0x0000000100057824 */ /* 0x010fe400008e0605 */
[----:B-1----:R-:W-:Y:S01]  /*fb70*/  IMAD.MOV.U32 R6, RZ, RZ, R2 ;  /* 0x000000ffff067224 */ /* 0x002fe200078e0002 */
[----:B0-----:R-:W3:Y:S04]  /*fb80*/  LDL.LU R20, [R1+0x81c] ;  /* 0x00081c0001147983 */ /* 0x001ee80000300800 */
[----:B------:R-:W4:Y:S04]  /*fb90*/  LDL R3, [R1+0x4b4] ;  /* 0x0004b40001037983 */ /* 0x000f280000100800 */
[----:B------:R-:W5:Y:S04]  /*fba0*/  @!P0 LDG.E.U8 R6, desc[UR6][R4.64] ;  /* 0x0000000604068981 */ /* 0x000f68000c1e1100 */
[----:B--2---:R0:W-:Y:S04]  /*fbb0*/  STL [R1+0x1e8], R21 ;  /* 0x0001e81501007387 */ /* 0x0041e80000100800 */
[----:B0-----:R-:W2:Y:S04]  /*fbc0*/  LDL.LU R21, [R1+0x818] ;  /* 0x0008180001157983 */ /* 0x001ea80000300800 */
[----:B------:R4:W-:Y:S04]  /*fbd0*/  STL.S16 [R1+0x1e0], R2 ;  /* 0x0001e00201007387 */ /* 0x0009e80000100600 */
[----:B------:R-:W3:Y:S04]  /*fbe0*/  LDL R7, [R1+0x4bc] ;  /* 0x0004bc0001077983 */ /* 0x000ee80000100800 */
[----:B------:R-:W2:Y:S04]  /*fbf0*/  LDL R5, [R1+0x4c4] ;  /* 0x0004c40001057983 */ /* 0x000ea80000100800 */
[----:B-----5:R3:W-:Y:S01]  /*fc00*/  @!P0 STL [R1+0x1e0], R6 ;  /* 0x0001e00601008387 */ /* 0x0207e20000100800 */
[----:B----4-:R-:W-:-:S02]  /*fc10*/  IADD3 R2, P1, R14, R3, RZ ;  /* 0x000000030e027210 */ /* 0x010fc40007f3e0ff */
[----:B---3--:R-:W-:Y:S02]  /*fc20*/  IADD3 R6, P2, R14, R7, RZ ;  /* 0x000000070e067210 */ /* 0x008fe40007f5e0ff */
[----:B------:R-:W3:Y:S01]  /*fc30*/  LDL R7, [R1+0x4b8] ;  /* 0x0004b80001077983 */ /* 0x000ee20000100800 */
[----:B------:R-:W-:Y:S01]  /*fc40*/  PRMT R20, RZ, 0x7610, R20 ;  /* 0x00007610ff147816 */ /* 0x000fe20000000014 */
        /* <DEDUP_REMOVED lines=9> */
[----:B----4-:R0:W-:Y:S01]  /*fce0*/  STL [R1+0x1dc], R20 ;  /* 0x0001dc1401007387 */ /* 0x0101e20000100800 */
[----:B-----5:R-:W-:Y:S02]  /*fcf0*/  IMAD.X R5, R0, 0x1, R5, P1 ;  /* 0x0000000100057824 */ /* 0x020fe400008e0605 */
[----:B-1----:R-:W-:Y:S01]  /*fd00*/  IMAD.MOV.U32 R6, RZ, RZ, R2 ;  /* 0x000000ffff067224 */ /* 0x002fe200078e0002 */
        /* <DEDUP_REMOVED lines=143> */
[----:B------:R-:W-:Y:S01]  /*10600*/  PRMT R18, RZ, 0x7610, R18 ;  /* 0x00007610ff127816 */ /* 0x000fe20000000012 */
[----:B-----5:R-:W-:Y:S01]  /*10610*/  IMAD.X R3, R0, 0x1, R3, P1 ;  /* 0x0000000100037824 */ /* 0x020fe200008e0603 */
[----:B--2---:R-:W-:-:S02]  /*10620*/  IADD3 R4, P1, R14, R5, RZ ;  /* 0x000000050e047210 */ /* 0x004fc40007f3e0ff */
        /* <DEDUP_REMOVED lines=14> */
[----:B------:R-:W4:Y:S01]  /*10710*/  LDL R3, [R1+0x560] ;  /* 0x0005600001037983 */ /* 0x000f220000100800 */
[----:B0-----:R-:W-:-:S03]  /*10720*/  IADD3 R2, P1, R14, R9, RZ ;  /* 0x000000090e027210 */ /* 0x001fc60007f3e0ff */
[----:B------:R-:W3:Y:S04]  /*10730*/  LDL R9, [R1+0x578] ;  /* 0x0005780001097983 */ /* 0x000ee80000100800 */
[----:B------:R-:W3:Y:S04]  /*10740*/  LDL R5, [R1+0x574] ;  /* 0x0005740001057983 */ /* 0x000ee80000100800 */
[----:B--2---:R5:W-:Y:S02]  /*10750*/  @!P0 STL [R1+0x180], R6 ;  /* 0x0001800601008387 */ /* 0x004be40000100800 */
[----:B-----5:R-:W-:-:S02]  /*10760*/  IADD3 R6, P2, R14, R7, RZ ;  /* 0x000000070e067210 */ /* 0x020fc40007f5e0ff */
[----:B------:R-:W2:Y:S01]  /*10770*/  LDL R7, [R1+0x568] ;  /* 0x0005680001077983 */ /* 0x000ea20000100800 */
[----:B------:R-:W-:Y:S01]  /*10780*/  PRMT R13, RZ, 0x7610, R13 ;  /* 0x00007610ff0d7816 */ /* 0x000fe2000000000d */
[----:B----4-:R-:W-:Y:S01]  /*10790*/  IMAD.X R3, R0, 0x1, R3, P1 ;  /* 0x0000000100037824 */ /* 0x010fe200008e0603 */
[----:B------:R-:W-:-:S04]  /*107a0*/  PRMT R12, RZ, 0x7610, R12 ;  /* 0x00007610ff0c7816 */ /* 0x000fc8000000000c */
[----:B------:R0:W4:Y:S01]  /*107b0*/  @!P0 LDG.E.U8 R13, desc[UR6][R2.64] ;  /* 0x00000006020d8981 */ /* 0x000122000c1e1100 */
[----:B---3--:R-:W-:-:S03]  /*107c0*/  IADD3 R4, P1, R14, R5, RZ ;  /* 0x000000050e047210 */ /* 0x008fc60007f3e0ff */
[----:B------:R-:W3:Y:S01]  /*107d0*/  LDL R5, [R1+0x570] ;  /* 0x0005700001057983 */ /* 0x000ee20000100800 */
[----:B--2---:R-:W-:-:S05]  /*107e0*/  IMAD.X R7, R0, 0x1, R7, P2 ;  /* 0x0000000100077824 */ /* 0x004fca00010e0607 */
[----:B------:R1:W2:Y:S01]  /*107f0*/  @!P0 LDG.E.U8 R12, desc[UR6][R6.64] ;  /* 0x00000006060c8981 */ /* 0x0002a2000c1e1100 */
[----:B0-----:R-:W-:-:S03]  /*10800*/  PRMT R2, RZ, 0x7610, R2 ;  /* 0x00007610ff027816 */ /* 0x001fc60000000002 */
[----:B----4-:R0:W-:Y:S01]  /*10810*/  STL [R1+0x17c], R13 ;  /* 0x00017c0d01007387 */ /* 0x0101e20000100800 */
[----:B---3--:R-:W-:Y:S02]  /*10820*/  IMAD.X R5, R0, 0x1, R5, P1 ;  /* 0x0000000100057824 */ /* 0x008fe400008e0605 */
        /* <DEDUP_REMOVED lines=15> */
[----:B------:R-:W-:Y:S01]  /*10920*/  PRMT R29, RZ, 0x7610, R29 ;  /* 0x00007610ff1d7816 */ /* 0x000fe2000000001d */
[----:B------:R-:W4:Y:S01]  /*10930*/  LDL R9, [R1+0x5a8] ;  /* 0x0005a80001097983 */ /* 0x000f220000100800 */
[----:B--2---:R-:W-:-:S03]  /*10940*/  IADD3 R4, P1, R14, R5, RZ ;  /* 0x000000050e047210 */ /* 0x004fc60007f3e0ff */
[----:B------:R0:W2:Y:S04]  /*10950*/  @!P0 LDG.E.U8 R28, desc[UR6][R2.64] ;  /* 0x00000006021c8981 */ /* 0x0000a8000c1e1100 */
[----:B------:R-:W5:Y:S01]  /*10960*/  LDL R5, [R1+0x588] ;  /* 0x0005880001057983 */ /* 0x000f620000100800 */
[----:B---3--:R-:W-:-:S05]  /*10970*/  IMAD.X R7, R0, 0x1, R7, P2 ;  /* 0x0000000100077824 */ /* 0x008fca00010e0607 */
[----:B------:R1:W3:Y:S01]  /*10980*/  @!P0 LDG.E.U8 R29, desc[UR6][R6.64] ;  /* 0x00000006061d8981 */ /* 0x0002e2000c1e1100 */
[----:B0-----:R-:W-:-:S03]  /*10990*/  PRMT R2, RZ, 0x7610, R2 ;  /* 0x00007610ff027816 */ /* 0x001fc60000000002 */
[----:B--2---:R0:W-:Y:S01]  /*109a0*/  STL [R1+0x16c], R28 ;  /* 0x00016c1c01007387 */ /* 0x0041e20000100800 */
[----:B-----5:R-:W-:Y:S02]  /*109b0*/  IMAD.X R5, R0, 0x1, R5, P1 ;  /* 0x0000000100057824 */ /* 0x020fe400008e0605 */
[----:B-1----:R-:W-:Y:S01]  /*109c0*/  IMAD.MOV.U32 R6, RZ, RZ, R2 ;  /* 0x000000ffff067224 */ /* 0x002fe200078e0002 */
[----:B0-----:R-:W2:Y:S04]  /*109d0*/  LDL.LU R28, [R1+0x7d4] ;  /* 0x0007d400011c7983 */ /* 0x001ea80000300800 */
[----:B------:R-:W5:Y:S04]  /*109e0*/  LDL R3, [R1+0x594] ;  /* 0x0005940001037983 */ /* 0x000f680000100800 */
[----:B------:R-:W4:Y:S04]  /*109f0*/  @!P0 LDG.E.U8 R6, desc[UR6][R4.64] ;  /* 0x0000000604068981 */ /* 0x000f28000c1e1100 */
[----:B---3--:R0:W-:Y:S04]  /*10a00*/  STL [R1+0x170], R29 ;  /* 0x0001701d01007387 */ /* 0x0081e80000100800 */
[----:B0-----:R-:W3:Y:S04]  /*10a10*/  LDL.LU R29, [R1+0x7d0] ;  /* 0x0007d000011d7983 */ /* 0x001ee80000300800 */
[----:B------:R5:W-:Y:S04]  /*10a20*/  STL.S16 [R1+0x168], R2 ;  /* 0x0001680201007387 */ /* 0x000be80000100600 */
[----:B------:R-:W2:Y:S04]  /*10a30*/  LDL R7, [R1+0x59c] ;  /* 0x00059c0001077983 */ /* 0x000ea80000100800 */
[----:B------:R-:W3:Y:S01]  /*10a40*/  LDL R5, [R1+0x5ac] ;  /* 0x0005ac0001057983 */ /* 0x000ee20000100800 */
[----:B-----5:R-:W-:-:S03]  /*10a50*/  IADD3 R2, P1, R14, R3, RZ ;  /* 0x000000030e027210 */ /* 0x020fc60007f3e0ff */
[----:B------:R-:W5:Y:S04]  /*10a60*/  LDL R3, [R1+0x590] ;  /* 0x0005900001037983 */ /* 0x000f680000100800 */
[----:B----4-:R2:W-:Y:S02]  /*10a70*/  @!P0 STL [R1+0x168], R6 ;  /* 0x0001680601008387 */ /* 0x0105e40000100800 */
[----:B--2---:R-:W-:Y:S02]  /*10a80*/  IADD3 R6, P2, R14, R7, RZ ;  /* 0x000000070e067210 */ /* 0x004fe40007f5e0ff */
        /* <DEDUP_REMOVED lines=70> */
[----:B------:R-:W-:Y:S04]  /*10ef0*/  STL.S16 [R1+0x38], R2 ;  /* 0x0000380201007387 */ /* 0x000fe80000100600 */
[----:B------:R-:W3:Y:S04]  /*10f00*/  LDL R7, [R1+0x5ec] ;  /* 0x0005ec0001077983 */ /* 0x000ee80000100800 */
[----:B------:R-:W2:Y:S04]  /*10f10*/  LDL R5, [R1+0x5f4] ;  /* 0x0005f40001057983 */ /* 0x000ea80000100800 */
[----:B-----5:R3:W-:Y:S02]  /*10f20*/  @!P0 STL [R1+0x38], R6 ;  /* 0x0000380601008387 */ /* 0x0207e40000100800 */
[----:B---3--:R-:W-:-:S02]  /*10f30*/  IADD3 R6, P2, R14, R7, RZ ;  /* 0x000000070e067210 */ /* 0x008fc40007f5e0ff */
[----:B------:R-:W3:Y:S01]  /*10f40*/  LDL R7, [R1+0x5e8] ;  /* 0x0005e80001077983 */ /* 0x000ee20000100800 */
[----:B----4-:R-:W-:Y:S02]  /*10f50*/  IADD3 R2, P1, R14, R3, RZ ;  /* 0x000000030e027210 */ /* 0x010fe40007f3e0ff */
[----:B------:R-:W-:-:S03]  /*10f60*/  PRMT R19, RZ, 0x7610, R19 ;  /* 0x00007610ff137816 */ /* 0x000fc60000000013 */
[----:B------:R-:W-:Y:S01]  /*10f70*/  IMAD.X R3, R0, 0x1, R9, P1 ;  /* 0x0000000100037824 */ /* 0x000fe200008e0609 */
[----:B------:R-:W-:Y:S01]  /*10f80*/  PRMT R15, RZ, 0x7610, R15 ;  /* 0x00007610ff0f7816 */ /* 0x000fe2000000000f */
[----:B------:R-:W4:Y:S01]  /*10f90*/  LDL R9, [R1+0x608] ;  /* 0x0006080001097983 */ /* 0x000f220000100800 */
[----:B--2---:R-:W-:-:S03]  /*10fa0*/  IADD3 R4, P1, R14, R5, RZ ;  /* 0x000000050e047210 */ /* 0x004fc60007f3e0ff */
[----:B------:R-:W2:Y:S04]  /*10fb0*/  LDL R5, [R1+0x5f0] ;  /* 0x0005f00001057983 */ /* 0x000ea80000100800 */
[----:B------:R0:W5:Y:S01]  /*10fc0*/  @!P0 LDG.E.U8 R19, desc[UR6][R2.64] ;  /* 0x0000000602138981 */ /* 0x000162000c1e1100 */
[----:B---3--:R-:W-:-:S05]  /*10fd0*/  IMAD.X R7, R0, 0x1, R7, P2 ;  /* 0x0000000100077824 */ /* 0x008fca00010e0607 */
[----:B------:R1:W3:Y:S01]  /*10fe0*/  @!P0 LDG.E.U8 R15, desc[UR6][R6.64] ;  /* 0x00000006060f8981 */ /* 0x0002e2000c1e1100 */
[----:B0-----:R-:W-:Y:S01]  /*10ff0*/  PRMT R2, RZ, 0x7610, R2 ;  /* 0x00007610ff027816 */ /* 0x001fe20000000002 */
[----:B--2---:R-:W-:-:S04]  /*11000*/  IMAD.X R5, R0, 0x1, R5, P1 ;  /* 0x0000000100057824 */ /* 0x004fc800008e0605 */
[----:B-1----:R-:W-:Y:S01]  /*11010*/  IMAD.MOV.U32 R6, RZ, RZ, R2 ;  /* 0x000000ffff067224 */ /* 0x002fe200078e0002 */
[----:B-----5:R0:W-:Y:S05]  /*11020*/  STL [R1+0x34], R19 ;  /* 0x0000341301007387 */ /* 0x0201ea0000100800 */
[----:B------:R-:W2:Y:S04]  /*11030*/  @!P0 LDG.E.U8 R6, desc[UR6][R4.64] ;  /* 0x0000000604068981 */ /* 0x000ea8000c1e1100 */
[----:B0-----:R-:W5:Y:S04]  /*11040*/  LDL.LU R19, [R1+0x7b4] ;  /* 0x0007b40001137983 */ /* 0x001f680000300800 */
[----:B------:R-:W4:Y:S04]  /*11050*/  LDL R3, [R1+0x5fc] ;  /* 0x0005fc0001037983 */ /* 0x000f280000100800 */
[----:B---3--:R0:W-:Y:S04]  /*11060*/  STL [R1+0x30], R15 ;  /* 0x0000300f01007387 */ /* 0x0081e80000100800 */
[----:B0-----:R-:W3:Y:S04]  /*11070*/  LDL.LU R15, [R1+0x7b0] ;  /* 0x0007b000010f7983 */ /* 0x001ee80000300800 */
[----:B------:R4:W-:Y:S04]  /*11080*/  STL.S16 [R1+0x2c], R2 ;  /* 0x00002c0201007387 */ /* 0x0009e80000100600 */
[----:B------:R-:W5:Y:S04]  /*11090*/  LDL R7, [R1+0x604] ;  /* 0x0006040001077983 */ /* 0x000f680000100800 */
[----:B------:R-:W3:Y:S01]  /*110a0*/  LDL R5, [R1+0x60c] ;  /* 0x00060c0001057983 */ /* 0x000ee20000100800 */
[----:B----4-:R-:W-:-:S03]  /*110b0*/  IADD3 R2, P1, R14, R3, RZ ;  /* 0x000000030e027210 */ /* 0x010fc60007f3e0ff */
[----:B------:R-:W4:Y:S04]  /*110c0*/  LDL R3, [R1+0x5f8] ;  /* 0x0005f80001037983 */ /* 0x000f280000100800 */
[----:B--2---:R5:W-:Y:S02]  /*110d0*/  @!P0 STL [R1+0x2c], R6 ;  /* 0x00002c0601008387 */ /* 0x004be40000100800 */
[----:B-----5:R-:W-:Y:S02]  /*110e0*/  IADD3 R6, P2, R14, R7, RZ ;  /* 0x000000070e067210 */ /* 0x020fe40007f5e0ff */
[----:B------:R-:W2:Y:S01]  /*110f0*/  LDL R7, [R1+0x600] ;  /* 0x0006000001077983 */ /* 0x000ea20000100800 */
[----:B------:R-:W-:Y:S02]  /*11100*/  PRMT R16, RZ, 0x7610, R16 ;  /* 0x00007610ff107816 */ /* 0x000fe40000000010 */
[----:B------:R-:W-:Y:S01]  /*11110*/  PRMT R8, RZ, 0x7610, R8 ;  /* 0x00007610ff087816 */ /* 0x000fe20000000008 */
[----:B----4-:R-:W-:Y:S01]  /*11120*/  IMAD.X R3, R0, 0x1, R3, P1 ;  /* 0x0000000100037824 */ /* 0x010fe200008e0603 */
[----:B---3--:R-:W-:Y:S01]  /*11130*/  IADD3 R4, P1, R14, R5, RZ ;  /* 0x000000050e047210 */ /* 0x008fe20007f3e0ff */
[----:B------:R-:W-:-:S06]  /*11140*/  IMAD.MOV.U32 R5, RZ, RZ, R16 ;  /* 0x000000ffff057224 */ /* 0x000fcc00078e0010 */
[----:B------:R0:W3:Y:S01]  /*11150*/  @!P0 LDG.E.U8 R5, desc[UR6][R2.64] ;  /* 0x0000000602058981 */ /* 0x0000e2000c1e1100 */
[----:B--2---:R-:W-:-:S05]  /*11160*/  IMAD.X R7, R0, 0x1, R7, P2 ;  /* 0x0000000100077824 */ /* 0x004fca00010e0607 */
[----:B------:R1:W2:Y:S01]  /*11170*/  @!P0 LDG.E.U8 R8, desc[UR6][R6.64] ;  /* 0x0000000606088981 */ /* 0x0002a2000c1e1100 */
[----:B0-----:R-:W-:-:S03]  /*11180*/  PRMT R2, RZ, 0x7610, R2 ;  /* 0x00007610ff027816 */ /* 0x001fc60000000002 */
[----:B------:R0:W-:Y:S01]  /*11190*/  STL.S16 [R1+0x24], R16 ;  /* 0x0000241001007387 */ /* 0x0001e20000100600 */
[----:B------:R-:W-:Y:S02]  /*111a0*/  PRMT R17, RZ, 0x7610, R17 ;  /* 0x00007610ff117816 */ /* 0x000fe40000000011 */
[----:B-1----:R-:W-:Y:S01]  /*111b0*/  PRMT R7, RZ, 0x7610, R7 ;  /* 0x00007610ff077816 */ /* 0x002fe20000000007 */
[----:B0-----:R-:W4:Y:S04]  /*111c0*/  LDL.LU R16, [R1+0x7ac] ;  /* 0x0007ac0001107983 */ /* 0x001f280000300800 */
[----:B---3--:R0:W-:Y:S01]  /*111d0*/  @!P0 STL [R1+0x24], R5 ;  /* 0x0000240501008387 */ /* 0x0081e20000100800 */
[----:B------:R-:W-:Y:S01]  /*111e0*/  IADD3 R6, P2, R14, UR55, RZ ;  /* 0x000000370e067c10 */ /* 0x000fe2000ff5e0ff */
[----:B0-----:R-:W-:-:S05]  /*111f0*/  IMAD.X R5, R0, 0x1, R9, P1 ;  /* 0x0000000100057824 */ /* 0x001fca00008e0609 */
[----:B------:R0:W3:Y:S02]  /*11200*/  @!P0 LDG.E.U8 R2, desc[UR6][R4.64] ;  /* 0x0000000604028981 */ /* 0x0000e4000c1e1100 */
[----:B0-----:R-:W-:Y:S02]  /*11210*/  IMAD.MOV.U32 R5, RZ, RZ, R7 ;  /* 0x000000ffff057224 */ /* 0x001fe400078e0007 */
[----:B--2---:R0:W-:Y:S02]  /*11220*/  STL [R1+0x28], R8 ;  /* 0x0000280801007387 */ /* 0x0041e40000100800 */
[----:B0-----:R-:W-:-:S04]  /*11230*/  IADD3 R8, P1, R14, UR56, RZ ;  /* 0x000000380e087c10 */ /* 0x001fc8000ff3e0ff */
[C---:B------:R-:W-:Y:S01]  /*11240*/  IADD3.X R9, R0.reuse, UR32, RZ, P1, !PT ;  /* 0x0000002000097c10 */ /* 0x040fe20008ffe4ff */
[----:B------:R0:W-:Y:S04]  /*11250*/  STL.S16 [R1+0x1c], R7 ;  /* 0x00001c0701007387 */ /* 0x0001e80000100600 */
[----:B------:R1:W2:Y:S01]  /*11260*/  @!P0 LDG.E.U8 R17, desc[UR6][R8.64] ;  /* 0x0000000608118981 */ /* 0x0002a2000c1e1100 */
[----:B0-----:R-:W-:Y:S01]  /*11270*/  IADD3.X R7, R0, UR31, RZ, P2, !PT ;  /* 0x0000001f00077c10 */ /* 0x001fe200097fe4ff */
[----:B-1----:R-:W-:-:S06]  /*11280*/  IMAD.MOV.U32 R9, RZ, RZ, R5 ;  /* 0x000000ffff097224 */ /* 0x002fcc00078e0005 */
[----:B------:R0:W5:Y:S01]  /*11290*/  @!P0 LDG.E.U8 R9, desc[UR6][R6.64] ;  /* 0x0000000606098981 */ /* 0x000162000c1e1100 */
[----:B------:R-:W-:Y:S02]  /*112a0*/  IADD3 R4, P1, R14, UR54, RZ ;  /* 0x000000360e047c10 */ /* 0x000fe4000ff3e0ff */
[----:B------:R-:W-:Y:S02]  /*112b0*/  PRMT R21, RZ, 0x7610, R21 ;  /* 0x00007610ff157816 */ /* 0x000fe40000000015 */
[----:B------:R-:W-:Y:S02]  /*112c0*/  IADD3.X R5, R0, UR30, RZ, P1, !PT ;  /* 0x0000001e00057c10 */ /* 0x000fe40008ffe4ff */
[----:B------:R-:W-:Y:S02]  /*112d0*/  IADD3 R8, P1, R14, UR53, RZ ;  /* 0x000000350e087c10 */ /* 0x000fe4000ff3e0ff */
[----:B------:R-:W-:Y:S01]  /*112e0*/  PRMT R20, RZ, 0x7610, R20 ;  /* 0x00007610ff147816 */ /* 0x000fe20000000014 */
[----:B------:R-:W4:Y:S01]  /*112f0*/  @!P0 LDG.E.U8 R21, desc[UR6][R4.64] ;  /* 0x0000000604158981 */ /* 0x000f22000c1e1100 */
[----:B------:R-:W-:-:S02]  /*11300*/  PRMT R13, RZ, 0x7610, R13 ;  /* 0x00007610ff0d7816 */ /* 0x000fc4000000000d */
[----:B0-----:R-:W-:Y:S02]  /*11310*/  IADD3 R6, P2, R14, UR52, RZ ;  /* 0x000000340e067c10 */ /* 0x001fe4000ff5e0ff */
[----:B------:R-:W-:Y:S02]  /*11320*/  PRMT R18, RZ, 0x7610, R18 ;  /* 0x00007610ff127816 */ /* 0x000fe40000000012 */
[----:B------:R-:W-:Y:S02]  /*11330*/  PRMT R12, RZ, 0x7610, R12 ;  /* 0x00007610ff0c7816 */ /* 0x000fe4000000000c */
[----:B------:R-:W-:Y:S02]  /*11340*/  IADD3.X R7, R0, UR28, RZ, P2, !PT ;  /* 0x0000001c00077c10 */ /* 0x000fe400097fe4ff */
[----:B------:R-:W-:-:S03]  /*11350*/  PRMT R28, RZ, 0x7610, R28 ;  /* 0x00007610ff1c7816 */ /* 0x000fc6000000001c */
[----:B------:R0:W3:Y:S01]  /*11360*/  @!P0 LDG.E.U8 R18, desc[UR6][R6.64] ;  /* 0x0000000606128981 */ /* 0x0000e2000c1e1100 */
[----:B------:R-:W-:Y:S02]  /*11370*/  PRMT R11, RZ, 0x7610, R11 ;  /* 0x00007610ff0b7816 */ /* 0x000fe4000000000b */
[----:B------:R-:W-:Y:S02]  /*11380*/  PRMT R10, RZ, 0x7610, R10 ;  /* 0x00007610ff0a7816 */ /* 0x000fe4000000000a */
[----:B0-----:R-:W-:-:S04]  /*11390*/  IADD3 R6, P2, R14, UR49, RZ ;  /* 0x000000310e067c10 */ /* 0x001fc8000ff5e0ff */
[----:B------:R-:W-:Y:S02]  /*113a0*/  IADD3.X R7, R0, UR25, RZ, P2, !PT ;  /* 0x0000001900077c10 */ /* 0x000fe400097fe4ff */
[----:B------:R-:W-:-:S03]  /*113b0*/  PRMT R25, RZ, 0x7610, R25 ;  /* 0x00007610ff197816 */ /* 0x000fc60000000019 */
[----:B------:R0:W3:Y:S01]  /*113c0*/  @!P0 LDG.E.U8 R11, desc[UR6][R6.64] ;  /* 0x00000006060b8981 */ /* 0x0000e2000c1e1100 */
[----:B------:R-:W-:Y:S02]  /*113d0*/  PRMT R29, RZ, 0x7610, R29 ;  /* 0x00007610ff1d7816 */ /* 0x000fe4000000001d */
[----:B0-----:R-:W-:-:S04]  /*113e0*/  IADD3 R6, P2, R14, UR45, RZ ;  /* 0x0000002d0e067c10 */ /* 0x001fc8000ff5e0ff */
[----:B------:R-:W-:Y:S02]  /*113f0*/  IADD3.X R7, R0, UR21, RZ, P2, !PT ;  /* 0x0000001500077c10 */ /* 0x000fe400097fe4ff */
[----:B------:R-:W-:Y:S02]  /*11400*/  PRMT R26, RZ, 0x7610, R26 ;  /* 0x00007610ff1a7816 */ /* 0x000fe4000000001a */
[----:B------:R-:W-:Y:S01]  /*11410*/  PRMT R23, RZ, 0x7610, R23 ;  /* 0x00007610ff177816 */ /* 0x000fe20000000017 */
[----:B------:R0:W3:Y:S01]  /*11420*/  @!P0 LDG.E.U8 R29, desc[UR6][R6.64] ;  /* 0x00000006061d8981 */ /* 0x0000e2000c1e1100 */
[----:B------:R-:W-:Y:S02]  /*11430*/  PRMT R27, RZ, 0x7610, R27 ;  /* 0x00007610ff1b7816 */ /* 0x000fe4000000001b */
[----:B0-----:R-:W-:-:S04]  /*11440*/  IADD3 R6, P2, R14, UR37, RZ ;  /* 0x000000250e067c10 */ /* 0x001fc8000ff5e0ff */
[----:B------:R-:W-:Y:S02]  /*11450*/  IADD3.X R7, R0, UR13, RZ, P2, !PT ;  /* 0x0000000d00077c10 */ /* 0x000fe400097fe4ff */
[----:B------:R-:W-:-:S03]  /*11460*/  PRMT R22, RZ, 0x7610, R22 ;  /* 0x00007610ff167816 */ /* 0x000fc60000000016 */
[----:B------:R-:W3:Y:S01]  /*11470*/  @!P0 LDG.E.U8 R27, desc[UR6][R6.64] ;  /* 0x00000006061b8981 */ /* 0x000ee2000c1e1100 */
[----:B------:R-:W-:Y:S02]  /*11480*/  PRMT R24, RZ, 0x7610, R24 ;  /* 0x00007610ff187816 */ /* 0x000fe40000000018 */
[----:B------:R-:W-:Y:S02]  /*11490*/  PRMT R3, RZ, 0x7610, R3 ;  /* 0x00007610ff037816 */ /* 0x000fe40000000003 */
[----:B------:R-:W-:Y:S01]  /*114a0*/  PRMT R19, RZ, 0x7610, R19 ;  /* 0x00007610ff137816 */ /* 0x000fe20000000013 */
[----:B--2---:R-:W-:Y:S04]  /*114b0*/  STL [R1+0x20], R17 ;  /* 0x0000201101007387 */ /* 0x004fe80000100800 */
[----:B-----5:R0:W-:Y:S02]  /*114c0*/  @!P0 STL [R1+0x1c], R9 ;  /* 0x00001c0901008387 */ /* 0x0201e40000100800 */
[----:B0-----:R-:W-:-:S02]  /*114d0*/  IADD3.X R9, R0, UR29, RZ, P1, !PT ;  /* 0x0000001d00097c10 */ /* 0x001fc40008ffe4ff */
[----:B------:R-:W-:-:S03]  /*114e0*/  IADD3 R4, P1, R14, UR51, RZ ;  /* 0x000000330e047c10 */ /* 0x000fc6000ff3e0ff */
[----:B------:R0:W2:Y:S01]  /*114f0*/  @!P0 LDG.E.U8 R20, desc[UR6][R8.64] ;  /* 0x0000000608148981 */ /* 0x0000a2000c1e1100 */
[----:B------:R-:W-:-:S05]  /*11500*/  IADD3.X R5, R0, UR27, RZ, P1, !PT ;  /* 0x0000001b00057c10 */ /* 0x000fca0008ffe4ff */
[----:B------:R1:W5:Y:S01]  /*11510*/  @!P0 LDG.E.U8 R13, desc[UR6][R4.64] ;  /* 0x00000006040d8981 */ /* 0x000362000c1e1100 */
[----:B0-----:R-:W-:-:S04]  /*11520*/  IADD3 R8, P1, R14, UR50, RZ ;  /* 0x000000320e087c10 */ /* 0x001fc8000ff3e0ff */
[----:B------:R-:W-:Y:S02]  /*11530*/  IADD3.X R9, R0, UR26, RZ, P1, !PT ;  /* 0x0000001a00097c10 */ /* 0x000fe40008ffe4ff */
[----:B-1----:R-:W-:-:S03]  /*11540*/  IADD3 R4, P1, R14, UR47, RZ ;  /* 0x0000002f0e047c10 */ /* 0x002fc6000ff3e0ff */
[----:B------:R0:W3:Y:S01]  /*11550*/  @!P0 LDG.E.U8 R12, desc[UR6][R8.64] ;  /* 0x00000006080c8981 */ /* 0x0000e2000c1e1100 */
[----:B------:R-:W-:-:S05]  /*11560*/  IADD3.X R5, R0, UR23, RZ, P1, !PT ;  /* 0x0000001700057c10 */ /* 0x000fca0008ffe4ff */
[----:B------:R1:W3:Y:S01]  /*11570*/  @!P0 LDG.E.U8 R28, desc[UR6][R4.64] ;  /* 0x00000006041c8981 */ /* 0x0002e2000c1e1100 */
[----:B0-----:R-:W-:-:S04]  /*11580*/  IADD3 R8, P1, R14, UR46, RZ ;  /* 0x0000002e0e087c10 */ /* 0x001fc8000ff3e0ff */
[----:B------:R-:W-:Y:S02]  /*11590*/  IADD3.X R9, R0, UR22, RZ, P1, !PT ;  /* 0x0000001600097c10 */ /* 0x000fe40008ffe4ff */
[----:B-1----:R-:W-:-:S03]  /*115a0*/  IADD3 R4, P1, R14, UR43, RZ ;  /* 0x0000002b0e047c10 */ /* 0x002fc6000ff3e0ff */
[----:B------:R0:W2:Y:S01]  /*115b0*/  @!P0 LDG.E.U8 R10, desc[UR6][R8.64] ;  /* 0x00000006080a8981 */ /* 0x0000a2000c1e1100 */
[----:B------:R-:W-:-:S05]  /*115c0*/  IADD3.X R5, R0, UR19, RZ, P1, !PT ;  /* 0x0000001300057c10 */ /* 0x000fca0008ffe4ff */
[----:B------:R1:W3:Y:S01]  /*115d0*/  @!P0 LDG.E.U8 R25, desc[UR6][R4.64] ;  /* 0x0000000604198981 */ /* 0x0002e2000c1e1100 */
[----:B0-----:R-:W-:-:S04]  /*115e0*/  IADD3 R8, P1, R14, UR39, RZ ;  /* 0x000000270e087c10 */ /* 0x001fc8000ff3e0ff */
[----:B------:R-:W-:Y:S02]  /*115f0*/  IADD3.X R9, R0, UR15, RZ, P1, !PT ;  /* 0x0000000f00097c10 */ /* 0x000fe40008ffe4ff */
[----:B-1----:R-:W-:-:S03]  /*11600*/  IADD3 R4, P1, R14, UR35, RZ ;  /* 0x000000230e047c10 */ /* 0x002fc6000ff3e0ff */
[----:B------:R0:W3:Y:S01]  /*11610*/  @!P0 LDG.E.U8 R26, desc[UR6][R8.64] ;  /* 0x00000006081a8981 */ /* 0x0000e2000c1e1100 */
[----:B------:R-:W-:-:S05]  /*11620*/  IADD3.X R5, R0, UR10, RZ, P1, !PT ;  /* 0x0000000a00057c10 */ /* 0x000fca0008ffe4ff */
[----:B------:R1:W3:Y:S01]  /*11630*/  @!P0 LDG.E.U8 R23, desc[UR6][R4.64] ;  /* 0x0000000604178981 */ /* 0x0002e2000c1e1100 */
[C---:B0-----:R-:W-:Y:S02]  /*11640*/  IADD3 R8, P1, R14.reuse, UR33, RZ ;  /* 0x000000210e087c10 */ /* 0x041fe4000ff3e0ff */
[----:B-1----:R-:W-:Y:S02]  /*11650*/  IADD3 R4, P2, R14, UR41, RZ ;  /* 0x000000290e047c10 */ /* 0x002fe4000ff5e0ff */
[C---:B------:R-:W-:Y:S02]  /*11660*/  IADD3.X R9, R0.reuse, UR59, RZ, P1, !PT ;  /* 0x0000003b00097c10 */ /* 0x040fe40008ffe4ff */
[----:B------:R-:W-:Y:S02]  /*11670*/  IADD3.X R5, R0, UR17, RZ, P2, !PT ;  /* 0x0000001100057c10 */ /* 0x000fe400097fe4ff */
[----:B------:R-:W-:Y:S01]  /*11680*/  IADD3 R6, P1, R14, UR44, RZ ;  /* 0x0000002c0e067c10 */ /* 0x000fe2000ff3e0ff */
[----:B------:R-:W3:Y:S03]  /*11690*/  @!P0 LDG.E.U8 R24, desc[UR6][R8.64] ;  /* 0x0000000608188981 */ /* 0x000ee6000c1e1100 */
[----:B------:R-:W-:Y:S01]  /*116a0*/  IADD3.X R7, R0, UR20, RZ, P1, !PT ;  /* 0x0000001400077c10 */ /* 0x000fe20008ffe4ff */
[----:B------:R0:W3:Y:S04]  /*116b0*/  @!P0 LDG.E.U8 R22, desc[UR6][R4.64] ;  /* 0x0000000604168981 */ /* 0x0000e8000c1e1100 */
[----:B------:R1:W3:Y:S01]  /*116c0*/  @!P0 LDG.E.U8 R3, desc[UR6][R6.64] ;  /* 0x0000000606038981 */ /* 0x0002e2000c1e1100 */
[----:B0-----:R-:W-:-:S04]  /*116d0*/  IADD3 R4, P1, R14, UR42, RZ ;  /* 0x0000002a0e047c10 */ /* 0x001fc8000ff3e0ff */
[----:B------:R-:W-:Y:S02]  /*116e0*/  IADD3.X R5, R0, UR18, RZ, P1, !PT ;  /* 0x0000001200057c10 */ /* 0x000fe40008ffe4ff */
[----:B------:R-:W-:-:S03]  /*116f0*/  IADD3 R8, P1, R14, UR40, RZ ;  /* 0x000000280e087c10 */ /* 0x000fc6000ff3e0ff */
[----:B------:R0:W3:Y:S01]  /*11700*/  @!P0 LDG.E.U8 R19, desc[UR6][R4.64] ;  /* 0x0000000604138981 */ /* 0x0000e2000c1e1100 */
[----:B------:R-:W-:Y:S02]  /*11710*/  IADD3.X R9, R0, UR16, RZ, P1, !PT ;  /* 0x0000001000097c10 */ /* 0x000fe40008ffe4ff */
[----:B-1----:R-:W-:Y:S02]  /*11720*/  IADD3 R6, P1, R14, UR38, RZ ;  /* 0x000000260e067c10 */ /* 0x002fe4000ff3e0ff */
[----:B0-----:R-:W-:Y:S02]  /*11730*/  PRMT R4, RZ, 0x7610, R4 ;  /* 0x00007610ff047816 */ /* 0x001fe40000000004 */
[----:B------:R-:W-:Y:S02]  /*11740*/  PRMT R5, RZ, 0x7610, R5 ;  /* 0x00007610ff057816 */ /* 0x000fe40000000005 */
[----:B------:R-:W-:Y:S02]  /*11750*/  IADD3.X R7, R0, UR14, RZ, P1, !PT ;  /* 0x0000000e00077c10 */ /* 0x000fe40008ffe4ff */
[----:B------:R0:W3:Y:S04]  /*11760*/  @!P0 LDG.E.U8 R4, desc[UR6][R8.64] ;  /* 0x0000000608048981 */ /* 0x0000e8000c1e1100 */
[----:B------:R1:W3:Y:S01]  /*11770*/  @!P0 LDG.E.U8 R5, desc[UR6][R6.64] ;  /* 0x0000000606058981 */ /* 0x0002e2000c1e1100 */
[----:B0-----:R-:W-:-:S02]  /*11780*/  IADD3 R8, P1, R14, UR36, RZ ;  /* 0x000000240e087c10 */ /* 0x001fc4000ff3e0ff */
[----:B-1----:R-:W-:Y:S02]  /*11790*/  PRMT R6, RZ, 0x7610, R6 ;  /* 0x00007610ff067816 */ /* 0x002fe40000000006 */
[----:B------:R-:W-:-:S05]  /*117a0*/  IADD3.X R9, R0, UR12, RZ, P1, !PT ;  /* 0x0000000c00097c10 */ /* 0x000fca0008ffe4ff */
[----:B------:R0:W3:Y:S01]  /*117b0*/  @!P0 LDG.E.U8 R6, desc[UR6][R8.64] ;  /* 0x0000000608068981 */ /* 0x0000e2000c1e1100 */
[----:B------:R-:W-:Y:S02]  /*117c0*/  PRMT R7, RZ, 0x7610, R7 ;  /* 0x00007610ff077816 */ /* 0x000fe40000000007 */
[----:B0-----:R-:W-:-:S04]  /*117d0*/  IADD3 R8, P1, R14, UR34, RZ ;  /* 0x000000220e087c10 */ /* 0x001fc8000ff3e0ff */
[----:B------:R-:W-:-:S05]  /*117e0*/  IADD3.X R9, R0, UR58, RZ, P1, !PT ;  /* 0x0000003a00097c10 */ /* 0x000fca0008ffe4ff */
[----:B------:R-:W3:Y:S04]  /*117f0*/  @!P0 LDG.E.U8 R7, desc[UR6][R8.64] ;  /* 0x0000000608078981 */ /* 0x000ee8000c1e1100 */
[----:B----4-:R-:W-:Y:S04]  /*11800*/  STL [R1+0x14], R21 ;  /* 0x0000141501007387 */ /* 0x010fe80000100800 */
[----:B--2---:R0:W-:Y:S04]  /*11810*/  STL [R1], R10 ;  /* 0x0000000a01007387 */ /* 0x0041e80000100800 */
[----:B0-----:R-:W2:Y:S04]  /*11820*/  LDL R10, [R1+0x614] ;  /* 0x00061400010a7983 */ /* 0x001ea80000100800 */
[----:B-----5:R0:W-:Y:S04]  /*11830*/  STL [R1+0x4], R13 ;  /* 0x0000040d01007387 */ /* 0x0201e80000100800 */
[----:B0-----:R-:W4:Y:S04]  /*11840*/  LDL R13, [R1+0x610] ;  /* 0x00061000010d7983 */ /* 0x001f280000100800 */
[----:B------:R-:W-:Y:S04]  /*11850*/  STL [R1+0x10], R20 ;  /* 0x0000101401007387 */ /* 0x000fe80000100800 */
[----:B---3--:R-:W-:Y:S04]  /*11860*/  STL [R1+0x18], R18 ;  /* 0x0000181201007387 */ /* 0x008fe80000100800 */
[----:B------:R0:W-:Y:S04]  /*11870*/  STL [R1+0xc], R12 ;  /* 0x00000c0c01007387 */ /* 0x0001e80000100800 */
[----:B------:R-:W-:Y:S04]  /*11880*/  STL [R1+0x8], R11 ;  /* 0x0000080b01007387 */ /* 0x000fe80000100800 */
[----:B------:R-:W-:Y:S04]  /*11890*/  STL [R1+0x780], R3 ;  /* 0x0007800301007387 */ /* 0x000fe80000100800 */
[----:B------:R1:W-:Y:S04]  /*118a0*/  STL [R1+0x784], R19 ;  /* 0x0007841301007387 */ /* 0x0003e80000100800 */
[----:B------:R-:W-:Y:S04]  /*118b0*/  STL [R1+0x788], R4 ;  /* 0x0007880401007387 */ /* 0x000fe80000100800 */
[----:B------:R-:W-:Y:S04]  /*118c0*/  STL [R1+0x78c], R5 ;  /* 0x00078c0501007387 */ /* 0x000fe80000100800 */
[----:B------:R-:W-:Y:S04]  /*118d0*/  STL [R1+0x790], R6 ;  /* 0x0007900601007387 */ /* 0x000fe80000100800 */
[----:B------:R3:W-:Y:S04]  /*118e0*/  STL [R1+0x794], R7 ;  /* 0x0007940701007387 */ /* 0x0007e80000100800 */
[----:B0-----:R-:W5:Y:S04]  /*118f0*/  LDL R12, [R1+0x5a4] ;  /* 0x0005a400010c7983 */ /* 0x001f680000100800 */
[----:B------:R-:W5:Y:S04]  /*11900*/  LDL R21, [R1+0x5a0] ;  /* 0x0005a00001157983 */ /* 0x000f680000100800 */
[----:B------:R-:W5:Y:S04]  /*11910*/  LDL R20, [R1+0x4f4] ;  /* 0x0004f40001147983 */ /* 0x000f680000100800 */
[----:B-1----:R-:W5:Y:S04]  /*11920*/  LDL R19, [R1+0x4f0] ;  /* 0x0004f00001137983 */ /* 0x002f680000100800 */
[----:B------:R-:W5:Y:S04]  /*11930*/  LDL R18, [R1+0x444] ;  /* 0x0004440001127983 */ /* 0x000f680000100800 */
[----:B---3--:R-:W3:Y:S04]  /*11940*/  LDL R7, [R1+0x440] ;  /* 0x0004400001077983 */ /* 0x008ee80000100800 */
[----:B------:R-:W3:Y:S04]  /*11950*/  LDL R6, [R1+0x2e8] ;  /* 0x0002e80001067983 */ /* 0x000ee80000100800 */
[----:B------:R-:W3:Y:S04]  /*11960*/  LDL R5, [R1+0x3b4] ;  /* 0x0003b40001057983 */ /* 0x000ee80000100800 */
[----:B------:R-:W3:Y:S04]  /*11970*/  LDL R4, [R1+0x2c0] ;  /* 0x0002c00001047983 */ /* 0x000ee80000100800 */
[----:B------:R-:W3:Y:S01]  /*11980*/  LDL R3, [R1+0x390] ;  /* 0x0003900001037983 */ /* 0x000ee20000100800 */
[----:B------:R-:W-:-:S02]  /*11990*/  PRMT R8, RZ, 0x7610, R8 ;  /* 0x00007610ff087816 */ /* 0x000fc40000000008 */
[----:B------:R-:W-:Y:S02]  /*119a0*/  PRMT R9, RZ, 0x7610, R9 ;  /* 0x00007610ff097816 */ /* 0x000fe40000000009 */
[----:B------:R-:W-:Y:S02]  /*119b0*/  PRMT R15, RZ, 0x7610, R15 ;  /* 0x00007610ff0f7816 */ /* 0x000fe4000000000f */
[----:B------:R-:W-:Y:S02]  /*119c0*/  PRMT R16, RZ, 0x7610, R16 ;  /* 0x00007610ff107816 */ /* 0x000fe40000000010 */
[----:B--2---:R-:W-:-:S05]  /*119d0*/  IADD3 R10, P1, R14, R10, RZ ;  /* 0x0000000a0e0a7210 */ /* 0x004fca0007f3e0ff */
[----:B----4-:R-:W-:-:S05]  /*119e0*/  IMAD.X R11, R0, 0x1, R13, P1 ;  /* 0x00000001000b7824 */ /* 0x010fca00008e060d */
[----:B------:R0:W2:Y:S02]  /*119f0*/  @!P0 LDG.E.U8 R8, desc[UR6][R10.64] ;  /* 0x000000060a088981 */ /* 0x0000a4000c1e1100 */
[----:B0-----:R-:W-:-:S04]  /*11a00*/  IADD3 R10, P1, R14, UR48, RZ ;  /* 0x000000300e0a7c10 */ /* 0x001fc8000ff3e0ff */
[----:B------:R-:W-:-:S05]  /*11a10*/  IADD3.X R11, R0, UR24, RZ, P1, !PT ;  /* 0x00000018000b7c10 */ /* 0x000fca0008ffe4ff */
[----:B------:R0:W4:Y:S02]  /*11a20*/  @!P0 LDG.E.U8 R9, desc[UR6][R10.64] ;  /* 0x000000060a098981 */ /* 0x000124000c1e1100 */
[----:B0-----:R-:W-:Y:S02]  /*11a30*/  PRMT R10, RZ, 0x7610, R10 ;  /* 0x00007610ff0a7816 */ /* 0x001fe4000000000a */
[----:B------:R-:W-:Y:S02]  /*11a40*/  PRMT R11, RZ, 0x7610, R11 ;  /* 0x00007610ff0b7816 */ /* 0x000fe4000000000b */
[----:B-----5:R-:W-:-:S05]  /*11a50*/  IADD3 R12, P1, R14, R12, RZ ;  /* 0x0000000c0e0c7210 */ /* 0x020fca0007f3e0ff */
[----:B------:R-:W-:-:S05]  /*11a60*/  IMAD.X R13, R0, 0x1, R21, P1 ;  /* 0x00000001000d7824 */ /* 0x000fca00008e0615 */
[----:B------:R0:W5:Y:S02]  /*11a70*/  @!P0 LDG.E.U8 R10, desc[UR6][R12.64] ;  /* 0x000000060c0a8981 */ /* 0x000164000c1e1100 */
[----:B0-----:R-:W-:-:S05]  /*11a80*/  IADD3 R12, P1, R14, R20, RZ ;  /* 0x000000140e0c7210 */ /* 0x001fca0007f3e0ff */
[----:B------:R-:W-:-:S05]  /*11a90*/  IMAD.X R13, R0, 0x1, R19, P1 ;  /* 0x00000001000d7824 */ /* 0x000fca00008e0613 */
[----:B------:R0:W5:Y:S02]  /*11aa0*/  @!P0 LDG.E.U8 R11, desc[UR6][R12.64] ;  /* 0x000000060c0b8981 */ /* 0x000164000c1e1100 */
[----:B0-----:R-:W-:-:S05]  /*11ab0*/  IADD3 R12, P1, R14, R18, RZ ;  /* 0x000000120e0c7210 */ /* 0x001fca0007f3e0ff */
[----:B---3--:R-:W-:Y:S01]  /*11ac0*/  IMAD.X R13, R0, 0x1, R7, P1 ;  /* 0x00000001000d7824 */ /* 0x008fe200008e0607 */
[----:B------:R-:W-:-:S04]  /*11ad0*/  IADD3 RZ, P1, R14, R6, RZ ;  /* 0x000000060eff7210 */ /* 0x000fc80007f3e0ff */
[----:B------:R0:W3:Y:S02]  /*11ae0*/  @!P0 LDG.E.U8 R15, desc[UR6][R12.64] ;  /* 0x000000060c0f8981 */ /* 0x0000e4000c1e1100 */
[----:B0-----:R-:W-:Y:S02]  /*11af0*/  IMAD.IADD R12, R14, 0x1, R6 ;  /* 0x000000010e0c7824 */ /* 0x001fe400078e0206 */
[----:B------:R-:W-:-:S05]  /*11b00*/  IMAD.X R13, R0, 0x1, R5, P1 ;  /* 0x00000001000d7824 */ /* 0x000fca00008e0605 */
[----:B------:R0:W3:Y:S01]  /*11b10*/  @!P0 LDG.E.U8 R16, desc[UR6][R12.64] ;  /* 0x000000060c108981 */ /* 0x0000e2000c1e1100 */
[C---:B------:R-:W-:Y:S01]  /*11b20*/  IADD3 RZ, P1, R14.reuse, R4, RZ ;  /* 0x000000040eff7210 */ /* 0x040fe20007f3e0ff */
[----:B0-----:R-:W-:Y:S01]  /*11b30*/  IMAD.IADD R12, R14, 0x1, R4 ;  /* 0x000000010e0c7824 */ /* 0x001fe200078e0204 */
[----:B------:R-:W-:-:S03]  /*11b40*/  PRMT R14, RZ, 0x7610, R14 ;  /* 0x00007610ff0e7816 */ /* 0x000fc6000000000e */
[----:B------:R-:W-:-:S05]  /*11b50*/  IMAD.X R13, R0, 0x1, R3, P1 ;  /* 0x00000001000d7824 */ /* 0x000fca00008e0603 */
[----:B------:R0:W3:Y:S01]  /*11b60*/  @!P0 LDG.E.U8 R14, desc[UR6][R12.64] ;  /* 0x000000060c0e8981 */ /* 0x0000e2000c1e1100 */
[----:B------:R-:W1:Y:S01]  /*11b70*/  S2R R3, SR_TID.X ;  /* 0x0000000000037919 */ /* 0x000e620000002100 */
[----:B------:R-:W0:Y:S01]  /*11b80*/  S2R R17, SR_TID.X ;  /* 0x0000000000117919 */ /* 0x000e220000002100 */
[----:B------:R-:W1:Y:S01]  /*11b90*/  S2UR UR11, SR_CgaCtaId ;  /* 0x00000000000b79c3 */ /* 0x000e620000008800 */
[----:B------:R-:W-:Y:S02]  /*11ba0*/  UMOV UR9, 0x400 ;  /* 0x0000040000097882 */ /* 0x000fe40000000000 */
[----:B-1----:R-:W-:Y:S01]  /*11bb0*/  ULEA UR9, UR11, UR9, 0x18 ;  /* 0x000000090b097291 */ /* 0x002fe2000f8ec03f */
[C---:B------:R-:W-:Y:S02]  /*11bc0*/  IMAD.SHL.U32 R0, R3.reuse, 0x40, RZ ;  /* 0x0000004003007824 */ /* 0x040fe400078e00ff */
[----:B0-----:R-:W-:-:S03]  /*11bd0*/  IMAD.SHL.U32 R12, R3, 0x20, RZ ;  /* 0x00000020030c7824 */ /* 0x001fc600078e00ff */
[----:B------:R-:W-:Y:S02]  /*11be0*/  LOP3.LUT R0, R0, 0x400, RZ, 0xc0, !PT ;  /* 0x0000040000007812 */ /* 0x000fe400078ec0ff */
[----:B------:R-:W-:Y:S02]  /*11bf0*/  LOP3.LUT R12, R12, 0x60, RZ, 0xc0, !PT ;  /* 0x000000600c0c7812 */ /* 0x000fe400078ec0ff */
[--C-:B------:R-:W-:Y:S02]  /*11c00*/  SHF.R.U32.HI R13, RZ, 0x2, R17.reuse ;  /* 0x00000002ff0d7819 */ /* 0x100fe40000011611 */
[----:B------:R-:W-:Y:S01]  /*11c10*/  IADD3 R0, R12, UR9, R0 ;  /* 0x000000090c007c10 */ /* 0x000fe2000fffe000 */
[----:B------:R-:W-:Y:S01]  /*11c20*/  IMAD.SHL.U32 R12, R17, 0x40, RZ ;  /* 0x00000040110c7824 */ /* 0x000fe200078e00ff */
[----:B------:R-:W-:Y:S02]  /*11c30*/  SGXT.U32 R13, R13, 0x3 ;  /* 0x000000030d0d781a */ /* 0x000fe40000000000 */
[----:B------:R-:W-:-:S02]  /*11c40*/  SHF.R.S32.HI R18, RZ, 0x1, R17 ;  /* 0x00000001ff127819 */ /* 0x000fc40000011411 */
[----:B------:R-:W-:Y:S02]  /*11c50*/  LOP3.LUT R13, R13, 0x40, R12, 0xf8, !PT ;  /* 0x000000400d0d7812 */ /* 0x000fe400078ef80c */
[----:B------:R-:W-:Y:S01]  /*11c60*/  SHF.R.S32.HI R12, RZ, 0x2, R3 ;  /* 0x00000002ff0c7819 */ /* 0x000fe20000011403 */
[----:B--2---:R-:W-:Y:S04]  /*11c70*/  STL [R1+0x798], R8 ;  /* 0x0007980801007387 */ /* 0x004fe80000100800 */
[----:B----4-:R-:W-:Y:S01]  /*11c80*/  STL [R1+0x79c], R9 ;  /* 0x00079c0901007387 */ /* 0x010fe20000100800 */
[----:B------:R-:W-:Y:S02]  /*11c90*/  LOP3.LUT R17, R3, 0x60, RZ, 0xc0, !PT ;  /* 0x0000006003117812 */ /* 0x000fe400078ec0ff */
[----:B------:R-:W-:-:S03]  /*11ca0*/  SGXT R12, R12, 0x1 ;  /* 0x000000010c0c781a */ /* 0x000fc60000000200 */
[----:B------:R-:W-:Y:S01]  /*11cb0*/  IMAD R0, R17, 0x8, R0 ;  /* 0x0000000811007824 */ /* 0x000fe200078e0200 */
[----:B------:R-:W-:Y:S01]  /*11cc0*/  SGXT R17, R18, 0x1 ;  /* 0x000000011211781a */ /* 0x000fe20000000200 */
[----:B------:R-:W-:Y:S01]  /*11cd0*/  IMAD.SHL.U32 R18, R3, 0x2, RZ ;  /* 0x0000000203127824 */ /* 0x000fe200078e00ff */
[----:B------:R-:W-:Y:S01]  /*11ce0*/  LOP3.LUT R12, R12, 0x90, RZ, 0xc0, !PT ;  /* 0x000000900c0c7812 */ /* 0x000fe200078ec0ff */
[----:B-----5:R-:W-:Y:S04]  /*11cf0*/  STL [R1+0x7a0], R10 ;  /* 0x0007a00a01007387 */ /* 0x020fe80000100800 */
[----:B------:R-:W-:Y:S04]  /*11d00*/  STL [R1+0x7a4], R11 ;  /* 0x0007a40b01007387 */ /* 0x000fe80000100800 */
[----:B---3--:R-:W-:Y:S04]  /*11d10*/  STL [R1+0x768], R15 ;  /* 0x0007680f01007387 */ /* 0x008fe80000100800 */
[----:B------:R0:W-:Y:S04]  /*11d20*/  STL [R1+0x76c], R16 ;  /* 0x00076c1001007387 */ /* 0x0001e80000100800 */
[----:B------:R-:W2:Y:S01]  /*11d30*/  LDL.LU R4, [R1+0x2bc] ;  /* 0x0002bc0001047983 */ /* 0x000ea20000300800 */
[----:B------:R-:W-:-:S02]  /*11d40*/  LOP3.LUT R12, R12, 0x10, R18, 0x78, !PT ;  /* 0x000000100c0c7812 */ /* 0x000fc400078e7812 */
[----:B------:R-:W-:-:S03]  /*11d50*/  LOP3.LUT R17, R13, 0x88, R17, 0xf8, !PT ;  /* 0x000000880d117812 */ /* 0x000fc600078ef811 */
[----:B------:R-:W-:Y:S02]  /*11d60*/  IMAD.IADD R0, R12, 0x1, R0 ;  /* 0x000000010c007824 */ /* 0x000fe400078e0200 */
[----:B------:R-:W1:Y:S04]  /*11d70*/  LDS.U8 R18, [R17+UR8] ;  /* 0x0000000811127984 */ /* 0x000e680008000000 */
[----:B------:R-:W3:Y:S04]  /*11d80*/  LDS.U8 R12, [R17+UR8+0x10] ;  /* 0x00001008110c7984 */ /* 0x000ee80008000000 */
[----:B------:R-:W-:Y:S04]  /*11d90*/  STL [R1+0x770], R14 ;  /* 0x0007700e01007387 */ /* 0x000fe80000100800 */
[----:B------:R-:W4:Y:S04]  /*11da0*/  LDS.U8 R3, [R17+UR8+0x20] ;  /* 0x0000200811037984 */ /* 0x000f280008000000 */
[----:B------:R-:W-:Y:S04]  /*11db0*/  STL [R1+0x774], R0 ;  /* 0x0007740001007387 */ /* 0x000fe80000100800 */
[----:B------:R-:W5:Y:S04]  /*11dc0*/  LDS.U8 R21, [R17+UR8+0x100] ;  /* 0x0001000811157984 */ /* 0x000f680008000000 */
[----:B------:R-:W5:Y:S04]  /*11dd0*/  LDS.U8 R0, [R17+UR8+0x30] ;  /* 0x0000300811007984 */ /* 0x000f680008000000 */
[----:B------:R-:W5:Y:S01]  /*11de0*/  LDS.U8 R5, [R17+UR8+0x120] ;  /* 0x0001200811057984 */ /* 0x000f620008000000 */
[----:B0-----:R-:W0:Y:S03]  /*11df0*/  S2R R16, SR_TID.X ;  /* 0x0000000000107919 */ /* 0x001e260000002100 */
[----:B------:R-:W-:Y:S04]  /*11e00*/  LDS.U8 R20, [R17+UR8+0x110] ;  /* 0x0001100811147984 */ /* 0x000fe80008000000 */
[----:B-1----:R-:W-:Y:S04]  /*11e10*/  STL [R1+0x778], R18 ;  /* 0x0007781201007387 */ /* 0x002fe80000100800 */
[----:B---3--:R-:W-:Y:S04]  /*11e20*/  STL [R1+0x77c], R12 ;  /* 0x00077c0c01007387 */ /* 0x008fe80000100800 */
[----:B----4-:R-:W-:Y:S04]  /*11e30*/  STL [R1+0x374], R3 ;  /* 0x0003740301007387 */ /* 0x010fe80000100800 */
[----:B-----5:R-:W-:Y:S04]  /*11e40*/  STL [R1+0x7a8], R21 ;  /* 0x0007a81501007387 */ /* 0x020fe80000100800 */
[----:B------:R-:W-:Y:S04]  /*11e50*/  STL [R1+0x370], R0 ;  /* 0x0003700001007387 */ /* 0x000fe80000100800 */
[----:B------:R-:W1:Y:S01]  /*11e60*/  LDS.U8 R0, [R17+UR8+0x130] ;  /* 0x0001300811007984 */ /* 0x000e620008000000 */
[----:B------:R-:W-:-:S03]  /*11e70*/  LOP3.LUT R13, R17, 0x8, RZ, 0x3c, !PT ;  /* 0x00000008110d7812 */ /* 0x000fc600078e3cff */
[----:B------:R-:W-:Y:S04]  /*11e80*/  STL [R1+0x384], R5 ;  /* 0x0003840501007387 */ /* 0x000fe80000100800 */
[----:B------:R-:W3:Y:S04]  /*11e90*/  LDS.U8 R3, [R13+UR8] ;  /* 0x000000080d037984 */ /* 0x000ee80008000000 */
[----:B------:R-:W-:Y:S04]  /*11ea0*/  LDS.U8 R5, [R13+UR8+0x30] ;  /* 0x000030080d057984 */ /* 0x000fe80008000000 */
[----:B------:R-:W-:Y:S04]  /*11eb0*/  LDS.U8 R17, [R13+UR8+0x10] ;  /* 0x000010080d117984 */ /* 0x000fe80008000000 */
[----:B-1----:R-:W-:Y:S04]  /*11ec0*/  STL [R1+0x36c], R0 ;  /* 0x00036c0001007387 */ /* 0x002fe80000100800 */
[----:B------:R-:W1:Y:S04]  /*11ed0*/  LDS.U8 R0, [R13+UR8+0x20] ;  /* 0x000020080d007984 */ /* 0x000e680008000000 */
[----:B---3--:R-:W-:Y:S04]  /*11ee0*/  STL [R1+0x140], R3 ;  /* 0x0001400301007387 */ /* 0x008fe80000100800 */
[----:B------:R-:W3:Y:S04]  /*11ef0*/  LDS.U8 R3, [R13+UR8+0x100] ;  /* 0x000100080d037984 */ /* 0x000ee80008000000 */
[----:B-1----:R-:W-:Y:S04]  /*11f00*/  STL [R1+0x380], R0 ;  /* 0x0003800001007387 */ /* 0x002fe80000100800 */
[----:B------:R-:W1:Y:S04]  /*11f10*/  LDS.U8 R0, [R13+UR8+0x110] ;  /* 0x000110080d007984 */ /* 0x000e680008000000 */
[----:B------:R-:W-:Y:S04]  /*11f20*/  STL [R1+0x37c], R5 ;  /* 0x00037c0501007387 */ /* 0x000fe80000100800 */
[----:B---3--:R-:W-:Y:S04]  /*11f30*/  STL [R1+0x148], R3 ;  /* 0x0001480301007387 */ /* 0x008fe80000100800 */
[----:B------:R-:W3:Y:S04]  /*11f40*/  LDS.U8 R3, [R13+UR8+0x120] ;  /* 0x000120080d037984 */ /* 0x000ee80008000000 */
[----:B-1----:R-:W-:Y:S04]  /*11f50*/  STL [R1+0x144], R0 ;  /* 0x0001440001007387 */ /* 0x002fe80000100800 */
[----:B------:R-:W1:Y:S04]  /*11f60*/  LDS.U8 R0, [R13+UR8+0x130] ;  /* 0x000130080d007984 */ /* 0x000e680008000000 */
[----:B------:R-:W4:Y:S04]  /*11f70*/  LDL.LU R19, [R1+0x8] ;  /* 0x0000080001137983 */ /* 0x000f280000300800 */
[----:B---3--:R3:W-:Y:S04]  /*11f80*/  STL [R1+0x388], R3 ;  /* 0x0003880301007387 */ /* 0x0087e80000100800 */
[----:B---3--:R-:W3:Y:S01]  /*11f90*/  LDL.LU R3, [R1+0x1c] ;  /* 0x00001c0001037983 */ /* 0x008ee20000300800 */
[----:B0-----:R-:W-:Y:S01]  /*11fa0*/  LOP3.LUT R16, R16, 0x7f, RZ, 0xc0, !PT ;  /* 0x0000007f10107812 */ /* 0x001fe200078ec0ff */
[----:B------:R-:W-:Y:S06]  /*11fb0*/  BAR.SYNC.DEFER_BLOCKING 0x0 ;  /* 0x0000000000007b1d */ /* 0x000fec0000010000 */
[----:B-1----:R0:W-:Y:S04]  /*11fc0*/  STL [R1+0x378], R0 ;  /* 0x0003780001007387 */ /* 0x0021e80000100800 */
[----:B------:R-:W5:Y:S04]  /*11fd0*/  LDL.LU R13, [R1+0x38] ;  /* 0x00003800010d7983 */ /* 0x000f680000300800 */
[----:B------:R-:W5:Y:S04]  /*11fe0*/  LDL.LU R21, [R1+0x3c] ;  /* 0x00003c0001157983 */ /* 0x000f680000300800 */
[----:B------:R-:W5:Y:S04]  /*11ff0*/  LDL.LU R12, [R1+0x154] ;  /* 0x00015400010c7983 */ /* 0x000f680000300800 */
[----:B------:R-:W5:Y:S04]  /*12000*/  LDL.LU R18, [R1+0x15c] ;  /* 0x00015c0001127983 */ /* 0x000f680000300800 */
[----:B0-----:R-:W5:Y:S04]  /*12010*/  LDL.LU R0, [R1+0x160] ;  /* 0x0001600001007983 */ /* 0x001f680000300800 */
        /* <DEDUP_REMOVED lines=8> */
[----:B--2---:R0:W-:Y:S04]  /*120a0*/  STS.U8 [R16+UR8], R4 ;  /* 0x0000000410007988 */ /* 0x0041e80008000008 */
[----:B------:R-:W2:Y:S04]  /*120b0*/  LDL.LU R5, [R1+0x1a8] ;  /* 0x0001a80001057983 */ /* 0x000ea80000300800 */
[----:B------:R1:W-:Y:S04]  /*120c0*/  STS.U8 [R16+UR8+0x100], R24 ;  /* 0x0001001810007988 */ /* 0x0003e80008000008 */
[----:B0-----:R-:W2:Y:S04]  /*120d0*/  LDL.LU R4, [R1+0x1b4] ;  /* 0x0001b40001047983 */ /* 0x001ea80000300800 */
[----:B------:R0:W-:Y:S04]  /*120e0*/  STS.U8 [R16+UR8+0x200], R23 ;  /* 0x0002001710007988 */ /* 0x0001e80008000008 */
[----:B-1----:R-:W5:Y:S04]  /*120f0*/  LDL.LU R24, [R1+0x30] ;  /* 0x0000300001187983 */ /* 0x002f680000300800 */
[----:B------:R1:W-:Y:S04]  /*12100*/  STS.U8 [R16+UR8+0x300], R27 ;  /* 0x0003001b10007988 */ /* 0x0003e80008000008 */
[----:B0-----:R-:W2:Y:S04]  /*12110*/  LDL.LU R23, [R1+0x24] ;  /* 0x0000240001177983 */ /* 0x001ea80000300800 */
[----:B------:R0:W-:Y:S04]  /*12120*/  STS.U8 [R16+UR8+0x400], R26 ;  /* 0x0004001a10007988 */ /* 0x0001e80008000008 */
[----:B-1----:R-:W3:Y:S04]  /*12130*/  LDL.LU R27, [R1+0x10] ;  /* 0x00001000011b7983 */ /* 0x002ee80000300800 */
[----:B0-----:R-:W5:Y:S04]  /*12140*/  LDL.LU R26, [R1+0x4] ;  /* 0x00000400011a7983 */ /* 0x001f680000300800 */
[----:B------:R-:W-:Y:S04]  /*12150*/  STS.U8 [R16+UR8+0x500], R22 ;  /* 0x0005001610007988 */ /* 0x000fe80008000008 */
[----:B------:R-:W-:Y:S04]  /*12160*/  STS.U8 [R16+UR8+0x600], R25 ;  /* 0x0006001910007988 */ /* 0x000fe80008000008 */
[----:B------:R-:W-:Y:S04]  /*12170*/  STS.U8 [R16+UR8+0x700], R29 ;  /* 0x0007001d10007988 */ /* 0x000fe80008000008 */
[----:B------:R-:W-:Y:S04]  /*12180*/  STS.U8 [R16+UR8+0x800], R28 ;  /* 0x0008001c10007988 */ /* 0x000fe80008000008 */
[----:B----4-:R0:W-:Y:S04]  /*12190*/  STS.U8 [R16+UR8+0x900], R19 ;  /* 0x0009001310007988 */ /* 0x0101e80008000008 */
[----:B0-----:R-:W4:Y:S04]  /*121a0*/  LDL.LU R19, [R1+0x1b8] ;  /* 0x0001b80001137983 */ /* 0x001f280000300800 */
[----:B-----5:R-:W-:Y:S04]  /*121b0*/  STS.U8 [R16+UR8+0xa00], R26 ;  /* 0x000a001a10007988 */ /* 0x020fe80008000008 */
[----:B---3--:R-:W-:Y:S04]  /*121c0*/  STS.U8 [R16+UR8+0xb00], R27 ;  /* 0x000b001b10007988 */ /* 0x008fe80008000008 */
[----:B------:R0:W-:Y:S04]  /*121d0*/  STS.U8 [R16+UR8+0xc00], R3 ;  /* 0x000c000310007988 */ /* 0x0001e80008000008 */
[----:B0-----:R-:W3:Y:S04]  /*121e0*/  LDL.LU R3, [R1+0x1c0] ;  /* 0x0001c00001037983 */ /* 0x001ee80000300800 */
[----:B------:R-:W-:Y:S04]  /*121f0*/  STS.U8 [R16+UR8+0xd00], R2 ;  /* 0x000d000210007988 */ /* 0x000fe80008000008 */
[----:B--2---:R-:W-:Y:S04]  /*12200*/  STS.U8 [R16+UR8+0xe00], R23 ;  /* 0x000e001710007988 */ /* 0x004fe80008000008 */
[----:B------:R-:W-:Y:S04]  /*12210*/  STS.U8 [R16+UR8+0xf00], R24 ;  /* 0x000f001810007988 */ /* 0x000fe80008000008 */
[----:B------:R-:W-:Y:S04]  /*12220*/  STS.U8 [R16+UR8+0x1000], R13 ;  /* 0x0010000d10007988 */ /* 0x000fe80008000008 */
[----:B------:R-:W-:Y:S04]  /*12230*/  STS.U8 [R16+UR8+0x1100], R21 ;  /* 0x0011001510007988 */ /* 0x000fe80008000008 */
[----:B------:R0:W-:Y:S04]  /*12240*/  STS.U8 [R16+UR8+0x1200], R12 ;  /* 0x0012000c10007988 */ /* 0x0001e80008000008 */
[----:B------:R1:W-:Y:S04]  /*12250*/  STS.U8 [R16+UR8+0x1300], R18 ;  /* 0x0013001210007988 */ /* 0x0003e80008000008 */
[----:B------:R2:W-:Y:S04]  /*12260*/  STS.U8 [R16+UR8+0x1400], R0 ;  /* 0x0014000010007988 */ /* 0x0005e80008000008 */
[----:B0-----:R-:W5:Y:S04]  /*12270*/  LDL.LU R12, [R1+0x1c4] ;  /* 0x0001c400010c7983 */ /* 0x001f680000300800 */
[----:B------:R-:W-:Y:S04]  /*12280*/  STS.U8 [R16+UR8+0x1500], R14 ;  /* 0x0015000e10007988 */ /* 0x000fe80008000008 */
[----:B-1----:R-:W5:Y:S04]  /*12290*/  LDL.LU R18, [R1+0x1d0] ;  /* 0x0001d00001127983 */ /* 0x002f680000300800 */
[----:B------:R-:W-:Y:S04]  /*122a0*/  STS.U8 [R16+UR8+0x1600], R15 ;  /* 0x0016000f10007988 */ /* 0x000fe80008000008 */
[----:B--2---:R-:W2:Y:S04]  /*122b0*/  LDL.LU R0, [R1+0x1e0] ;  /* 0x0001e00001007983 */ /* 0x004ea80000300800 */
[----:B------:R0:W-:Y:S04]  /*122c0*/  STS.U8 [R16+UR8+0x1700], R11 ;  /* 0x0017000b10007988 */ /* 0x0001e80008000008 */
[----:B------:R-:W2:Y:S04]  /*122d0*/  LDL.LU R21, [R1+0x1e4] ;  /* 0x0001e40001157983 */ /* 0x000ea80000300800 */
[----:B------:R1:W-:Y:S04]  /*122e0*/  STS.U8 [R16+UR8+0x1800], R10 ;  /* 0x0018000a10007988 */ /* 0x0003e80008000008 */
[----:B0-----:R-:W2:Y:S04]  /*122f0*/  LDL.LU R11, [R1+0x1f0] ;  /* 0x0001f000010b7983 */ /* 0x001ea80000300800 */
[----:B------:R0:W-:Y:S04]  /*12300*/  STS.U8 [R16+UR8+0x1900], R9 ;  /* 0x0019000910007988 */ /* 0x0001e80008000008 */
[----:B-1----:R-:W2:Y:S04]  /*12310*/  LDL.LU R10, [R1+0x1f8] ;  /* 0x0001f800010a7983 */ /* 0x002ea80000300800 */
[----:B------:R1:W-:Y:S04]  /*12320*/  STS.U8 [R16+UR8+0x1a00], R8 ;  /* 0x001a000810007988 */ /* 0x0003e80008000008 */
[----:B0-----:R-:W2:Y:S04]  /*12330*/  LDL.LU R9, [R1+0x1fc] ;  /* 0x0001fc0001097983 */ /* 0x001ea80000300800 */
[----:B------:R-:W2:Y:S04]  /*12340*/  LDL.LU R14, [R1+0x208] ;  /* 0x00020800010e7983 */ /* 0x000ea80000300800 */
[----:B------:R0:W-:Y:S04]  /*12350*/  STS.U8 [R16+UR8+0x1b00], R7 ;  /* 0x001b000710007988 */ /* 0x0001e80008000008 */
[----:B-1----:R-:W2:Y:S04]  /*12360*/  LDL.LU R8, [R1+0x210] ;  /* 0x0002100001087983 */ /* 0x002ea80000300800 */
[----:B0-----:R-:W2:Y:S04]  /*12370*/  LDL.LU R7, [R1+0x218] ;  /* 0x0002180001077983 */ /* 0x001ea80000300800 */
[----:B------:R-:W2:Y:S04]  /*12380*/  LDL.LU R15, [R1+0x244] ;  /* 0x00024400010f7983 */ /* 0x000ea80000300800 */
[----:B------:R0:W-:Y:S04]  /*12390*/  STS.U8 [R16+UR8+0x1c00], R6 ;  /* 0x001c000610007988 */ /* 0x0001e80008000008 */
[----:B------:R1:W-:Y:S04]  /*123a0*/  STS.U8 [R16+UR8+0x1d00], R5 ;  /* 0x001d000510007988 */ /* 0x0003e80008000008 */
[----:B------:R1:W-:Y:S04]  /*123b0*/  STS.U8 [R16+UR8+0x1e00], R4 ;  /* 0x001e000410007988 */ /* 0x0003e80008000008 */
[----:B0-----:R-:W2:Y:S04]  /*123c0*/  LDL.LU R6, [R1+0x24c] ;  /* 0x00024c0001067983 */ /* 0x001ea80000300800 */
[----:B-1----:R-:W2:Y:S04]  /*123d0*/  LDL.LU R5, [R1+0x254] ;  /* 0x0002540001057983 */ /* 0x002ea80000300800 */
[----:B------:R-:W2:Y:S04]  /*123e0*/  LDL.LU R4, [R1+0x25c] ;  /* 0x00025c0001047983 */ /* 0x000ea80000300800 */
[----:B----4-:R0:W-:Y:S04]  /*123f0*/  STS.U8 [R16+UR8+0x1f00], R19 ;  /* 0x001f001310007988 */ /* 0x0101e80008000008 */
[----:B0-----:R-:W4:Y:S04]  /*12400*/  LDL.LU R19, [R1+0x264] ;  /* 0x0002640001137983 */ /* 0x001f280000300800 */
[----:B---3--:R0:W-:Y:S04]  /*12410*/  STS.U8 [R16+UR8+0x2000], R3 ;  /* 0x0020000310007988 */ /* 0x0081e80008000008 */
[----:B0-----:R-:W3:Y:S04]  /*12420*/  LDL.LU R3, [R1+0x26c] ;  /* 0x00026c0001037983 */ /* 0x001ee80000300800 */
[----:B------:R-:W3:Y:S04]  /*12430*/  LDL.LU R2, [R1+0x274] ;  /* 0x0002740001027983 */ /* 0x000ee80000300800 */
        /* <DEDUP_REMOVED lines=8> */
[----:B-----5:R0:W-:Y:S04]  /*124c0*/  STS.U8 [R16+UR8+0x2100], R12 ;  /* 0x0021000c10007988 */ /* 0x0201e80008000008 */
[----:B------:R-:W5:Y:S04]  /*124d0*/  LDL.LU R13, [R1+0x2b4] ;  /* 0x0002b400010d7983 */ /* 0x000f680000300800 */
[----:B------:R1:W-:Y:S04]  /*124e0*/  STS.U8 [R16+UR8+0x2200], R18 ;  /* 0x0022001210007988 */ /* 0x0003e80008000008 */
[----:B0-----:R-:W5:Y:S04]  /*124f0*/  LDL.LU R12, [R1+0x21c] ;  /* 0x00021c00010c7983 */ /* 0x001f680000300800 */
[----:B--2---:R0:W-:Y:S04]  /*12500*/  STS.U8 [R16+UR8+0x2300], R0 ;  /* 0x0023000010007988 */ /* 0x0041e80008000008 */
[----:B-1----:R-:W2:Y:S04]  /*12510*/  LDL.LU R18, [R1+0x228] ;  /* 0x0002280001127983 */ /* 0x002ea80000300800 */
[----:B------:R1:W-:Y:S04]  /*12520*/  STS.U8 [R16+UR8+0x2400], R21 ;  /* 0x0024001510007988 */ /* 0x0003e80008000008 */
[----:B0-----:R-:W2:Y:S04]  /*12530*/  LDL.LU R0, [R1+0x230] ;  /* 0x0002300001007983 */ /* 0x001ea80000300800 */
[----:B------:R0:W-:Y:S04]  /*12540*/  STS.U8 [R16+UR8+0x2500], R11 ;  /* 0x0025000b10007988 */ /* 0x0001e80008000008 */
        /* <DEDUP_REMOVED lines=13> */
[----:B0-----:R-:W2:Y:S04]  /*12620*/  LDL.LU R15, [R1+0x23c] ;  /* 0x00023c00010f7983 */ /* 0x001ea80000300800 */
        /* <DEDUP_REMOVED lines=9> */
[----:B------:R-:W-:Y:S04]  /*126c0*/  STS.U8 [R16+UR8+0x3100], R2 ;  /* 0x0031000210007988 */ /* 0x000fe80008000008 */
[----:B------:R-:W-:Y:S04]  /*126d0*/  STS.U8 [R16+UR8+0x3200], R28 ;  /* 0x0032001c10007988 */ /* 0x000fe80008000008 */
[----:B------:R-:W-:Y:S04]  /*126e0*/  STS.U8 [R16+UR8+0x3300], R29 ;  /* 0x0033001d10007988 */ /* 0x000fe80008000008 */
[----:B------:R-:W-:Y:S04]  /*126f0*/  STS.U8 [R16+UR8+0x3400], R25 ;  /* 0x0034001910007988 */ /* 0x000fe80008000008 */
[----:B------:R1:W-:Y:S04]  /*12700*/  STS.U8 [R16+UR8+0x3500], R23 ;  /* 0x0035001710007988 */ /* 0x0003e80008000008 */
[----:B0-----:R-:W3:Y:S01]  /*12710*/  LDL.LU R3, [R1+0x780] ;  /* 0x0007800001037983 */ /* 0x001ee20000300800 */
[----:B-1----:R-:W0:Y:S03]  /*12720*/  S2R R23, SR_TID.X ;  /* 0x0000000000177919 */ /* 0x002e260000002100 */
[----:B------:R1:W-:Y:S04]  /*12730*/  STS.U8 [R16+UR8+0x3600], R22 ;  /* 0x0036001610007988 */ /* 0x0003e80008000008 */
[----:B------:R1:W-:Y:S04]  /*12740*/  STS.U8 [R16+UR8+0x3700], R26 ;  /* 0x0037001a10007988 */ /* 0x0003e80008000008 */
[----:B------:R1:W-:Y:S04]  /*12750*/  STS.U8 [R16+UR8+0x3800], R27 ;  /* 0x0038001b10007988 */ /* 0x0003e80008000008 */
[----:B------:R1:W-:Y:S04]  /*12760*/  STS.U8 [R16+UR8+0x3900], R24 ;  /* 0x0039001810007988 */ /* 0x0003e80008000008 */
[----:B-----5:R5:W-:Y:S01]  /*12770*/  STS.U8 [R16+UR8+0x3a00], R13 ;  /* 0x003a000d10007988 */ /* 0x020be20008000008 */
[----:B0-----:R-:W-:-:S03]  /*12780*/  LOP3.LUT R2, R23, 0x7f, RZ, 0xc0, !PT ;  /* 0x0000007f17027812 */ /* 0x001fc600078ec0ff */
[----:B------:R-:W4:Y:S04]  /*12790*/  LDL.LU R23, [R1] ;  /* 0x0000000001177983 */ /* 0x000f280000300800 */
[----:B------:R-:W3:Y:S04]  /*127a0*/  LDL.LU R28, [R1+0x2c] ;  /* 0x00002c00011c7983 */ /* 0x000ee80000300800 */
[----:B------:R-:W3:Y:S04]  /*127b0*/  LDL.LU R29, [R1+0x34] ;  /* 0x00003400011d7983 */ /* 0x000ee80000300800 */
[----:B------:R-:W3:Y:S04]  /*127c0*/  LDL.LU R25, [R1+0x14c] ;  /* 0x00014c0001197983 */ /* 0x000ee80000300800 */
[----:B-1----:R-:W3:Y:S04]  /*127d0*/  LDL.LU R22, [R1+0x150] ;  /* 0x0001500001167983 */ /* 0x002ee80000300800 */
[----:B------:R-:W3:Y:S04]  /*127e0*/  LDL.LU R26, [R1+0x158] ;  /* 0x00015800011a7983 */ /* 0x000ee80000300800 */
[----:B------:R-:W3:Y:S04]  /*127f0*/  LDL.LU R27, [R1+0x164] ;  /* 0x00016400011b7983 */ /* 0x000ee80000300800 */
[----:B------:R-:W3:Y:S04]  /*12800*/  LDL.LU R24, [R1+0x170] ;  /* 0x0001700001187983 */ /* 0x000ee80000300800 */
[----:B------:R0:W-:Y:S04]  /*12810*/  STS.U8 [R16+UR8+0x3b00], R12 ;  /* 0x003b000c10007988 */ /* 0x0001e80008000008 */
[----:B-----5:R-:W5:Y:S04]  /*12820*/  LDL.LU R13, [R1+0x174] ;  /* 0x00017400010d7983 */ /* 0x020f680000300800 */
[----:B--2---:R1:W-:Y:S04]  /*12830*/  STS.U8 [R16+UR8+0x3c00], R18 ;  /* 0x003c001210007988 */ /* 0x0043e80008000008 */
        /* <DEDUP_REMOVED lines=8> */
[----:B------:R-:W2:Y:S01]  /*128c0*/  LDL.LU R15, [R1+0x1a4] ;  /* 0x0001a400010f7983 */ /* 0x000ea20000300800 */
[----:B------:R-:W-:-:S05]  /*128d0*/  LOP3.LUT R2, R2, 0x10, RZ, 0x3c, !PT ;  /* 0x0000001002027812 */ /* 0x000fca00078e3cff */
[----:B------:R0:W-:Y:S04]  /*128e0*/  STS.U8 [R2+UR8+0x80], R8 ;  /* 0x0000800802007988 */ /* 0x0001e80008000008 */
[----:B------:R1:W-:Y:S04]  /*128f0*/  STS.U8 [R2+UR8+0x180], R7 ;  /* 0x0001800702007988 */ /* 0x0003e80008000008 */
[----:B------:R1:W-:Y:S04]  /*12900*/  STS.U8 [R2+UR8+0x280], R6 ;  /* 0x0002800602007988 */ /* 0x0003e80008000008 */
[----:B0-----:R-:W2:Y:S04]  /*12910*/  LDL.LU R8, [R1+0x28] ;  /* 0x0000280001087983 */ /* 0x001ea80000300800 */
[----:B-1----:R-:W2:Y:S04]  /*12920*/  LDL.LU R7, [R1+0x20] ;  /* 0x0000200001077983 */ /* 0x002ea80000300800 */
[----:B------:R-:W2:Y:S04]  /*12930*/  LDL.LU R6, [R1+0x14] ;  /* 0x0000140001067983 */ /* 0x000ea80000300800 */
[----:B------:R0:W-:Y:S04]  /*12940*/  STS.U8 [R2+UR8+0x380], R5 ;  /* 0x0003800502007988 */ /* 0x0001e80008000008 */
[----:B------:R1:W-:Y:S04]  /*12950*/  STS.U8 [R2+UR8+0x480], R4 ;  /* 0x0004800402007988 */ /* 0x0003e80008000008 */
[----:B0-----:R-:W2:Y:S04]  /*12960*/  LDL.LU R5, [R1+0x18] ;  /* 0x0000180001057983 */ /* 0x001ea80000300800 */
[----:B-1----:R-:W2:Y:S04]  /*12970*/  LDL.LU R4, [R1+0xc] ;  /* 0x00000c0001047983 */ /* 0x002ea80000300800 */
[----:B----4-:R0:W-:Y:S04]  /*12980*/  STS.U8 [R2+UR8+0x780], R23 ;  /* 0x0007801702007988 */ /* 0x0101e80008000008 */
[----:B0-----:R-:W4:Y:S04]  /*12990*/  LDL.LU R23, [R1+0x1ac] ;  /* 0x0001ac0001177983 */ /* 0x001f280000300800 */
[----:B---3--:R0:W-:Y:S04]  /*129a0*/  STS.U8 [R2+UR8+0x1080], R25 ;  /* 0x0010801902007988 */ /* 0x0081e80008000008 */
[----:B------:R1:W-:Y:S04]  /*129b0*/  STS.U8 [R2+UR8+0x1280], R26 ;  /* 0x0012801a02007988 */ /* 0x0003e80008000008 */
[----:B0-----:R-:W3:Y:S04]  /*129c0*/  LDL.LU R25, [R1+0x1bc] ;  /* 0x0001bc0001197983 */ /* 0x001ee80000300800 */
[----:B------:R0:W-:Y:S04]  /*129d0*/  STS.U8 [R2+UR8+0x1580], R24 ;  /* 0x0015801802007988 */ /* 0x0001e80008000008 */
[----:B-1----:R-:W3:Y:S04]  /*129e0*/  LDL.LU R26, [R1+0x1c8] ;  /* 0x0001c800011a7983 */ /* 0x002ee80000300800 */
[----:B-----5:R1:W-:Y:S04]  /*129f0*/  STS.U8 [R2+UR8+0x1680], R13 ;  /* 0x0016800d02007988 */ /* 0x0203e80008000008 */
        /* <DEDUP_REMOVED lines=13> */
[----:B-1----:R-:W2:Y:S04]  /*12ad0*/  LDL.LU R15, [R1+0x20c] ;  /* 0x00020c00010f7983 */ /* 0x002ea80000300800 */
[----:B------:R0:W-:Y:S04]  /*12ae0*/  STS.U8 [R2+UR8+0x1380], R10 ;  /* 0x0013800a02007988 */ /* 0x0001e80008000008 */
[----:B------:R1:W-:Y:S04]  /*12af0*/  STS.U8 [R2+UR8+0x880], R9 ;  /* 0x0008800902007988 */ /* 0x0003e80008000008 */
[----:B------:R1:W-:Y:S04]  /*12b00*/  STS.U8 [R2+UR8+0x680], R3 ;  /* 0x0006800302007988 */ /* 0x0003e80008000008 */
[----:B0-----:R-:W2:Y:S04]  /*12b10*/  LDL.LU R10, [R1+0x250] ;  /* 0x00025000010a7983 */ /* 0x001ea80000300800 */
[----:B-1----:R-:W2:Y:S04]  /*12b20*/  LDL.LU R9, [R1+0x258] ;  /* 0x0002580001097983 */ /* 0x002ea80000300800 */
        /* <DEDUP_REMOVED lines=16> */
[----:B------:R-:W-:Y:S04]  /*12c30*/  STS.U8 [R2+UR8+0x1e80], R11 ;  /* 0x001e800b02007988 */ /* 0x000fe80008000008 */
[----:B-1----:R-:W2:Y:S04]  /*12c40*/  LDL.LU R27, [R1+0x2a0] ;  /* 0x0002a000011b7983 */ /* 0x002ea80000300800 */
[----:B------:R-:W-:Y:S04]  /*12c50*/  STS.U8 [R2+UR8+0xe80], R28 ;  /* 0x000e801c02007988 */ /* 0x000fe80008000008 */
[----:B------:R-:W-:Y:S04]  /*12c60*/  STS.U8 [R2+UR8+0xf80], R29 ;  /* 0x000f801d02007988 */ /* 0x000fe80008000008 */
[----:B----4-:R0:W-:Y:S04]  /*12c70*/  STS.U8 [R2+UR8+0x1d80], R23 ;  /* 0x001d801702007988 */ /* 0x0101e80008000008 */
[----:B0-----:R-:W4:Y:S04]  /*12c80*/  LDL.LU R23, [R1+0x2a8] ;  /* 0x0002a80001177983 */ /* 0x001f280000300800 */
[----:B------:R-:W4:Y:S04]  /*12c90*/  LDL.LU R11, [R1+0x248] ;  /* 0x00024800010b7983 */ /* 0x000f280000300800 */
[----:B------:R-:W4:Y:S04]  /*12ca0*/  LDL.LU R28, [R1+0x2b0] ;  /* 0x0002b000011c7983 */ /* 0x000f280000300800 */
[----:B---3--:R0:W-:Y:S04]  /*12cb0*/  STS.U8 [R2+UR8+0x1f80], R25 ;  /* 0x001f801902007988 */ /* 0x0081e80008000008 */
[----:B------:R-:W3:Y:S04]  /*12cc0*/  LDL.LU R29, [R1+0x2b8] ;  /* 0x0002b800011d7983 */ /* 0x000ee80000300800 */
[----:B------:R1:W-:Y:S04]  /*12cd0*/  STS.U8 [R2+UR8+0x2080], R26 ;  /* 0x0020801a02007988 */ /* 0x0003e80008000008 */
[----:B0-----:R-:W3:Y:S04]  /*12ce0*/  LDL.LU R25, [R1+0x220] ;  /* 0x0002200001197983 */ /* 0x001ee80000300800 */
[----:B-----5:R0:W-:Y:S04]  /*12cf0*/  STS.U8 [R2+UR8+0x2180], R24 ;  /* 0x0021801802007988 */ /* 0x0201e80008000008 */
[----:B-1----:R-:W5:Y:S04]  /*12d00*/  LDL.LU R26, [R1+0x224] ;  /* 0x00022400011a7983 */ /* 0x002f680000300800 */
        /* <DEDUP_REMOVED lines=13> */
[----:B0-----:R-:W5:Y:S04]  /*12de0*/  LDL.LU R16, [R1+0x76c] ;  /* 0x00076c0001107983 */ /* 0x001f680000300800 */
[----:B-1----:R-:W4:Y:S04]  /*12df0*/  LDL.LU R15, [R1+0x768] ;  /* 0x00076800010f7983 */ /* 0x002f280000300800 */
[----:B----4-:R0:W-:Y:S04]  /*12e00*/  STS.U8 [R2+UR8+0x2980], R15 ;  /* 0x0029800f02007988 */ /* 0x0101e80008000008 */
[----:B0-----:R-:W4:Y:S04]  /*12e10*/  LDL.LU R15, [R1+0x240] ;  /* 0x00024000010f7983 */ /* 0x001f280000300800 */
[----:B------:R-:W-:Y:S04]  /*12e20*/  STS.U8 [R2+UR8+0x2b80], R11 ;  /* 0x002b800b02007988 */ /* 0x000fe80008000008 */
        /* <DEDUP_REMOVED lines=9> */
[----:B------:R0:W-:Y:S04]  /*12ec0*/  STS.U8 [R2+UR8+0x3580], R22 ;  /* 0x0035801602007988 */ /* 0x0001e80008000008 */
[----:B------:R1:W-:Y:S04]  /*12ed0*/  STS.U8 [R2+UR8+0x3680], R27 ;  /* 0x0036801b02007988 */ /* 0x0003e80008000008 */
[----:B------:R1:W-:Y:S04]  /*12ee0*/  STS.U8 [R2+UR8+0x3780], R23 ;  /* 0x0037801702007988 */ /* 0x0003e80008000008 */
[----:B------:R-:W-:Y:S04]  /*12ef0*/  STS.U8 [R2+UR8+0x3880], R28 ;  /* 0x0038801c02007988 */ /* 0x000fe80008000008 */
[----:B---3--:R-:W-:Y:S04]  /*12f00*/  STS.U8 [R2+UR8+0x3980], R29 ;  /* 0x0039801d02007988 */ /* 0x008fe80008000008 */
[----:B-----5:R-:W-:Y:S04]  /*12f10*/  STS.U8 [R2+UR8+0x3a80], R16 ;  /* 0x003a801002007988 */ /* 0x020fe80008000008 */
[----:B------:R-:W-:Y:S04]  /*12f20*/  STS.U8 [R2+UR8+0x3b80], R25 ;  /* 0x003b801902007988 */ /* 0x000fe80008000008 */
[----:B------:R-:W-:Y:S04]  /*12f30*/  STS.U8 [R2+UR8+0x3c80], R26 ;  /* 0x003c801a02007988 */ /* 0x000fe80008000008 */
[----:B--2---:R-:W-:Y:S04]  /*12f40*/  STS.U8 [R2+UR8+0x3d80], R24 ;  /* 0x003d801802007988 */ /* 0x004fe80008000008 */
[----:B------:R-:W-:Y:S04]  /*12f50*/  STS.U8 [R2+UR8+0x3e80], R13 ;  /* 0x003e800d02007988 */ /* 0x000fe80008000008 */
[----:B------:R-:W-:Y:S04]  /*12f60*/  STS.U8 [R2+UR8+0x3f80], R14 ;  /* 0x003f800e02007988 */ /* 0x000fe80008000008 */
[----:B0-----:R-:W2:Y:S04]  /*12f70*/  LDL.LU R22, [R1+0x140] ;  /* 0x0001400001167983 */ /* 0x001ea80000300800 */
[----:B-1----:R-:W3:Y:S04]  /*12f80*/  LDL.LU R27, [R1+0x148] ;  /* 0x00014800011b7983 */ /* 0x002ee80000300800 */
[----:B------:R-:W3:Y:S04]  /*12f90*/  LDL.LU R23, [R1+0x144] ;  /* 0x0001440001177983 */ /* 0x000ee80000300800 */
[----:B----4-:R-:W-:Y:S01]  /*12fa0*/  STS.U8 [R2+UR8+0x2a80], R15 ;  /* 0x002a800f02007988 */ /* 0x010fe20008000008 */
[----:B------:R-:W-:Y:S06]  /*12fb0*/  BAR.SYNC.DEFER_BLOCKING 0x0 ;  /* 0x0000000000007b1d */ /* 0x000fec0000010000 */
[----:B------:R-:W0:Y:S04]  /*12fc0*/  LDSM.16.M88.4 R4, [R0] ;  /* 0x000000000004783b */ /* 0x000e280000000200 */
[----:B0-----:R-:W-:Y:S01]  /*12fd0*/  STL.64 [R1+0x30], R4 ;  /* 0x0000300401007387 */ /* 0x001fe20000100a00 */
[----:B------:R-:W-:-:S02]  /*12fe0*/  IMAD.MOV.U32 R26, RZ, RZ, R4 ;  /* 0x000000ffff1a7224 */ /* 0x000fc400078e0004 */
[----:B------:R-:W-:Y:S01]  /*12ff0*/  IMAD.MOV.U32 R15, RZ, RZ, R5 ;  /* 0x000000ffff0f7224 */ /* 0x000fe200078e0005 */
[----:B------:R-:W-:Y:S01]  /*13000*/  STL [R1+0x38], R6 ;  /* 0x0000380601007387 */ /* 0x000fe20000100800 */
[----:B------:R-:W-:Y:S02]  /*13010*/  IMAD.MOV.U32 R8, RZ, RZ, R6 ;  /* 0x000000ffff087224 */ /* 0x000fe400078e0006 */
[----:B------:R-:W-:Y:S02]  /*13020*/  IMAD.MOV.U32 R29, RZ, RZ, R7 ;  /* 0x000000ffff1d7224 */ /* 0x000fe400078e0007 */
[----:B------:R-:W0:Y:S04]  /*13030*/  LDSM.16.M88.4 R4, [R0+0x800] ;  /* 0x000800000004783b */ /* 0x000e280000000200 */
[----:B------:R1:W-:Y:S04]  /*13040*/  STL [R1+0x750], R8 ;  /* 0x0007500801007387 */ /* 0x0003e80000100800 */
[----:B0-----:R-:W-:Y:S04]  /*13050*/  STL.64 [R1+0x20], R4 ;  /* 0x0000200401007387 */ /* 0x001fe80000100a00 */
[----:B------:R0:W-:Y:S04]  /*13060*/  STL.64 [R1+0x28], R6 ;  /* 0x0000280601007387 */ /* 0x0001e80000100a00 */
[----:B-1----:R-:W4:Y:S04]  /*13070*/  LDL.LU.64 R8, [R1+0x120] ;  /* 0x0001200001087983 */ /* 0x002f280000300a00 */
[----:B------:R-:W5:Y:S01]  /*13080*/  LDL.LU.64 R10, [R1+0x128] ;  /* 0x00012800010a7983 */ /* 0x000f620000300a00 */
[----:B---3--:R-:W-:-:S02]  /*13090*/  IMAD R2, R23, 0x100, R27 ;  /* 0x0000010017027824 */ /* 0x008fc400078e021b */
[----:B------:R-:W-:Y:S02]  /*130a0*/  IMAD.MOV.U32 R19, RZ, RZ, R6 ;  /* 0x000000ffff137224 */ /* 0x000fe400078e0006 */
[----:B0-----:R-:W-:Y:S02]  /*130b0*/  IMAD R6, R20, 0x100, R21 ;  /* 0x0000010014067824 */ /* 0x001fe400078e0215 */
[----:B------:R-:W-:Y:S01]  /*130c0*/  IMAD.MOV.U32 R16, RZ, RZ, R7 ;  /* 0x000000ffff107224 */ /* 0x000fe200078e0007 */
[----:B------:R-:W-:Y:S01]  /*130d0*/  F2FP.F16.E4M3.UNPACK_B R7, R2 ;  /* 0x00000002ff07723e */ /* 0x000fe200020006ff */
[----:B--2---:R-:W-:Y:S01]  /*130e0*/  IMAD R3, R17, 0x100, R22 ;  /* 0x0000010011037824 */ /* 0x004fe200078e0216 */
[----:B------:R-:W-:Y:S01]  /*130f0*/  F2FP.F16.E4M3.UNPACK_B R2, R26 ;  /* 0x0000001aff02723e */ /* 0x000fe200020006ff */
[----:B-----5:R-:W-:Y:S04]  /*13100*/  STL.64 [R1+0x760], R10 ;  /* 0x0007600a01007387 */ /* 0x020fe80000100a00 */
[----:B----4-:R-:W-:Y:S04]  /*13110*/  STL.64 [R1+0x758], R8 ;  /* 0x0007580801007387 */ /* 0x010fe80000100a00 */
[----:B------:R-:W0:Y:S04]  /*13120*/  LDSM.16.M88.4 R8, [R0+0x1000] ;  /* 0x001000000008783b */ /* 0x000e280000000200 */
[----:B0-----:R-:W-:Y:S01]  /*13130*/  STL.64 [R1+0x10], R8 ;  /* 0x0000100801007387 */ /* 0x001fe20000100a00 */
[----:B------:R-:W-:-:S02]  /*13140*/  IMAD.MOV.U32 R24, RZ, RZ, R8 ;  /* 0x000000ffff187224 */ /* 0x000fc400078e0008 */
[----:B------:R-:W-:Y:S01]  /*13150*/  IMAD.MOV.U32 R25, RZ, RZ, R9 ;  /* 0x000000ffff197224 */ /* 0x000fe200078e0009 */
[----:B------:R-:W-:Y:S04]  /*13160*/  STL.64 [R1+0x18], R10 ;  /* 0x0000180a01007387 */ /* 0x000fe80000100a00 */
[----:B------:R-:W0:Y:S04]  /*13170*/  LDSM.16.M88.4 R8, [R0+0x1800] ;  /* 0x001800000008783b */ /* 0x000e280000000200 */
[----:B------:R-:W2:Y:S04]  /*13180*/  LDL.LU.64 R20, [R1+0x110] ;  /* 0x0001100001147983 */ /* 0x000ea80000300a00 */
[----:B------:R-:W2:Y:S04]  /*13190*/  LDL.LU.64 R22, [R1+0x118] ;  /* 0x0001180001167983 */ /* 0x000ea80000300a00 */
[----:B0-----:R-:W-:Y:S01]  /*131a0*/  STL.64 [R1], R8 ;  /* 0x0000000801007387 */ /* 0x001fe20000100a00 */
[----:B------:R-:W-:-:S02]  /*131b0*/  IMAD.MOV.U32 R27, RZ, RZ, R10 ;  /* 0x000000ffff1b7224 */ /* 0x000fc400078e000a */
[----:B------:R-:W-:Y:S01]  /*131c0*/  IMAD.MOV.U32 R26, RZ, RZ, R11 ;  /* 0x000000ffff1a7224 */ /* 0x000fe200078e000b */
[----:B------:R0:W-:Y:S01]  /*131d0*/  STL.64 [R1+0x8], R10 ;  /* 0x0000080a01007387 */ /* 0x0001e20000100a00 */
[----:B------:R-:W-:-:S03]  /*131e0*/  IMAD.MOV.U32 R28, RZ, RZ, R9 ;  /* 0x000000ffff1c7224 */ /* 0x000fc600078e0009 */
[----:B0-----:R-:W3:Y:S04]  /*131f0*/  LDL.LU.64 R10, [R1+0x760] ;  /* 0x00076000010a7983 */ /* 0x001ee80000300a00 */
[----:B------:R-:W3:Y:S01]  /*13200*/  LDL.LU.64 R8, [R1+0x758] ;  /* 0x0007580001087983 */ /* 0x000ee20000300a00 */
[----:B------:R-:W-:Y:S02]  /*13210*/  IMAD.MOV.U32 R14, RZ, RZ, R4 ;  /* 0x000000ffff0e7224 */ /* 0x000fe400078e0004 */
[----:B------:R-:W-:Y:S02]  /*13220*/  IMAD R4, R12, 0x100, R18 ;  /* 0x000001000c047824 */ /* 0x000fe400078e0212 */
[----:B------:R-:W-:Y:S01]  /*13230*/  IMAD.MOV.U32 R13, RZ, RZ, R5 ;  /* 0x000000ffff0d7224 */ /* 0x000fe200078e0005 */
[----:B------:R-:W-:-:S02]  /*13240*/  F2FP.F16.E4M3.UNPACK_B R5, R3 ;  /* 0x00000003ff05723e */ /* 0x000fc400020006ff */
[----:B------:R-:W-:Y:S02]  /*13250*/  F2FP.F16.E4M3.UNPACK_B R4, R4 ;  /* 0x00000004ff04723e */ /* 0x000fe400020006ff */
[----:B------:R-:W-:Y:S02]  /*13260*/  F2FP.F16.E4M3.UNPACK_B R6, R6 ;  /* 0x00000006ff06723e */ /* 0x000fe400020006ff */
[----:B------:R-:W-:-:S07]  /*13270*/  F2FP.F16.E4M3.UNPACK_B R3, R15 ;  /* 0x0000000fff03723e */ /* 0x000fce00020006ff */
[----:B---3--:R-:W-:-:S15]  /*13280*/  HMMA.16816.F32 R8, R4, R2, R8 ;  /* 0x000000020408723c */ /* 0x008fde0000001808 */
[----:B------:R-:W-:-:S08]  /*13290*/  NOP ;  /* 0x0000000000007918 */ /* 0x000fd00000000000 */
[----:B------:R0:W-:Y:S04]  /*132a0*/  STL.64 [R1+0x120], R8 ;  /* 0x0001200801007387 */ /* 0x0001e80000100a00 */
[----:B------:R-:W-:Y:S04]  /*132b0*/  STL.64 [R1+0x128], R10 ;  /* 0x0001280a01007387 */ /* 0x000fe80000100a00 */
[----:B0-----:R-:W3:Y:S04]  /*132c0*/  LDL.LU R8, [R1+0x750] ;  /* 0x0007500001087983 */ /* 0x001ee80000300800 */
[----:B------:R-:W-:Y:S01]  /*132d0*/  STL [R1+0x6e8], R29 ;  /* 0x0006e81d01007387 */ /* 0x000fe20000100800 */
[----:B---3--:R-:W-:-:S03]  /*132e0*/  F2FP.F16.E4M3.UNPACK_B R2, R8 ;  /* 0x00000008ff02723e */ /* 0x008fc600020006ff */
[----:B------:R-:W0:Y:S04]  /*132f0*/  LDSM.16.M88.4 R8, [R0+0x2000] ;  /* 0x002000000008783b */ /* 0x000e280000000200 */
[----:B0-----:R-:W-:Y:S04]  /*13300*/  STL.64 [R1+0x728], R10 ;  /* 0x0007280a01007387 */ /* 0x001fe80000100a00 */
[----:B------:R0:W-:Y:S04]  /*13310*/  STL.64 [R1+0x720], R8 ;  /* 0x0007200801007387 */ /* 0x0001e80000100a00 */
[----:B0-----:R-:W3:Y:S04]  /*13320*/  LDL.LU.64 R8, [R1+0xa0] ;  /* 0x0000a00001087983 */ /* 0x001ee80000300a00 */
[----:B------:R-:W3:Y:S01]  /*13330*/  LDL.LU.64 R10, [R1+0xa8] ;  /* 0x0000a800010a7983 */ /* 0x000ee20000300a00 */
[----:B------:R-:W-:-:S07]  /*13340*/  F2FP.F16.E4M3.UNPACK_B R3, R29 ;  /* 0x0000001dff03723e */ /* 0x000fce00020006ff */
[----:B---3--:R-:W-:Y:S07]  /*13350*/  HMMA.16816.F32 R8, R4, R2, R8 ;  /* 0x000000020408723c */ /* 0x008fee0000001808 */
[----:B------:R-:W-:Y:S02]  /*13360*/  F2FP.F16.E4M3.UNPACK_B R2, R14 ;  /* 0x0000000eff02723e */ /* 0x000fe400020006ff */
[----:B------:R-:W-:Y:S02]  /*13370*/  F2FP.F16.E4M3.UNPACK_B R3, R13 ;  /* 0x0000000dff03723e */ /* 0x000fe400020006ff */
[----:B------:R-:W0:-:S12]  /*13380*/  LDSM.16.M88.4 R12, [R0+0x2800] ;  /* 0x00280000000c783b */ /* 0x000e180000000200 */
[----:B------:R-:W-:Y:S04]  /*13390*/  STL.64 [R1+0xa0], R8 ;  /* 0x0000a00801007387 */ /* 0x000fe80000100a00 */
[----:B------:R2:W-:Y:S02]  /*133a0*/  STL.64 [R1+0xa8], R10 ;  /* 0x0000a80a01007387 */ /* 0x0005e40000100a00 */
[----:B--2---:R-:W-:Y:S02]  /*133b0*/  HMMA.16816.F32 R8, R4, R2, R20 ;  /* 0x000000020408723c */ /* 0x004fe40000001814 */
[----:B0-----:R-:W-:Y:S04]  /*133c0*/  STL.64 [R1+0x738], R14 ;  /* 0x0007380e01007387 */ /* 0x001fe80000100a00 */
[----:B------:R0:W-:-:S15]  /*133d0*/  STL.64 [R1+0x730], R12 ;  /* 0x0007300c01007387 */ /* 0x0001de0000100a00 */
[----:B------:R-:W-:-:S02]  /*133e0*/  NOP ;  /* 0x0000000000007918 */ /* 0x000fc40000000000 */
[----:B------:R-:W-:Y:S04]  /*133f0*/  STL.64 [R1+0x110], R8 ;  /* 0x0001100801007387 */ /* 0x000fe80000100a00 */
[----:B------:R-:W-:Y:S04]  /*13400*/  STL [R1+0x118], R10 ;  /* 0x0001180a01007387 */ /* 0x000fe80000100800 */
[----:B------:R-:W2:Y:S04]  /*13410*/  LDL.LU.64 R20, [R1+0x100] ;  /* 0x0001000001147983 */ /* 0x000ea80000300a00 */
[----:B------:R-:W2:Y:S04]  /*13420*/  LDL.LU.64 R22, [R1+0x108] ;  /* 0x0001080001167983 */ /* 0x000ea80000300a00 */
[----:B0-----:R-:W3:Y:S04]  /*13430*/  LDL.LU.64 R12, [R1+0x60] ;  /* 0x00006000010c7983 */ /* 0x001ee80000300a00 */
[----:B------:R-:W4:Y:S01]  /*13440*/  LDL.LU.64 R14, [R1+0x68] ;  /* 0x00006800010e7983 */ /* 0x000f220000300a00 */
[----:B------:R-:W-:-:S02]  /*13450*/  F2FP.F16.E4M3.UNPACK_B R2, R19 ;  /* 0x00000013ff02723e */ /* 0x000fc400020006ff */
[----:B------:R-:W-:Y:S02]  /*13460*/  F2FP.F16.E4M3.UNPACK_B R3, R16 ;  /* 0x00000010ff03723e */ /* 0x000fe400020006ff */
[----:B------:R-:W0:Y:S01]  /*13470*/  LDSM.16.M88.4 R16, [R0+0x3000] ;  /* 0x003000000010783b */ /* 0x000e220000000200 */
[----:B------:R-:W-:-:S03]  /*13480*/  IMAD.MOV.U32 R29, RZ, RZ, R11 ;  /* 0x000000ffff1d7224 */ /* 0x000fc600078e000b */
[----:B----4-:R-:W-:Y:S04]  /*13490*/  STL.64 [R1+0x748], R14 ;  /* 0x0007480e01007387 */ /* 0x010fe80000100a00 */
[----:B---3--:R1:W-:Y:S04]  /*134a0*/  STL.64 [R1+0x740], R12 ;  /* 0x0007400c01007387 */ /* 0x0083e80000100a00 */
[----:B-1----:R-:W3:Y:S04]  /*134b0*/  LDL.LU.64 R12, [R1+0x70] ;  /* 0x00007000010c7983 */ /* 0x002ee80000300a00 */
[----:B------:R-:W3:Y:S04]  /*134c0*/  LDL.LU.64 R14, [R1+0x78] ;  /* 0x00007800010e7983 */ /* 0x000ee80000300a00 */
[----:B------:R-:W4:Y:S04]  /*134d0*/  LDL.LU.64 R8, [R1+0x50] ;  /* 0x0000500001087983 */ /* 0x000f280000300a00 */
[----:B------:R-:W4:Y:S04]  /*134e0*/  LDL.LU.64 R10, [R1+0x58] ;  /* 0x00005800010a7983 */ /* 0x000f280000300a00 */
[----:B0-----:R0:W-:Y:S04]  /*134f0*/  STL.64 [R1+0x708], R18 ;  /* 0x0007081201007387 */ /* 0x0011e80000100a00 */
[----:B0-----:R-:W5:Y:S04]  /*13500*/  LDL R18, [R1+0x18] ;  /* 0x0000180001127983 */ /* 0x001f680000100800 */
[----:B------:R-:W4:Y:S01]  /*13510*/  LDL R19, [R1+0x1c] ;  /* 0x00001c0001137983 */ /* 0x000f220000100800 */
[----:B--2---:R-:W-:Y:S03]  /*13520*/  HMMA.16816.F32 R20, R4, R2, R20 ;  /* 0x000000020414723c */ /* 0x004fe60000001814 */
[----:B------:R-:W-:Y:S01]  /*13530*/  STL.64 [R1+0x700], R16 ;  /* 0x0007001001007387 */ /* 0x000fe20000100a00 */
[----:B------:R-:W-:-:S15]  /*13540*/  F2FP.F16.E4M3.UNPACK_B R24, R24 ;  /* 0x00000018ff18723e */ /* 0x000fde00020006ff */
[----:B------:R-:W-:-:S04]  /*13550*/  NOP ;  /* 0x0000000000007918 */ /* 0x000fc80000000000 */
[----:B------:R-:W-:Y:S04]  /*13560*/  STL.64 [R1+0x100], R20 ;  /* 0x0001001401007387 */ /* 0x000fe80000100a00 */
[----:B------:R-:W-:Y:S04]  /*13570*/  STL.64 [R1+0x108], R22 ;  /* 0x0001081601007387 */ /* 0x000fe80000100a00 */
[----:B------:R0:W1:Y:S01]  /*13580*/  LDSM.16.M88.4 R20, [R0+0x3800] ;  /* 0x003800000014783b */ /* 0x0000620000000200 */
[----:B------:R-:W-:-:S03]  /*13590*/  F2FP.F16.E4M3.UNPACK_B R25, R25 ;  /* 0x00000019ff19723e */ /* 0x000fc600020006ff */
[----:B0-----:R-:W2:Y:S04]  /*135a0*/  LDL R0, [R1] ;  /* 0x0000000001007983 */ /* 0x001ea80000100800 */
[----:B-1----:R-:W-:Y:S04]  /*135b0*/  STL.64 [R1+0x718], R22 ;  /* 0x0007181601007387 */ /* 0x002fe80000100a00 */
[----:B------:R0:W-:Y:S04]  /*135c0*/  STL.64 [R1+0x710], R20 ;  /* 0x0007101401007387 */ /* 0x0001e80000100a00 */
[----:B0-----:R-:W2:Y:S04]  /*135d0*/  LDL.LU.64 R20, [R1+0x80] ;  /* 0x0000800001147983 */ /* 0x001ea80000300a00 */
[----:B------:R-:W2:Y:S04]  /*135e0*/  LDL.LU.64 R22, [R1+0x88] ;  /* 0x0000880001167983 */ /* 0x000ea80000300a00 */
[----:B------:R-:W2:Y:S01]  /*135f0*/  LDL.LU.64 R16, [R1+0x90] ;  /* 0x0000900001107983 */ /* 0x000ea20000300a00 */
[----:B---3--:R-:W-:Y:S01]  /*13600*/  HMMA.16816.F32 R12, R4, R24, R12 ;  /* 0x00000018040c723c */ /* 0x008fe2000000180c */
[----:B-----5:R-:W-:-:S02]  /*13610*/  F2FP.F16.E4M3.UNPACK_B R2, R18 ;  /* 0x00000012ff02723e */ /* 0x020fc400020006ff */
[----:B----4-:R-:W-:Y:S02]  /*13620*/  F2FP.F16.E4M3.UNPACK_B R3, R19 ;  /* 0x00000013ff03723e */ /* 0x010fe400020006ff */
[----:B------:R-:W3:-:S15]  /*13630*/  LDL.LU.64 R18, [R1+0x98] ;  /* 0x0000980001127983 */ /* 0x000ede0000300a00 */
[----:B------:R-:W-:-:S03]  /*13640*/  NOP ;  /* 0x0000000000007918 */ /* 0x000fc60000000000 */
[----:B------:R-:W-:Y:S04]  /*13650*/  STL.64 [R1+0x70], R12 ;  /* 0x0000700c01007387 */ /* 0x000fe80000100a00 */
[----:B------:R0:W-:Y:S04]  /*13660*/  STL.64 [R1+0x78], R14 ;  /* 0x0000780e01007387 */ /* 0x0001e80000100a00 */
[----:B0-----:R-:W4:Y:S04]  /*13670*/  LDL.LU.64 R14, [R1+0x748] ;  /* 0x00074800010e7983 */ /* 0x001f280000300a00 */
[----:B------:R-:W4:Y:S01]  /*13680*/  LDL.LU.64 R12, [R1+0x740] ;  /* 0x00074000010c7983 */ /* 0x000f220000300a00 */
[----:B------:R-:W-:-:S02]  /*13690*/  F2FP.F16.E4M3.UNPACK_B R25, R28 ;  /* 0x0000001cff19723e */ /* 0x000fc400020006ff */
[----:B--2---:R-:W-:Y:S01]  /*136a0*/  F2FP.F16.E4M3.UNPACK_B R24, R0 ;  /* 0x00000000ff18723e */ /* 0x004fe200020006ff */
[----:B----4-:R-:W-:Y:S07]  /*136b0*/  HMMA.16816.F32 R12, R4, R2, R12 ;  /* 0x00000002040c723c */ /* 0x010fee000000180c */
[----:B------:R-:W-:Y:S02]  /*136c0*/  F2FP.F16.E4M3.UNPACK_B R2, R27 ;  /* 0x0000001bff02723e */ /* 0x000fe400020006ff */
[----:B------:R-:W-:-:S02]  /*136d0*/  F2FP.F16.E4M3.UNPACK_B R3, R26 ;  /* 0x0000001aff03723e */ /* 0x000fc400020006ff */
[----:B------:R-:W-:-:S12]  /*136e0*/  HMMA.16816.F32 R24, R4, R24, R8 ;  /* 0x000000180418723c */ /* 0x000fd80000001808 */
[----:B------:R-:W-:Y:S04]  /*136f0*/  STL.64 [R1+0x60], R12 ;  /* 0x0000600c01007387 */ /* 0x000fe80000100a00 */
[----:B------:R0:W-:Y:S04]  /*13700*/  STL.64 [R1+0x68], R14 ;  /* 0x0000680e01007387 */ /* 0x0001e80000100a00 */
[----:B0-----:R-:W2:Y:S04]  /*13710*/  LDL.LU.64 R14, [R1+0x738] ;  /* 0x00073800010e7983 */ /* 0x001ea80000300a00 */
[----:B------:R-:W4:Y:S04]  /*13720*/  LDL.LU.64 R12, [R1+0x730] ;  /* 0x00073000010c7983 */ /* 0x000f280000300a00 */
[----:B------:R-:W5:Y:S04]  /*13730*/  LDL.LU.64 R10, [R1+0x728] ;  /* 0x00072800010a7983 */ /* 0x000f680000300a00 */
[----:B------:R-:W3:Y:S01]  /*13740*/  LDL.LU.64 R8, [R1+0x720] ;  /* 0x0007200001087983 */ /* 0x000ee20000300a00 */
[----:B------:R-:W-:Y:S03]  /*13750*/  HMMA.16816.F32 R20, R4, R2, R20 ;  /* 0x000000020414723c */ /* 0x000fe60000001814 */
[----:B------:R-:W-:Y:S04]  /*13760*/  STL.64 [R1+0x50], R24 ;  /* 0x0000501801007387 */ /* 0x000fe80000100a00 */
[----:B------:R-:W-:-:S15]  /*13770*/  STL.64 [R1+0x58], R26 ;  /* 0x0000581a01007387 */ /* 0x000fde0000100a00 */
[----:B------:R-:W-:-:S01]  /*13780*/  NOP ;  /* 0x0000000000007918 */ /* 0x000fc20000000000 */
[----:B------:R0:W-:Y:S04]  /*13790*/  STL.64 [R1+0x80], R20 ;  /* 0x0000801401007387 */ /* 0x0001e80000100a00 */
[----:B------:R1:W-:Y:S04]  /*137a0*/  STL.64 [R1+0x88], R22 ;  /* 0x0000881601007387 */ /* 0x0003e80000100a00 */
[----:B0-----:R-:W2:Y:S04]  /*137b0*/  LDL.LU.64 R20, [R1+0xb0] ;  /* 0x0000b00001147983 */ /* 0x001ea80000300a00 */
[----:B-1----:R-:W2:Y:S01]  /*137c0*/  LDL.LU.64 R22, [R1+0xb8] ;  /* 0x0000b80001167983 */ /* 0x002ea20000300a00 */
[----:B---3--:R-:W-:-:S02]  /*137d0*/  F2FP.F16.E4M3.UNPACK_B R24, R8 ;  /* 0x00000008ff18723e */ /* 0x008fc400020006ff */
[----:B------:R-:W-:-:S07]  /*137e0*/  F2FP.F16.E4M3.UNPACK_B R25, R9 ;  /* 0x00000009ff19723e */ /* 0x000fce00020006ff */
[----:B------:R-:W-:Y:S01]  /*137f0*/  HMMA.16816.F32 R16, R4, R24, R16 ;  /* 0x000000180410723c */ /* 0x000fe20000001810 */
[----:B-----5:R-:W-:Y:S01]  /*13800*/  F2FP.F16.E4M3.UNPACK_B R2, R10 ;  /* 0x0000000aff02723e */ /* 0x020fe200020006ff */
[----:B------:R0:W-:Y:S01]  /*13810*/  STL.64 [R1+0x6a0], R10 ;  /* 0x0006a00a01007387 */ /* 0x0001e20000100a00 */
[----:B------:R-:W-:-:S03]  /*13820*/  F2FP.F16.E4M3.UNPACK_B R3, R11 ;  /* 0x0000000bff03723e */ /* 0x000fc600020006ff */
[----:B------:R1:W-:-:S15]  /*13830*/  STL.64 [R1+0x698], R8 ;  /* 0x0006980801007387 */ /* 0x0003de0000100a00 */
[----:B------:R-:W-:-:S03]  /*13840*/  NOP ;  /* 0x0000000000007918 */ /* 0x000fc60000000000 */
[----:B0-----:R-:W-:Y:S02]  /*13850*/  IMAD.MOV.U32 R11, RZ, RZ, R16 ;  /* 0x000000ffff0b7224 */ /* 0x001fe400078e0010 */
[----:B------:R-:W-:Y:S02]  /*13860*/  IMAD.MOV.U32 R10, RZ, RZ, R17 ;  /* 0x000000ffff0a7224 */ /* 0x000fe400078e0011 */
[----:B-1----:R-:W-:Y:S01]  /*13870*/  IMAD.MOV.U32 R9, RZ, RZ, R18 ;  /* 0x000000ffff097224 */ /* 0x002fe200078e0012 */
[----:B------:R-:W3:Y:S01]  /*13880*/  LDL.LU.64 R16, [R1+0xc0] ;  /* 0x0000c00001107983 */ /* 0x000ee20000300a00 */
[----:B------:R-:W-:-:S03]  /*13890*/  IMAD.MOV.U32 R8, RZ, RZ, R19 ;  /* 0x000000ffff087224 */ /* 0x000fc600078e0013 */
[----:B------:R-:W3:Y:S01]  /*138a0*/  LDL.LU.64 R18, [R1+0xc8] ;  /* 0x0000c80001127983 */ /* 0x000ee20000300a00 */
[----:B--2---:R-:W-:Y:S03]  /*138b0*/  HMMA.16816.F32 R20, R4, R2, R20 ;  /* 0x000000020414723c */ /* 0x004fe60000001814 */
[----:B------:R-:W-:Y:S04]  /*138c0*/  STL.64 [R1+0x6c0], R10 ;  /* 0x0006c00a01007387 */ /* 0x000fe80000100a00 */
[----:B------:R0:W-:Y:S04]  /*138d0*/  STL.64 [R1+0x6b8], R8 ;  /* 0x0006b80801007387 */ /* 0x0001e80000100a00 */
[----:B0-----:R-:W2:Y:S04]  /*138e0*/  LDL.LU.64 R8, [R1+0xe0] ;  /* 0x0000e00001087983 */ /* 0x001ea80000300a00 */
[----:B------:R-:W2:Y:S01]  /*138f0*/  LDL.LU.64 R10, [R1+0xe8] ;  /* 0x0000e800010a7983 */ /* 0x000ea20000300a00 */
[----:B----4-:R-:W-:-:S02]  /*13900*/  F2FP.F16.E4M3.UNPACK_B R24, R12 ;  /* 0x0000000cff18723e */ /* 0x010fc400020006ff */
[----:B------:R-:W-:-:S05]  /*13910*/  F2FP.F16.E4M3.UNPACK_B R25, R13 ;  /* 0x0000000dff19723e */ /* 0x000fca00020006ff */
[----:B------:R-:W-:Y:S04]  /*13920*/  STL.64 [R1+0xb0], R20 ;  /* 0x0000b01401007387 */ /* 0x000fe80000100a00 */
[----:B------:R0:W-:Y:S01]  /*13930*/  STL.64 [R1+0xb8], R22 ;  /* 0x0000b81601007387 */ /* 0x0001e20000100a00 */
[----:B------:R-:W-:Y:S02]  /*13940*/  F2FP.F16.E4M3.UNPACK_B R2, R14 ;  /* 0x0000000eff02723e */ /* 0x000fe400020006ff */
[----:B------:R-:W-:Y:S01]  /*13950*/  F2FP.F16.E4M3.UNPACK_B R3, R15 ;  /* 0x0000000fff03723e */ /* 0x000fe200020006ff */
[----:B0-----:R-:W4:Y:S04]  /*13960*/  LDL.LU.64 R22, [R1+0x718] ;  /* 0x0007180001167983 */ /* 0x001f280000300a00 */
[----:B------:R-:W5:Y:S04]  /*13970*/  LDL.LU.64 R20, [R1+0x710] ;  /* 0x0007100001147983 */ /* 0x000f680000300a00 */
[----:B------:R-:W-:Y:S04]  /*13980*/  STL.64 [R1+0x680], R14 ;  /* 0x0006800e01007387 */ /* 0x000fe80000100a00 */
[----:B------:R0:W-:Y:S04]  /*13990*/  STL.64 [R1+0x678], R12 ;  /* 0x0006780c01007387 */ /* 0x0001e80000100a00 */
[----:B0-----:R-:W4:Y:S04]  /*139a0*/  LDL.LU.64 R12, [R1+0xf0] ;  /* 0x0000f000010c7983 */ /* 0x001f280000300a00 */
[----:B------:R-:W4:Y:S01]  /*139b0*/  LDL.LU.64 R14, [R1+0xf8] ;  /* 0x0000f800010e7983 */ /* 0x000f220000300a00 */
[C---:B---3--:R-:W-:Y:S03]  /*139c0*/  HMMA.16816.F32 R24, R4.reuse, R24, R16 ;  /* 0x000000180418723c */ /* 0x048fe60000001810 */
[----:B------:R-:W3:Y:S04]  /*139d0*/  LDL.LU.64 R18, [R1+0x708] ;  /* 0x0007080001127983 */ /* 0x000ee80000300a00 */
[----:B------:R-:W5:Y:S01]  /*139e0*/  LDL.LU.64 R16, [R1+0x700] ;  /* 0x0007000001107983 */ /* 0x000f620000300a00 */
[----:B--2---:R-:W-:-:S15]  /*139f0*/  HMMA.16816.F32 R8, R4, R2, R8 ;  /* 0x000000020408723c */ /* 0x004fde0000001808 */
[----:B------:R-:W-:Y:S04]  /*13a00*/  STL.64 [R1+0xc0], R24 ;  /* 0x0000c01801007387 */ /* 0x000fe80000100a00 */
[----:B------:R-:W-:Y:S04]  /*13a10*/  STL.64 [R1+0xc8], R26 ;  /* 0x0000c81a01007387 */ /* 0x000fe80000100a00 */
[----:B------:R-:W2:Y:S04]  /*13a20*/  LDL.LU R0, [R1+0x370] ;  /* 0x0003700001007983 */ /* 0x000ea80000300800 */
[----:B------:R0:W-:Y:S04]  /*13a30*/  STL.64 [R1+0xe0], R8 ;  /* 0x0000e00801007387 */ /* 0x0001e80000100a00 */
[----:B------:R-:W-:Y:S04]  /*13a40*/  STL.64 [R1+0xe8], R10 ;  /* 0x0000e80a01007387 */ /* 0x000fe80000100a00 */
[----:B0-----:R-:W2:Y:S04]  /*13a50*/  LDL.LU R8, [R1+0x380] ;  /* 0x0003800001087983 */ /* 0x001ea80000300800 */
[----:B------:R-:W2:Y:S04]  /*13a60*/  LDL.LU R27, [R1+0x37c] ;  /* 0x00037c00011b7983 */ /* 0x000ea80000300800 */
[----:B------:R-:W2:Y:S04]  /*13a70*/  LDL.LU R28, [R1+0x388] ;  /* 0x00038800011c7983 */ /* 0x000ea80000300800 */
[----:B------:R-:W2:Y:S01]  /*13a80*/  LDL.LU R26, [R1+0x378] ;  /* 0x00037800011a7983 */ /* 0x000ea20000300800 */
[----:B-----5:R-:W-:-:S02]  /*13a90*/  F2FP.F16.E4M3.UNPACK_B R24, R16 ;  /* 0x00000010ff18723e */ /* 0x020fc400020006ff */
[----:B------:R-:W-:Y:S01]  /*13aa0*/  F2FP.F16.E4M3.UNPACK_B R25, R17 ;  /* 0x00000011ff19723e */ /* 0x000fe200020006ff */
[----:B---3--:R-:W-:Y:S01]  /*13ab0*/  STL.64 [R1+0x660], R18 ;  /* 0x0006601201007387 */ /* 0x008fe20000100a00 */
[----:B------:R-:W-:Y:S02]  /*13ac0*/  F2FP.F16.E4M3.UNPACK_B R2, R18 ;  /* 0x00000012ff02723e */ /* 0x000fe400020006ff */
[----:B------:R-:W-:Y:S01]  /*13ad0*/  F2FP.F16.E4M3.UNPACK_B R3, R19 ;  /* 0x00000013ff03723e */ /* 0x000fe200020006ff */
[----:B------:R4:W-:Y:S02]  /*13ae0*/  STL.64 [R1+0x658], R16 ;  /* 0x0006581001007387 */ /* 0x0009e40000100a00 */
[----:B----4-:R-:W-:Y:S02]  /*13af0*/  HMMA.16816.F32 R16, R4, R24, R12 ;  /* 0x000000180410723c */ /* 0x010fe4000000180c */
[----:B------:R-:W3:-:S15]  /*13b00*/  LDL.LU R12, [R1+0x100] ;  /* 0x00010000010c7983 */ /* 0x000ede0000300800 */
[----:B------:R-:W-:-:S06]  /*13b10*/  NOP ;  /* 0x0000000000007918 */ /* 0x000fcc0000000000 */
[----:B------:R-:W-:Y:S04]  /*13b20*/  STL.64 [R1+0xf0], R16 ;  /* 0x0000f01001007387 */ /* 0x000fe80000100a00 */
[----:B------:R-:W-:Y:S04]  /*13b30*/  STL.64 [R1+0xf8], R18 ;  /* 0x0000f81201007387 */ /* 0x000fe80000100a00 */
[----:B------:R-:W3:Y:S04]  /*13b40*/  LDL.LU R13, [R1+0x104] ;  /* 0x00010400010d7983 */ /* 0x000ee80000300800 */
[----:B------:R-:W4:Y:S04]  /*13b50*/  LDL.LU R14, [R1+0x108] ;  /* 0x00010800010e7983 */ /* 0x000f280000300800 */
[----:B------:R-:W4:Y:S04]  /*13b60*/  LDL.LU R15, [R1+0x10c] ;  /* 0x00010c00010f7983 */ /* 0x000f280000300800 */
[----:B------:R-:W5:Y:S04]  /*13b70*/  LDL.LU R9, [R1+0x30] ;  /* 0x0000300001097983 */ /* 0x000f680000300800 */
[----:B------:R-:W5:Y:S04]  /*13b80*/  LDL.LU R10, [R1+0x34] ;  /* 0x00003400010a7983 */ /* 0x000f680000300800 */
[----:B----4-:R-:W-:Y:S04]  /*13b90*/  STL.64 [R1+0x6d0], R14 ;  /* 0x0006d00e01007387 */ /* 0x010fe80000100a00 */
[----:B---3--:R0:W-:Y:S04]  /*13ba0*/  STL.64 [R1+0x6c8], R12 ;  /* 0x0006c80c01007387 */ /* 0x0081e80000100a00 */
[----:B0-----:R-:W3:Y:S04]  /*13bb0*/  LDL.LU.64 R12, [R1+0xd0] ;  /* 0x0000d000010c7983 */ /* 0x001ee80000300a00 */
[----:B------:R-:W3:Y:S04]  /*13bc0*/  LDL.LU.64 R14, [R1+0xd8] ;  /* 0x0000d800010e7983 */ /* 0x000ee80000300a00 */
[----:B------:R-:W4:Y:S04]  /*13bd0*/  LDL.LU R16, [R1+0x28] ;  /* 0x0000280001107983 */ /* 0x000f280000300800 */
[----:B------:R-:W4:Y:S04]  /*13be0*/  LDL.LU R17, [R1+0x2c] ;  /* 0x00002c0001117983 */ /* 0x000f280000300800 */
[----:B------:R-:W2:Y:S04]  /*13bf0*/  LDL.LU R18, [R1+0x10] ;  /* 0x0000100001127983 */ /* 0x000ea80000300800 */
[----:B------:R-:W2:Y:S01]  /*13c00*/  LDL.LU R19, [R1+0x14] ;  /* 0x0000140001137983 */ /* 0x000ea20000300800 */
[----:B------:R-:W-:-:S02]  /*13c10*/  F2FP.F16.E4M3.UNPACK_B R24, R20 ;  /* 0x00000014ff18723e */ /* 0x000fc400020006ff */
[----:B------:R-:W-:Y:S01]  /*13c20*/  F2FP.F16.E4M3.UNPACK_B R25, R21 ;  /* 0x00000015ff19723e */ /* 0x000fe200020006ff */
[----:B--2---:R0:W-:Y:S04]  /*13c30*/  STL.64 [R1+0x6e0], R18 ;  /* 0x0006e01201007387 */ /* 0x0041e80000100a00 */
[----:B0-----:R-:W2:Y:S04]  /*13c40*/  LDL.LU R18, [R1+0x384] ;  /* 0x0003840001127983 */ /* 0x001ea80000300800 */
[----:B------:R-:W2:Y:S04]  /*13c50*/  LDL.LU R19, [R1+0x36c] ;  /* 0x00036c0001137983 */ /* 0x000ea80000300800 */
[----:B----4-:R0:W-:Y:S04]  /*13c60*/  STL.64 [R1+0x6d8], R16 ;  /* 0x0006d81001007387 */ /* 0x0101e80000100a00 */
[----:B0-----:R-:W4:Y:S04]  /*13c70*/  LDL.LU R17, [R1+0x374] ;  /* 0x0003740001117983 */ /* 0x001f280000300800 */
[----:B------:R-:W-:Y:S04]  /*13c80*/  STL.64 [R1+0x6f8], R22 ;  /* 0x0006f81601007387 */ /* 0x000fe80000100a00 */
[----:B------:R0:W-:Y:S04]  /*13c90*/  STL.64 [R1+0x6f0], R20 ;  /* 0x0006f01401007387 */ /* 0x0001e80000100a00 */
[----:B0-----:R-:W5:Y:S04]  /*13ca0*/  LDL.LU.64 R20, [R1+0x40] ;  /* 0x0000400001147983 */ /* 0x001f680000300a00 */
[----:B------:R-:W5:Y:S01]  /*13cb0*/  LDL.LU.64 R22, [R1+0x48] ;  /* 0x0000480001167983 */ /* 0x000f620000300a00 */
[----:B---3--:R-:W-:Y:S03]  /*13cc0*/  HMMA.16816.F32 R12, R4, R2, R12 ;  /* 0x00000002040c723c */ /* 0x008fe6000000180c */
[----:B------:R-:W3:-:S15]  /*13cd0*/  LDL.LU R11, [R1+0x38] ;  /* 0x00003800010b7983 */ /* 0x000ede0000300800 */
[----:B------:R-:W-:-:S05]  /*13ce0*/  NOP ;  /* 0x0000000000007918 */ /* 0x000fca0000000000 */
[----:B------:R0:W-:Y:S04]  /*13cf0*/  STL.64 [R1+0xd0], R12 ;  /* 0x0000d00c01007387 */ /* 0x0001e80000100a00 */
[----:B------:R1:W-:Y:S04]  /*13d00*/  STL.64 [R1+0xd8], R14 ;  /* 0x0000d80e01007387 */ /* 0x0003e80000100a00 */
[----:B0-----:R-:W3:Y:S04]  /*13d10*/  LDL.LU R12, [R1+0x120] ;  /* 0x00012000010c7983 */ /* 0x001ee80000300800 */
[----:B------:R-:W3:Y:S04]  /*13d20*/  LDL.LU R13, [R1+0x124] ;  /* 0x00012400010d7983 */ /* 0x000ee80000300800 */
[----:B-1----:R-:W3:Y:S04]  /*13d30*/  LDL.LU R14, [R1+0x128] ;  /* 0x00012800010e7983 */ /* 0x002ee80000300800 */
[----:B------:R-:W3:Y:S01]  /*13d40*/  LDL.LU R15, [R1+0x12c] ;  /* 0x00012c00010f7983 */ /* 0x000ee20000300800 */
[----:B--2---:R-:W-:-:S02]  /*13d50*/  IMAD R2, R19, 0x100, R18 ;  /* 0x0000010013027824 */ /* 0x004fc400078e0212 */
[----:B----4-:R-:W-:Y:S02]  /*13d60*/  IMAD R0, R0, 0x100, R17 ;  /* 0x0000010000007824 */ /* 0x010fe400078e0211 */
[----:B------:R-:W2:Y:S04]  /*13d70*/  LDL.LU.64 R16, [R1+0x130] ;  /* 0x0001300001107983 */ /* 0x000ea80000300a00 */
[----:B------:R-:W2:Y:S01]  /*13d80*/  LDL.LU.64 R18, [R1+0x138] ;  /* 0x0001380001127983 */ /* 0x000ea20000300a00 */
[----:B-----5:R-:W-:-:S15]  /*13d90*/  HMMA.16816.F32 R20, R4, R24, R20 ;  /* 0x000000180414723c */ /* 0x020fde0000001814 */
[----:B------:R-:W-:-:S08]  /*13da0*/  NOP ;  /* 0x0000000000007918 */ /* 0x000fd00000000000 */
[----:B------:R-:W-:Y:S04]  /*13db0*/  STL.64 [R1+0x40], R20 ;  /* 0x0000401401007387 */ /* 0x000fe80000100a00 */
[----:B------:R0:W-:Y:S04]  /*13dc0*/  STL.64 [R1+0x48], R22 ;  /* 0x0000481601007387 */ /* 0x0001e80000100a00 */
[----:B0-----:R-:W4:Y:S04]  /*13dd0*/  LDL.LU.64 R22, [R1+0x6f8] ;  /* 0x0006f80001167983 */ /* 0x001f280000300a00 */
[----:B------:R-:W5:Y:S01]  /*13de0*/  LDL.LU.64 R20, [R1+0x6f0] ;  /* 0x0006f00001147983 */ /* 0x000f620000300a00 */
[----:B------:R-:W-:Y:S01]  /*13df0*/  IMAD R28, R26, 0x100, R28 ;  /* 0x000001001a1c7824 */ /* 0x000fe200078e021c */
[----:B------:R-:W-:-:S02]  /*13e00*/  F2FP.F16.E4M3.UNPACK_B R26, R2 ;  /* 0x00000002ff1a723e */ /* 0x000fc400020006ff */
[----:B------:R-:W-:Y:S02]  /*13e10*/  F2FP.F16.E4M3.UNPACK_B R24, R0 ;  /* 0x00000000ff18723e */ /* 0x000fe400020006ff */
[----:B------:R-:W5:Y:S01]  /*13e20*/  LDL.LU R0, [R1+0x24] ;  /* 0x0000240001007983 */ /* 0x000f620000300800 */
[----:B------:R-:W-:Y:S01]  /*13e30*/  IMAD R27, R27, 0x100, R8 ;  /* 0x000001001b1b7824 */ /* 0x000fe200078e0208 */
[----:B------:R-:W-:Y:S02]  /*13e40*/  F2FP.F16.E4M3.UNPACK_B R8, R9.H1 ;  /* 0x00000009ff08723e */ /* 0x000fe400030006ff */
[----:B------:R-:W-:Y:S02]  /*13e50*/  F2FP.F16.E4M3.UNPACK_B R9, R10.H1 ;  /* 0x0000000aff09723e */ /* 0x000fe400030006ff */
[----:B------:R-:W-:Y:S02]  /*13e60*/  F2FP.F16.E4M3.UNPACK_B R25, R27 ;  /* 0x0000001bff19723e */ /* 0x000fe400020006ff */
[----:B------:R-:W-:-:S02]  /*13e70*/  F2FP.F16.E4M3.UNPACK_B R27, R28 ;  /* 0x0000001cff1b723e */ /* 0x000fc400020006ff */
[----:B---3--:R-:W-:-:S05]  /*13e80*/  F2FP.F16.E4M3.UNPACK_B R28, R11.H1 ;  /* 0x0000000bff1c723e */ /* 0x008fca00030006ff */
[----:B------:R-:W-:Y:S01]  /*13e90*/  HMMA.16816.F32 R8, R24, R8, R12 ;  /* 0x000000081808723c */ /* 0x000fe2000000180c */
[----:B----4-:R-:W-:Y:S02]  /*13ea0*/  F2FP.F16.E4M3.UNPACK_B R2, R22 ;  /* 0x00000016ff02723e */ /* 0x010fe400020006ff */
[----:B------:R-:W-:-:S07]  /*13eb0*/  F2FP.F16.E4M3.UNPACK_B R3, R23 ;  /* 0x00000017ff03723e */ /* 0x000fce00020006ff */
[----:B--2---:R-:W-:Y:S01]  /*13ec0*/  HMMA.16816.F32 R4, R4, R2, R16 ;  /* 0x000000020404723c */ /* 0x004fe20000001810 */
[----:B------:R0:W-:Y:S04]  /*13ed0*/  STL.64 [R1+0x650], R22 ;  /* 0x0006501601007387 */ /* 0x0001e80000100a00 */
[----:B-----5:R1:W-:Y:S01]  /*13ee0*/  STL.64 [R1+0x648], R20 ;  /* 0x0006481401007387 */ /* 0x0203e20000100a00 */
[----:B0-----:R-:W-:-:S03]  /*13ef0*/  IMAD.MOV.U32 R23, RZ, RZ, R29 ;  /* 0x000000ffff177224 */ /* 0x001fc600078e001d */
[----:B-1----:R-:W2:Y:S04]  /*13f00*/  LDL.LU R20, [R1+0x110] ;  /* 0x0001100001147983 */ /* 0x002ea80000300800 */
[----:B------:R-:W2:Y:S04]  /*13f10*/  LDL.LU R21, [R1+0x114] ;  /* 0x0001140001157983 */ /* 0x000ea80000300800 */
[----:B------:R-:W2:Y:S04]  /*13f20*/  LDL.LU R22, [R1+0x118] ;  /* 0x0001180001167983 */ /* 0x000ea80000300800 */
[----:B------:R-:W3:Y:S04]  /*13f30*/  LDL.LU R29, [R1+0x6e8] ;  /* 0x0006e800011d7983 */ /* 0x000ee80000300800 */
[----:B------:R-:W4:Y:S04]  /*13f40*/  LDL.LU.64 R18, [R1+0x6e0] ;  /* 0x0006e00001127983 */ /* 0x000f280000300a00 */
[----:B------:R-:W5:Y:S04]  /*13f50*/  LDL.LU.64 R16, [R1+0x6d8] ;  /* 0x0006d80001107983 */ /* 0x000f680000300a00 */
[----:B------:R-:W2:Y:S04]  /*13f60*/  LDL.LU R3, [R1+0x20] ;  /* 0x0000200001037983 */ /* 0x000ea80000300800 */
[----:B------:R-:W-:Y:S04]  /*13f70*/  STL.64 [R1+0x640], R6 ;  /* 0x0006400601007387 */ /* 0x000fe80000100a00 */
[----:B------:R0:W-:Y:S04]  /*13f80*/  STL.64 [R1+0x638], R4 ;  /* 0x0006380401007387 */ /* 0x0001e80000100a00 */
[----:B0-----:R-:W4:Y:S04]  /*13f90*/  LDL.LU R4, [R1+0xa0] ;  /* 0x0000a00001047983 */ /* 0x001f280000300800 */
[----:B------:R-:W4:Y:S04]  /*13fa0*/  LDL.LU R5, [R1+0xa4] ;  /* 0x0000a40001057983 */ /* 0x000f280000300800 */
[----:B------:R-:W4:Y:S04]  /*13fb0*/  LDL.LU R6, [R1+0xa8] ;  /* 0x0000a80001067983 */ /* 0x000f280000300800 */
[----:B------:R-:W4:Y:S04]  /*13fc0*/  LDL.LU R7, [R1+0xac] ;  /* 0x0000ac0001077983 */ /* 0x000f280000300800 */
[----:B------:R-:W5:Y:S04]  /*13fd0*/  LDL.LU.64 R14, [R1+0x6d0] ;  /* 0x0006d000010e7983 */ /* 0x000f680000300a00 */
[----:B------:R-:W5:Y:S04]  /*13fe0*/  LDL.LU.64 R12, [R1+0x6c8] ;  /* 0x0006c800010c7983 */ /* 0x000f680000300a00 */
[----:B------:R-:W-:Y:S04]  /*13ff0*/  STL.64 [R1+0x120], R8 ;  /* 0x0001200801007387 */ /* 0x000fe80000100a00 */
[----:B------:R0:W-:Y:S04]  /*14000*/  STL.64 [R1+0x128], R10 ;  /* 0x0001280a01007387 */ /* 0x0001e80000100a00 */
[----:B0-----:R-:W5:Y:S04]  /*14010*/  LDL.LU.64 R10, [R1+0x6c0] ;  /* 0x0006c000010a7983 */ /* 0x001f680000300a00 */
[----:B------:R-:W5:Y:S01]  /*14020*/  LDL.LU.64 R8, [R1+0x6b8] ;  /* 0x0006b80001087983 */ /* 0x000f620000300a00 */
[----:B---3--:R-:W-:-:S02]  /*14030*/  F2FP.F16.E4M3.UNPACK_B R29, R29.H1 ;  /* 0x0000001dff1d723e */ /* 0x008fc400030006ff */
[----:B--2---:R-:W-:Y:S02]  /*14040*/  F2FP.F16.E4M3.UNPACK_B R2, R3.H1 ;  /* 0x00000003ff02723e */ /* 0x004fe400030006ff */
[----:B------:R-:W-:-:S03]  /*14050*/  F2FP.F16.E4M3.UNPACK_B R3, R0.H1 ;  /* 0x00000000ff03723e */ /* 0x000fc600030006ff */
[----:B----4-:R-:W-:-:S15]  /*14060*/  HMMA.16816.F32 R4, R24, R28, R4 ;  /* 0x0000001c1804723c */ /* 0x010fde0000001804 */
[----:B------:R-:W-:-:S08]  /*14070*/  NOP ;  /* 0x0000000000007918 */ /* 0x000fd00000000000 */
[----:B------:R-:W-:Y:S04]  /*14080*/  STL.64 [R1+0xa0], R4 ;  /* 0x0000a00401007387 */ /* 0x000fe80000100a00 */
[----:B------:R0:W-:Y:S02]  /*14090*/  STL.64 [R1+0xa8], R6 ;  /* 0x0000a80601007387 */ /* 0x0001e40000100a00 */
[----:B0-----:R-:W-:Y:S01]  /*140a0*/  HMMA.16816.F32 R4, R24, R2, R20 ;  /* 0x000000021804723c */ /* 0x001fe20000001814 */
[----:B-----5:R-:W-:Y:S02]  /*140b0*/  F2FP.F16.E4M3.UNPACK_B R28, R16.H1 ;  /* 0x00000010ff1c723e */ /* 0x020fe400030006ff */
[----:B------:R-:W-:-:S15]  /*140c0*/  F2FP.F16.E4M3.UNPACK_B R29, R17.H1 ;  /* 0x00000011ff1d723e */ /* 0x000fde00030006ff */
[----:B------:R-:W-:-:S05]  /*140d0*/  NOP ;  /* 0x0000000000007918 */ /* 0x000fca0000000000 */
[----:B------:R-:W-:Y:S04]  /*140e0*/  STL.64 [R1+0x110], R4 ;  /* 0x0001100401007387 */ /* 0x000fe80000100a00 */
[----:B------:R0:W-:Y:S02]  /*140f0*/  STL.64 [R1+0x118], R6 ;  /* 0x0001180601007387 */ /* 0x0001e40000100a00 */
[----:B0-----:R-:W-:-:S15]  /*14100*/  HMMA.16816.F32 R4, R24, R28, R12 ;  /* 0x0000001c1804723c */ /* 0x001fde000000180c */
[----:B------:R-:W-:-:S08]  /*14110*/  NOP ;  /* 0x0000000000007918 */ /* 0x000fd00000000000 */
[----:B------:R0:W-:Y:S04]  /*14120*/  STL.64 [R1+0x100], R4 ;  /* 0x0001000401007387 */ /* 0x0001e80000100a00 */
[----:B------:R1:W-:Y:S04]  /*14130*/  STL.64 [R1+0x108], R6 ;  /* 0x0001080601007387 */ /* 0x0003e80000100a00 */
[----:B0-----:R-:W2:Y:S04]  /*14140*/  LDL.LU R4, [R1+0x60] ;  /* 0x0000600001047983 */ /* 0x001ea80000300800 */
[----:B------:R-:W2:Y:S04]  /*14150*/  LDL.LU R5, [R1+0x64] ;  /* 0x0000640001057983 */ /* 0x000ea80000300800 */
[----:B-1----:R-:W3:Y:S04]  /*14160*/  LDL.LU R6, [R1+0x68] ;  /* 0x0000680001067983 */ /* 0x002ee80000300800 */
[----:B------:R-:W3:Y:S04]  /*14170*/  LDL.LU R7, [R1+0x6c] ;  /* 0x00006c0001077983 */ /* 0x000ee80000300800 */
[----:B------:R-:W4:Y:S04]  /*14180*/  LDL.LU R28, [R1+0x18] ;  /* 0x00001800011c7983 */ /* 0x000f280000300800 */
[----:B------:R-:W5:Y:S01]  /*14190*/  LDL.LU R29, [R1+0x1c] ;  /* 0x00001c00011d7983 */ /* 0x000f620000300800 */
[----:B------:R-:W-:-:S02]  /*141a0*/  IMAD.MOV.U32 R15, RZ, RZ, R8 ;  /* 0x000000ffff0f7224 */ /* 0x000fc400078e0008 */
[----:B------:R-:W-:Y:S02]  /*141b0*/  IMAD.MOV.U32 R14, RZ, RZ, R9 ;  /* 0x000000ffff0e7224 */ /* 0x000fe400078e0009 */
[----:B------:R-:W-:Y:S02]  /*141c0*/  IMAD.MOV.U32 R12, RZ, RZ, R11 ;  /* 0x000000ffff0c7224 */ /* 0x000fe400078e000b */
[----:B------:R-:W-:Y:S01]  /*141d0*/  IMAD.MOV.U32 R13, RZ, RZ, R10 ;  /* 0x000000ffff0d7224 */ /* 0x000fe200078e000a */
[----:B------:R-:W-:Y:S02]  /*141e0*/  F2FP.F16.E4M3.UNPACK_B R2, R18.H1 ;  /* 0x00000012ff02723e */ /* 0x000fe400030006ff */
[----:B------:R-:W-:Y:S01]  /*141f0*/  F2FP.F16.E4M3.UNPACK_B R3, R19.H1 ;  /* 0x00000013ff03723e */ /* 0x000fe200030006ff */
[----:B---3--:R-:W-:Y:S04]  /*14200*/  STL.64 [R1+0x6b0], R6 ;  /* 0x0006b00601007387 */ /* 0x008fe80000100a00 */
[----:B--2---:R0:W-:Y:S04]  /*14210*/  STL.64 [R1+0x6a8], R4 ;  /* 0x0006a80401007387 */ /* 0x0041e80000100a00 */
[----:B0-----:R-:W2:Y:S04]  /*14220*/  LDL.LU R4, [R1+0x70] ;  /* 0x0000700001047983 */ /* 0x001ea80000300800 */
[----:B------:R-:W2:Y:S04]  /*14230*/  LDL.LU R5, [R1+0x74] ;  /* 0x0000740001057983 */ /* 0x000ea80000300800 */
[----:B------:R-:W2:Y:S04]  /*14240*/  LDL.LU R6, [R1+0x78] ;  /* 0x0000780001067983 */ /* 0x000ea80000300800 */
[----:B------:R-:W2:Y:S04]  /*14250*/  LDL.LU R7, [R1+0x7c] ;  /* 0x00007c0001077983 */ /* 0x000ea80000300800 */
[----:B------:R-:W3:Y:S04]  /*14260*/  LDL.LU R8, [R1+0x50] ;  /* 0x0000500001087983 */ /* 0x000ee80000300800 */
[----:B------:R-:W3:Y:S04]  /*14270*/  LDL.LU R9, [R1+0x54] ;  /* 0x0000540001097983 */ /* 0x000ee80000300800 */
[----:B------:R-:W3:Y:S04]  /*14280*/  LDL.LU R10, [R1+0x58] ;  /* 0x00005800010a7983 */ /* 0x000ee80000300800 */
[----:B------:R-:W3:Y:S04]  /*14290*/  LDL.LU R11, [R1+0x5c] ;  /* 0x00005c00010b7983 */ /* 0x000ee80000300800 */
[----:B------:R-:W3:Y:S04]  /*142a0*/  LDL.LU R0, [R1+0xc] ;  /* 0x00000c0001007983 */ /* 0x000ee80000300800 */
[----:B------:R-:W-:Y:S04]  /*142b0*/  STL.64 [R1+0x690], R14 ;  /* 0x0006900e01007387 */ /* 0x000fe80000100a00 */
[----:B------:R0:W-:Y:S04]  /*142c0*/  STL.64 [R1+0x688], R12 ;  /* 0x0006880c01007387 */ /* 0x0001e80000100a00 */
[----:B0-----:R-:W3:Y:S04]  /*142d0*/  LDL.LU R12, [R1+0x80] ;  /* 0x00008000010c7983 */ /* 0x001ee80000300800 */
[----:B------:R-:W3:Y:S04]  /*142e0*/  LDL.LU R13, [R1+0x84] ;  /* 0x00008400010d7983 */ /* 0x000ee80000300800 */
[----:B------:R-:W3:Y:S04]  /*142f0*/  LDL.LU R14, [R1+0x88] ;  /* 0x00008800010e7983 */ /* 0x000ee80000300800 */
[----:B------:R-:W3:Y:S04]  /*14300*/  LDL.LU R15, [R1+0x8c] ;  /* 0x00008c00010f7983 */ /* 0x000ee80000300800 */
[----:B------:R-:W4:Y:S04]  /*14310*/  LDL.LU R16, [R1+0xc0] ;  /* 0x0000c00001107983 */ /* 0x000f280000300800 */
[----:B------:R-:W4:Y:S04]  /*14320*/  LDL.LU R17, [R1+0xc4] ;  /* 0x0000c40001117983 */ /* 0x000f280000300800 */
[----:B------:R-:W5:Y:S04]  /*14330*/  LDL.LU R18, [R1+0xc8] ;  /* 0x0000c80001127983 */ /* 0x000f680000300800 */
[----:B------:R-:W5:Y:S01]  /*14340*/  LDL.LU R19, [R1+0xcc] ;  /* 0x0000cc0001137983 */ /* 0x000f620000300800 */
[----:B--2---:R-:W-:Y:S03]  /*14350*/  HMMA.16816.F32 R4, R24, R2, R4 ;  /* 0x000000021804723c */ /* 0x004fe60000001804 */
[----:B-----5:R-:W-:Y:S04]  /*14360*/  STL.64 [R1+0x670], R18 ;  /* 0x0006701201007387 */ /* 0x020fe80000100a00 */
[----:B----4-:R0:W-:Y:S04]  /*14370*/  STL.64 [R1+0x668], R16 ;  /* 0x0006681001007387 */ /* 0x0101e80000100a00 */
[----:B0-----:R-:W2:Y:S04]  /*14380*/  LDL.LU R16, [R1+0xb0] ;  /* 0x0000b00001107983 */ /* 0x001ea80000300800 */
[----:B------:R-:W2:Y:S04]  /*14390*/  LDL.LU R17, [R1+0xb4] ;  /* 0x0000b40001117983 */ /* 0x000ea80000300800 */
[----:B------:R-:W2:Y:S04]  /*143a0*/  LDL.LU R18, [R1+0xb8] ;  /* 0x0000b80001127983 */ /* 0x000ea80000300800 */
[----:B------:R-:W2:Y:S04]  /*143b0*/  LDL.LU R19, [R1+0xbc] ;  /* 0x0000bc0001137983 */ /* 0x000ea80000300800 */
[----:B------:R-:W4:Y:S04]  /*143c0*/  LDL.LU R20, [R1+0xe0] ;  /* 0x0000e00001147983 */ /* 0x000f280000300800 */
[----:B------:R-:W4:Y:S04]  /*143d0*/  LDL.LU R21, [R1+0xe4] ;  /* 0x0000e40001157983 */ /* 0x000f280000300800 */
[----:B------:R-:W4:Y:S04]  /*143e0*/  LDL.LU R22, [R1+0xe8] ;  /* 0x0000e80001167983 */ /* 0x000f280000300800 */
[----:B------:R-:W4:Y:S04]  /*143f0*/  LDL.LU R23, [R1+0xec] ;  /* 0x0000ec0001177983 */ /* 0x000f280000300800 */
[----:B------:R-:W-:Y:S04]  /*14400*/  STL.64 [R1+0x70], R4 ;  /* 0x0000700401007387 */ /* 0x000fe80000100a00 */
[----:B------:R0:W-:Y:S04]  /*14410*/  STL.64 [R1+0x78], R6 ;  /* 0x0000780601007387 */ /* 0x0001e80000100a00 */
[----:B0-----:R-:W5:Y:S04]  /*14420*/  LDL.LU.64 R6, [R1+0x6b0] ;  /* 0x0006b00001067983 */ /* 0x001f680000300a00 */
[----:B------:R-:W5:Y:S01]  /*14430*/  LDL.LU.64 R4, [R1+0x6a8] ;  /* 0x0006a80001047983 */ /* 0x000f620000300a00 */
[----:B------:R-:W-:-:S02]  /*14440*/  F2FP.F16.E4M3.UNPACK_B R28, R28.H1 ;  /* 0x0000001cff1c723e */ /* 0x000fc400030006ff */
[----:B------:R-:W-:Y:S01]  /*14450*/  F2FP.F16.E4M3.UNPACK_B R29, R29.H1 ;  /* 0x0000001dff1d723e */ /* 0x000fe200030006ff */
[----:B------:R-:W3:Y:S04]  /*14460*/  LDL.LU R2, [R1] ;  /* 0x0000000001027983 */ /* 0x000ee80000300800 */
[----:B------:R-:W2:Y:S02]  /*14470*/  LDL.LU R3, [R1+0x4] ;  /* 0x0000040001037983 */ /* 0x000ea40000300800 */
[----:B-----5:R-:W-:Y:S02]  /*14480*/  HMMA.16816.F32 R4, R24, R28, R4 ;  /* 0x0000001c1804723c */ /* 0x020fe40000001804 */
[----:B------:R-:W5:Y:S01]  /*14490*/  LDL.LU R29, [R1+0x8] ;  /* 0x00000800011d7983 */ /* 0x000f620000300800 */
[----:B---3--:R-:W-:-:S02]  /*144a0*/  F2FP.F16.E4M3.UNPACK_B R2, R2.H1 ;  /* 0x00000002ff02723e */ /* 0x008fc400030006ff */
[----:B--2---:R-:W-:-:S07]  /*144b0*/  F2FP.F16.E4M3.UNPACK_B R3, R3.H1 ;  /* 0x00000003ff03723e */ /* 0x004fce00030006ff */
[----:B------:R-:W-:Y:S11]  /*144c0*/  HMMA.16816.F32 R8, R24, R2, R8 ;  /* 0x000000021808723c */ /* 0x000ff60000001808 */
[----:B------:R0:W-:Y:S04]  /*144d0*/  STL.64 [R1+0x60], R4 ;  /* 0x0000600401007387 */ /* 0x0001e80000100a00 */
[----:B------:R1:W-:Y:S04]  /*144e0*/  STL.64 [R1+0x68], R6 ;  /* 0x0000680601007387 */ /* 0x0003e80000100a00 */
[----:B0-----:R-:W2:Y:S04]  /*144f0*/  LDL.LU R4, [R1+0xd0] ;  /* 0x0000d00001047983 */ /* 0x001ea80000300800 */
[----:B------:R-:W2:Y:S04]  /*14500*/  LDL.LU R5, [R1+0xd4] ;  /* 0x0000d40001057983 */ /* 0x000ea80000300800 */
[----:B-1----:R-:W2:Y:S04]  /*14510*/  LDL.LU R6, [R1+0xd8] ;  /* 0x0000d80001067983 */ /* 0x002ea80000300800 */
[----:B------:R-:W2:Y:S04]  /*14520*/  LDL.LU R7, [R1+0xdc] ;  /* 0x0000dc0001077983 */ /* 0x000ea80000300800 */
[----:B------:R-:W-:Y:S04]  /*14530*/  STL.64 [R1+0x50], R8 ;  /* 0x0000500801007387 */ /* 0x000fe80000100a00 */
[----:B------:R0:W-:Y:S04]  /*14540*/  STL.64 [R1+0x58], R10 ;  /* 0x0000580a01007387 */ /* 0x0001e80000100a00 */
[----:B0-----:R-:W3:Y:S04]  /*14550*/  LDL.LU.64 R10, [R1+0x6a0] ;  /* 0x0006a000010a7983 */ /* 0x001ee80000300a00 */
[----:B------:R-:W4:Y:S01]  /*14560*/  LDL.LU.64 R8, [R1+0x698] ;  /* 0x0006980001087983 */ /* 0x000f220000300a00 */
[----:B-----5:R-:W-:-:S02]  /*14570*/  F2FP.F16.E4M3.UNPACK_B R28, R29.H1 ;  /* 0x0000001dff1c723e */ /* 0x020fc400030006ff */
[----:B------:R-:W-:Y:S02]  /*14580*/  F2FP.F16.E4M3.UNPACK_B R29, R0.H1 ;  /* 0x00000000ff1d723e */ /* 0x000fe400030006ff */
[----:B------:R-:W0:Y:S05]  /*14590*/  LDC R0, c[0x0][0x238] ;  /* 0x00008e00ff007b82 */ /* 0x000e2a0000000800 */
[----:B------:R-:W-:-:S15]  /*145a0*/  HMMA.16816.F32 R12, R24, R28, R12 ;  /* 0x0000001c180c723c */ /* 0x000fde000000180c */
[----:B------:R-:W-:-:S08]  /*145b0*/  NOP ;  /* 0x0000000000007918 */ /* 0x000fd00000000000 */
[----:B------:R-:W-:Y:S04]  /*145c0*/  STL.64 [R1+0x80], R12 ;  /* 0x0000800c01007387 */ /* 0x000fe80000100a00 */
[----:B------:R1:W-:Y:S04]  /*145d0*/  STL.64 [R1+0x88], R14 ;  /* 0x0000880e01007387 */ /* 0x0003e80000100a00 */
[----:B-1----:R-:W5:Y:S04]  /*145e0*/  LDL.LU.64 R14, [R1+0x690] ;  /* 0x00069000010e7983 */ /* 0x002f680000300a00 */
[----:B------:R-:W5:Y:S01]  /*145f0*/  LDL.LU.64 R12, [R1+0x688] ;  /* 0x00068800010c7983 */ /* 0x000f620000300a00 */
[----:B----4-:R-:W-:-:S02]  /*14600*/  F2FP.F16.E4M3.UNPACK_B R2, R8.H1 ;  /* 0x00000008ff02723e */ /* 0x010fc400030006ff */
[----:B------:R-:W-:Y:S02]  /*14610*/  F2FP.F16.E4M3.UNPACK_B R3, R9.H1 ;  /* 0x00000009ff03723e */ /* 0x000fe400030006ff */
[----:B---3--:R-:W-:Y:S02]  /*14620*/  F2FP.F16.E4M3.UNPACK_B R10, R10.H1 ;  /* 0x0000000aff0a723e */ /* 0x008fe400030006ff */
[----:B------:R-:W-:-:S07]  /*14630*/  F2FP.F16.E4M3.UNPACK_B R11, R11.H1 ;  /* 0x0000000bff0b723e */ /* 0x000fce00030006ff */
[C---:B------:R-:W-:Y:S06]  /*14640*/  HMMA.16816.F32 R8, R24.reuse, R10, R16 ;  /* 0x0000000a1808723c */ /* 0x040fec0000001810 */
[----:B-----5:R-:W-:-:S15]  /*14650*/  HMMA.16816.F32 R12, R24, R2, R12 ;  /* 0x00000002180c723c */ /* 0x020fde000000180c */
[----:B------:R-:W-:-:S08]  /*14660*/  NOP ;  /* 0x0000000000007918 */ /* 0x000fd00000000000 */
[----:B------:R-:W-:Y:S04]  /*14670*/  STL.64 [R1+0x90], R12 ;  /* 0x0000900c01007387 */ /* 0x000fe80000100a00 */
[----:B------:R1:W-:Y:S04]  /*14680*/  STL.64 [R1+0x98], R14 ;  /* 0x0000980e01007387 */ /* 0x0003e80000100a00 */
[----:B-1----:R-:W3:Y:S04]  /*14690*/  LDL.LU.64 R14, [R1+0x680] ;  /* 0x00068000010e7983 */ /* 0x002ee80000300a00 */
[----:B------:R-:W4:Y:S04]  /*146a0*/  LDL.LU.64 R12, [R1+0x678] ;  /* 0x00067800010c7983 */ /* 0x000f280000300a00 */
[----:B------:R-:W5:Y:S04]  /*146b0*/  LDL.LU.64 R18, [R1+0x670] ;  /* 0x0006700001127983 */ /* 0x000f680000300a00 */
[----:B------:R-:W5:Y:S04]  /*146c0*/  LDL.LU.64 R16, [R1+0x668] ;  /* 0x0006680001107983 */ /* 0x000f680000300a00 */
[----:B------:R3:W-:Y:S04]  /*146d0*/  STL.64 [R1+0xb0], R8 ;  /* 0x0000b00801007387 */ /* 0x0007e80000100a00 */
[----:B------:R-:W-:Y:S01]  /*146e0*/  STL.64 [R1+0xb8], R10 ;  /* 0x0000b80a01007387 */ /* 0x000fe20000100a00 */
[----:B----4-:R-:W-:-:S02]  /*146f0*/  F2FP.F16.E4M3.UNPACK_B R2, R12.H1 ;  /* 0x0000000cff02723e */ /* 0x010fc400030006ff */
[----:B------:R-:W-:-:S07]  /*14700*/  F2FP.F16.E4M3.UNPACK_B R3, R13.H1 ;  /* 0x0000000dff03723e */ /* 0x000fce00030006ff */
[----:B-----5:R-:W-:Y:S01]  /*14710*/  HMMA.16816.F32 R16, R24, R2, R16 ;  /* 0x000000021810723c */ /* 0x020fe20000001810 */
[----:B---3--:R-:W-:Y:S02]  /*14720*/  F2FP.F16.E4M3.UNPACK_B R8, R14.H1 ;  /* 0x0000000eff08723e */ /* 0x008fe400030006ff */
[----:B------:R-:W3:Y:S01]  /*14730*/  LDL.LU R14, [R1+0x1d4] ;  /* 0x0001d400010e7983 */ /* 0x000ee20000300800 */
[----:B------:R-:W-:-:S03]  /*14740*/  F2FP.F16.E4M3.UNPACK_B R9, R15.H1 ;  /* 0x0000000fff09723e */ /* 0x000fc600030006ff */
[----:B------:R-:W4:-:S15]  /*14750*/  LDL.LU R15, [R1+0x1d8] ;  /* 0x0001d800010f7983 */ /* 0x000f1e0000300800 */
[----:B------:R-:W-:-:S01]  /*14760*/  NOP ;  /* 0x0000000000007918 */ /* 0x000fc20000000000 */
[----:B------:R-:W-:Y:S04]  /*14770*/  STL.64 [R1+0xc0], R16 ;  /* 0x0000c01001007387 */ /* 0x000fe80000100a00 */
[----:B------:R1:W-:Y:S04]  /*14780*/  STL.64 [R1+0xc8], R18 ;  /* 0x0000c81201007387 */ /* 0x0003e80000100a00 */
[----:B-1----:R-:W5:Y:S04]  /*14790*/  LDL.LU.64 R18, [R1+0x660] ;  /* 0x0006600001127983 */ /* 0x002f680000300a00 */
[----:B------:R-:W2:Y:S01]  /*147a0*/  LDL.LU.64 R16, [R1+0x658] ;  /* 0x0006580001107983 */ /* 0x000ea20000300a00 */
[----:B------:R-:W-:Y:S03]  /*147b0*/  HMMA.16816.F32 R8, R24, R8, R20 ;  /* 0x000000081808723c */ /* 0x000fe60000001814 */
[----:B------:R-:W3:Y:S04]  /*147c0*/  LDL.LU.64 R22, [R1+0x650] ;  /* 0x0006500001167983 */ /* 0x000ee80000300a00 */
[----:B------:R-:W4:-:S15]  /*147d0*/  LDL.LU.64 R20, [R1+0x648] ;  /* 0x0006480001147983 */ /* 0x000f1e0000300a00 */
[----:B------:R-:W-:-:S01]  /*147e0*/  NOP ;  /* 0x0000000000007918 */ /* 0x000fc20000000000 */
[----:B------:R-:W-:Y:S04]  /*147f0*/  STL.64 [R1+0xe0], R8 ;  /* 0x0000e00801007387 */ /* 0x000fe80000100a00 */
[----:B------:R1:W-:Y:S04]  /*14800*/  STL.64 [R1+0xe8], R10 ;  /* 0x0000e80a01007387 */ /* 0x0003e80000100a00 */
[----:B-1----:R-:W4:Y:S01]  /*14810*/  LDL.LU R10, [R1+0x620] ;  /* 0x00062000010a7983 */ /* 0x002f220000300800 */
[----:B-----5:R-:W-:Y:S02]  /*14820*/  F2FP.F16.E4M3.UNPACK_B R8, R18.H1 ;  /* 0x00000012ff08723e */ /* 0x020fe400030006ff */
[----:B--2---:R-:W-:-:S02]  /*14830*/  F2FP.F16.E4M3.UNPACK_B R2, R16.H1 ;  /* 0x00000010ff02723e */ /* 0x004fc400030006ff */
[----:B------:R-:W-:Y:S01]  /*14840*/  F2FP.F16.E4M3.UNPACK_B R3, R17.H1 ;  /* 0x00000011ff03723e */ /* 0x000fe200030006ff */
[----:B------:R-:W2:Y:S01]  /*14850*/  LDL.LU R16, [R1+0xf0] ;  /* 0x0000f00001107983 */ /* 0x000ea20000300800 */
[----:B------:R-:W-:-:S03]  /*14860*/  F2FP.F16.E4M3.UNPACK_B R9, R19.H1 ;  /* 0x00000013ff09723e */ /* 0x000fc600030006ff */
[----:B------:R-:W2:Y:S04]  /*14870*/  LDL.LU R17, [R1+0xf4] ;  /* 0x0000f40001117983 */ /* 0x000ea80000300800 */
[----:B------:R-:W2:Y:S04]  /*14880*/  LDL.LU R18, [R1+0xf8] ;  /* 0x0000f80001127983 */ /* 0x000ea80000300800 */
[----:B------:R-:W2:Y:S01]  /*14890*/  LDL.LU R19, [R1+0xfc] ;  /* 0x0000fc0001137983 */ /* 0x000ea20000300800 */
[----:B------:R-:W-:Y:S07]  /*148a0*/  HMMA.16816.F32 R4, R24, R8, R4 ;  /* 0x000000081804723c */ /* 0x000fee0000001804 */
[----:B---3--:R-:W-:-:S02]  /*148b0*/  F2FP.F16.E4M3.UNPACK_B R8, R22.H1 ;  /* 0x00000016ff08723e */ /* 0x008fc400030006ff */
[----:B------:R-:W-:Y:S01]  /*148c0*/  F2FP.F16.E4M3.UNPACK_B R9, R23.H1 ;  /* 0x00000017ff09723e */ /* 0x000fe200030006ff */
[----:B--2---:R-:W-:Y:S07]  /*148d0*/  HMMA.16816.F32 R16, R24, R2, R16 ;  /* 0x000000021810723c */ /* 0x004fee0000001810 */
[----:B----4-:R-:W-:Y:S02]  /*148e0*/  F2FP.F16.E4M3.UNPACK_B R2, R20.H1 ;  /* 0x00000014ff02723e */ /* 0x010fe400030006ff */
[----:B------:R-:W-:-:S14]  /*148f0*/  F2FP.F16.E4M3.UNPACK_B R3, R21.H1 ;  /* 0x00000015ff03723e */ /* 0x000fdc00030006ff */
[----:B------:R-:W-:Y:S04]  /*14900*/  STL.64 [R1+0xf0], R16 ;  /* 0x0000f01001007387 */ /* 0x000fe80000100a00 */
[----:B------:R1:W-:Y:S04]  /*14910*/  STL.64 [R1+0xf8], R18 ;  /* 0x0000f81201007387 */ /* 0x0003e80000100a00 */
[----:B-1----:R-:W2:Y:S04]  /*14920*/  LDL.LU R19, [R1+0x2c0] ;  /* 0x0002c00001137983 */ /* 0x002ea80000300800 */
[----:B------:R-:W3:Y:S04]  /*14930*/  LDL.LU R11, [R1+0x2c4] ;  /* 0x0002c400010b7983 */ /* 0x000ee80000300800 */
[----:B------:R-:W4:Y:S04]  /*14940*/  LDL.LU R18, [R1+0x2c8] ;  /* 0x0002c80001127983 */ /* 0x000f280000300800 */
[----:B------:R-:W5:Y:S04]  /*14950*/  LDL.LU R13, [R1+0x2cc] ;  /* 0x0002cc00010d7983 */ /* 0x000f680000300800 */
[----:B------:R-:W-:Y:S04]  /*14960*/  STL.64 [R1+0xd0], R4 ;  /* 0x0000d00401007387 */ /* 0x000fe80000100a00 */
[----:B------:R1:W-:Y:S04]  /*14970*/  STL.64 [R1+0xd8], R6 ;  /* 0x0000d80601007387 */ /* 0x0003e80000100a00 */
[----:B-1----:R-:W2:Y:S04]  /*14980*/  LDL.LU.64 R6, [R1+0x640] ;  /* 0x0006400001067983 */ /* 0x002ea80000300a00 */
[----:B------:R-:W2:Y:S04]  /*14990*/  LDL.LU.64 R4, [R1+0x638] ;  /* 0x0006380001047983 */ /* 0x000ea80000300a00 */
[----:B------:R-:W4:Y:S04]  /*149a0*/  LDL.LU R16, [R1+0x61c] ;  /* 0x00061c0001107983 */ /* 0x000f280000300800 */
[----:B------:R-:W4:Y:S04]  /*149b0*/  LDL.LU R12, [R1+0x2d4] ;  /* 0x0002d400010c7983 */ /* 0x000f280000300800 */
[----:B------:R-:W3:Y:S04]  /*149c0*/  LDL.LU R20, [R1+0x40] ;  /* 0x0000400001147983 */ /* 0x000ee80000300800 */
[----:B------:R-:W3:Y:S04]  /*149d0*/  LDL.LU R21, [R1+0x44] ;  /* 0x0000440001157983 */ /* 0x000ee80000300800 */
[----:B------:R-:W3:Y:S04]  /*149e0*/  LDL.LU R22, [R1+0x48] ;  /* 0x0000480001167983 */ /* 0x000ee80000300800 */
[----:B------:R-:W3:Y:S01]  /*149f0*/  LDL.LU R23, [R1+0x4c] ;  /* 0x00004c0001177983 */ /* 0x000ee20000300800 */
[----:B0-----:R-:W-:-:S05]  /*14a00*/  IMAD.SHL.U32 R0, R0, 0x20, RZ ;  /* 0x0000002000007824 */ /* 0x001fca00078e00ff */
[----:B------:R-:W-:Y:S01]  /*14a10*/  IADD3 R15, P0, R0, R15, RZ ;  /* 0x0000000f000f7210 */ /* 0x000fe20007f1e0ff */
[----:B---3--:R-:W-:Y:S01]  /*14a20*/  HMMA.16816.F32 R20, R24, R2, R20 ;  /* 0x000000021814723c */ /* 0x008fe20000001814 */
[----:B------:R-:W3:Y:S04]  /*14a30*/  LDL.LU R2, [R1+0x2d0] ;  /* 0x0002d00001027983 */ /* 0x000ee80000300800 */
[----:B------:R-:W3:-:S15]  /*14a40*/  LDL.LU R28, [R1+0x390] ;  /* 0x00039000011c7983 */ /* 0x000ede0000300800 */
[----:B------:R-:W-:-:S03]  /*14a50*/  NOP ;  /* 0x0000000000007918 */ /* 0x000fc60000000000 */
[----:B------:R-:W-:Y:S04]  /*14a60*/  STL.64 [R1+0x40], R20 ;  /* 0x0000401401007387 */ /* 0x000fe80000100a00 */
[----:B------:R0:W-:Y:S04]  /*14a70*/  STL.64 [R1+0x48], R22 ;  /* 0x0000481601007387 */ /* 0x0001e80000100a00 */
[----:B0-----:R-:W3:Y:S04]  /*14a80*/  LDL.LU R22, [R1+0x2d8] ;  /* 0x0002d80001167983 */ /* 0x001ee80000300800 */
[----:B------:R-:W3:Y:S01]  /*14a90*/  LDL.LU R29, [R1+0x394] ;  /* 0x00039400011d7983 */ /* 0x000ee20000300800 */
[----:B--2---:R-:W-:Y:S01]  /*14aa0*/  HMMA.16816.F32 R4, R24, R8, R4 ;  /* 0x000000081804723c */ /* 0x004fe20000001804 */
[----:B------:R-:W-:-:S02]  /*14ab0*/  LEA.HI.X.SX32 R14, R0, R14, 0x1, P0 ;  /* 0x0000000e000e7211 */ /* 0x000fc400000f0eff */
[----:B------:R-:W2:Y:S04]  /*14ac0*/  LDL.LU R21, [R1+0x2dc] ;  /* 0x0002dc0001157983 */ /* 0x000ea80000300800 */
[----:B------:R0:W-:Y:S01]  /*14ad0*/  STL [R1+0x1d8], R15 ;  /* 0x0001d80f01007387 */ /* 0x0001e20000100800 */
[----:B------:R-:W-:-:S03]  /*14ae0*/  IADD3 R10, P1, R10, UR4, RZ ;  /* 0x000000040a0a7c10 */ /* 0x000fc6000ff3e0ff */
[----:B0-----:R-:W2:-:S12]  /*14af0*/  LDL.LU R15, [R1+0x398] ;  /* 0x00039800010f7983 */ /* 0x001e980000300800 */
[----:B------:R-:W-:Y:S04]  /*14b00*/  STL.64 [R1+0x130], R4 ;  /* 0x0001300401007387 */ /* 0x000fe80000100a00 */
[----:B------:R-:W-:Y:S04]  /*14b10*/  STL.64 [R1+0x138], R6 ;  /* 0x0001380601007387 */ /* 0x000fe80000100a00 */
[----:B------:R-:W2:Y:S04]  /*14b20*/  LDL.LU R3, [R1+0x2e0] ;  /* 0x0002e00001037983 */ /* 0x000ea80000300800 */
[----:B------:R0:W-:Y:S01]  /*14b30*/  STL [R1+0x1d4], R14 ;  /* 0x0001d40e01007387 */ /* 0x0001e20000100800 */
[----:B------:R-:W-:-:S02]  /*14b40*/  IADD3 R19, P6, R19, UR4, RZ ;  /* 0x0000000413137c10 */ /* 0x000fc4000ffde0ff */
[----:B------:R-:W-:Y:S01]  /*14b50*/  IADD3 R11, P5, R11, UR4, RZ ;  /* 0x000000040b0b7c10 */ /* 0x000fe2000ffbe0ff */
[----:B0-----:R-:W2:Y:S04]  /*14b60*/  LDL.LU R14, [R1+0x39c] ;  /* 0x00039c00010e7983 */ /* 0x001ea80000300800 */
[----:B------:R-:W2:Y:S01]  /*14b70*/  LDL.LU R17, [R1+0x2e4] ;  /* 0x0002e40001117983 */ /* 0x000ea20000300800 */
[----:B------:R-:W-:-:S03]  /*14b80*/  USHF.R.S32.HI UR8, URZ, 0x1f, UR4 ;  /* 0x0000001f3f087899 */ /* 0x000fc60008011404 */
[----:B------:R-:W2:Y:S01]  /*14b90*/  LDL.LU R20, [R1+0x3a0] ;  /* 0x0003a00001147983 */ /* 0x000ea20000300800 */
[----:B-----5:R-:W-:-:S03]  /*14ba0*/  IADD3 R13, P2, R13, UR4, RZ ;  /* 0x000000040d0d7c10 */ /* 0x020fc6000ff5e0ff */
[----:B------:R0:W-:Y:S01]  /*14bb0*/  STL [R1+0x620], R10 ;  /* 0x0006200a01007387 */ /* 0x0001e20000100800 */
[----:B----4-:R-:W-:Y:S02]  /*14bc0*/  IADD3 R18, P3, R18, UR4, RZ ;  /* 0x0000000412127c10 */ /* 0x010fe4000ff7e0ff */
[----:B------:R-:W-:Y:S01]  /*14bd0*/  IADD3.X R16, R16, UR8, RZ, P1, !PT ;  /* 0x0000000810107c10 */ /* 0x000fe20008ffe4ff */
[----:B0-----:R-:W4:Y:S04]  /*14be0*/  LDL.LU R10, [R1+0x2e8] ;  /* 0x0002e800010a7983 */ /* 0x001f280000300800 */
[----:B------:R0:W-:Y:S01]  /*14bf0*/  STL [R1+0x2c0], R19 ;  /* 0x0002c01301007387 */ /* 0x0001e20000100800 */
[----:B------:R-:W-:-:S03]  /*14c00*/  IADD3 R12, P4, R12, UR4, RZ ;  /* 0x000000040c0c7c10 */ /* 0x000fc6000ff9e0ff */
[----:B0-----:R-:W5:Y:S04]  /*14c10*/  LDL.LU R19, [R1+0x3a4] ;  /* 0x0003a40001137983 */ /* 0x001f680000300800 */
[----:B------:R0:W-:Y:S04]  /*14c20*/  STL [R1+0x2c4], R11 ;  /* 0x0002c40b01007387 */ /* 0x0001e80000100800 */
[----:B0-----:R-:W5:Y:S04]  /*14c30*/  LDL.LU R11, [R1+0x2ec] ;  /* 0x0002ec00010b7983 */ /* 0x001f680000300800 */
[----:B------:R-:W5:Y:S04]  /*14c40*/  LDL.LU R23, [R1+0x3a8] ;  /* 0x0003a80001177983 */ /* 0x000f680000300800 */
[----:B------:R0:W-:Y:S04]  /*14c50*/  STL [R1+0x2cc], R13 ;  /* 0x0002cc0d01007387 */ /* 0x0001e80000100800 */
[----:B------:R1:W-:Y:S04]  /*14c60*/  STL [R1+0x2c8], R18 ;  /* 0x0002c81201007387 */ /* 0x0003e80000100800 */
[----:B0-----:R-:W5:Y:S04]  /*14c70*/  LDL.LU R13, [R1+0x2f0] ;  /* 0x0002f000010d7983 */ /* 0x001f680000300800 */
[----:B-1----:R-:W5:Y:S04]  /*14c80*/  LDL.LU R18, [R1+0x3ac] ;  /* 0x0003ac0001127983 */ /* 0x002f680000300800 */
[----:B------:R0:W-:Y:S04]  /*14c90*/  STL [R1+0x61c], R16 ;  /* 0x00061c1001007387 */ /* 0x0001e80000100800 */
[----:B0-----:R-:W5:Y:S04]  /*14ca0*/  LDL.LU R16, [R1+0x2f4] ;  /* 0x0002f40001107983 */ /* 0x001f680000300800 */
[----:B------:R0:W-:Y:S04]  /*14cb0*/  STL [R1+0x2d4], R12 ;  /* 0x0002d40c01007387 */ /* 0x0001e80000100800 */
[----:B0-----:R-:W5:Y:S01]  /*14cc0*/  LDL.LU R12, [R1+0x3b0] ;  /* 0x0003b000010c7983 */ /* 0x001f620000300800 */
[----:B---3--:R-:W-:-:S02]  /*14cd0*/  IADD3 R2, P1, R2, UR4, RZ ;  /* 0x0000000402027c10 */ /* 0x008fc4000ff3e0ff */
[----:B------:R-:W-:-:S03]  /*14ce0*/  IADD3.X R28, R28, UR8, RZ, P6, !PT ;  /* 0x000000081c1c7c10 */ /* 0x000fc6000b7fe4ff */
[----:B------:R-:W-:Y:S04]  /*14cf0*/  STL [R1+0x2d0], R2 ;  /* 0x0002d00201007387 */ /* 0x000fe80000100800 */
[----:B------:R0:W-:Y:S04]  /*14d00*/  STL [R1+0x390], R28 ;  /* 0x0003901c01007387 */ /* 0x0001e80000100800 */
[----:B0-----:R-:W3:Y:S01]  /*14d10*/  LDL.LU R28, [R1+0x2f8] ;  /* 0x0002f800011c7983 */ /* 0x001ee20000300800 */
[----:B------:R-:W-:Y:S02]  /*14d20*/  IADD3 R22, P6, R22, UR4, RZ ;  /* 0x0000000416167c10 */ /* 0x000fe4000ffde0ff */
[----:B------:R-:W-:-:S03]  /*14d30*/  IADD3.X R29, R29, UR8, RZ, P5, !PT ;  /* 0x000000081d1d7c10 */ /* 0x000fc6000affe4ff */
[----:B------:R0:W-:Y:S04]  /*14d40*/  STL [R1+0x2d8], R22 ;  /* 0x0002d81601007387 */ /* 0x0001e80000100800 */
[----:B0-----:R-:W3:Y:S04]  /*14d50*/  LDL.LU R22, [R1+0x618] ;  /* 0x0006180001167983 */ /* 0x001ee80000300800 */
[----:B------:R0:W-:Y:S04]  /*14d60*/  STL [R1+0x394], R29 ;  /* 0x0003941d01007387 */ /* 0x0001e80000100800 */
[----:B0-----:R-:W3:Y:S01]  /*14d70*/  LDL.LU R29, [R1+0x2fc] ;  /* 0x0002fc00011d7983 */ /* 0x001ee20000300800 */
[----:B--2---:R-:W-:-:S02]  /*14d80*/  IADD3 R21, P5, R21, UR4, RZ ;  /* 0x0000000415157c10 */ /* 0x004fc4000ffbe0ff */
[----:B------:R-:W-:-:S03]  /*14d90*/  IADD3.X R15, R15, UR8, RZ, P3, !PT ;  /* 0x000000080f0f7c10 */ /* 0x000fc60009ffe4ff */
[----:B------:R0:W-:Y:S01]  /*14da0*/  STL [R1+0x2dc], R21 ;  /* 0x0002dc1501007387 */ /* 0x0001e20000100800 */
[----:B------:R-:W-:-:S03]  /*14db0*/  IADD3 R3, P3, R3, UR4, RZ ;  /* 0x0000000403037c10 */ /* 0x000fc6000ff7e0ff */
[----:B0-----:R-:W2:Y:S04]  /*14dc0*/  LDL.LU R21, [R1+0x3b4] ;  /* 0x0003b40001157983 */ /* 0x001ea80000300800 */
[----:B------:R0:W-:Y:S01]  /*14dd0*/  STL [R1+0x398], R15 ;  /* 0x0003980f01007387 */ /* 0x0001e20000100800 */
[----:B------:R-:W-:Y:S02]  /*14de0*/  IADD3.X R14, R14, UR8, RZ, P2, !PT ;  /* 0x000000080e0e7c10 */ /* 0x000fe400097fe4ff */
[----:B------:R-:W-:Y:S01]  /*14df0*/  IADD3 R17, P2, R17, UR4, RZ ;  /* 0x0000000411117c10 */ /* 0x000fe2000ff5e0ff */
[----:B0-----:R-:W2:Y:S01]  /*14e00*/  LDL.LU R15, [R1+0x300] ;  /* 0x00030000010f7983 */ /* 0x001ea20000300800 */
[----:B------:R-:W-:-:S03]  /*14e10*/  IADD3.X R20, R20, UR8, RZ, P1, !PT ;  /* 0x0000000814147c10 */ /* 0x000fc60008ffe4ff */
[----:B------:R0:W-:Y:S01]  /*14e20*/  STL [R1+0x39c], R14 ;  /* 0x00039c0e01007387 */ /* 0x0001e20000100800 */
[----:B----4-:R-:W-:-:S03]  /*14e30*/  IADD3 R10, P1, R10, UR4, RZ ;  /* 0x000000040a0a7c10 */ /* 0x010fc6000ff3e0ff */
[----:B0-----:R-:W4:Y:S04]  /*14e40*/  LDL.LU R14, [R1+0x3b8] ;  /* 0x0003b800010e7983 */ /* 0x001f280000300800 */
[----:B------:R-:W-:Y:S04]  /*14e50*/  STL [R1+0x2e0], R3 ;  /* 0x0002e00301007387 */ /* 0x000fe80000100800 */
[----:B------:R0:W-:Y:S01]  /*14e60*/  STL [R1+0x2e4], R17 ;  /* 0x0002e41101007387 */ /* 0x0001e20000100800 */
[----:B-----5:R-:W-:-:S03]  /*14e70*/  IADD3.X R19, R19, UR8, RZ, P4, !PT ;  /* 0x0000000813137c10 */ /* 0x020fc6000a7fe4ff */
[----:B0-----:R-:W5:Y:S04]  /*14e80*/  LDL.LU R17, [R1+0x304] ;  /* 0x0003040001117983 */ /* 0x001f680000300800 */
[----:B------:R0:W-:Y:S01]  /*14e90*/  STL [R1+0x3a0], R20 ;  /* 0x0003a01401007387 */ /* 0x0001e20000100800 */
[----:B------:R-:W-:-:S03]  /*14ea0*/  IADD3 R11, P4, R11, UR4, RZ ;  /* 0x000000040b0b7c10 */ /* 0x000fc6000ff9e0ff */
[----:B0-----:R-:W5:Y:S01]  /*14eb0*/  LDL.LU R20, [R1+0x3bc] ;  /* 0x0003bc0001147983 */ /* 0x001f620000300800 */
[----:B------:R-:W-:-:S03]  /*14ec0*/  IADD3.X R23, R23, UR8, RZ, P6, !PT ;  /* 0x0000000817177c10 */ /* 0x000fc6000b7fe4ff */
[----:B------:R0:W-:Y:S04]  /*14ed0*/  STL [R1+0x2e8], R10 ;  /* 0x0002e80a01007387 */ /* 0x0001e80000100800 */
[----:B0-----:R-:W5:Y:S01]  /*14ee0*/  LDL.LU R10, [R1+0x308] ;  /* 0x00030800010a7983 */ /* 0x001f620000300800 */
[----:B------:R-:W-:-:S03]  /*14ef0*/  IADD3 R13, P6, R13, UR4, RZ ;  /* 0x000000040d0d7c10 */ /* 0x000fc6000ffde0ff */
[----:B------:R0:W-:Y:S01]  /*14f00*/  STL [R1+0x3a4], R19 ;  /* 0x0003a41301007387 */ /* 0x0001e20000100800 */
[----:B------:R-:W-:-:S03]  /*14f10*/  IADD3.X R18, R18, UR8, RZ, P5, !PT ;  /* 0x0000000812127c10 */ /* 0x000fc6000affe4ff */
[----:B0-----:R-:W5:Y:S04]  /*14f20*/  LDL.LU R19, [R1+0x3c0] ;  /* 0x0003c00001137983 */ /* 0x001f680000300800 */
[----:B------:R0:W-:Y:S01]  /*14f30*/  STL [R1+0x2ec], R11 ;  /* 0x0002ec0b01007387 */ /* 0x0001e20000100800 */
[----:B------:R-:W-:-:S03]  /*14f40*/  IADD3 R16, P5, R16, UR4, RZ ;  /* 0x0000000410107c10 */ /* 0x000fc6000ffbe0ff */
[----:B0-----:R-:W5:Y:S04]  /*14f50*/  LDL.LU R11, [R1+0x30c] ;  /* 0x00030c00010b7983 */ /* 0x001f680000300800 */
[----:B------:R0:W-:Y:S01]  /*14f60*/  STL [R1+0x2f0], R13 ;  /* 0x0002f00d01007387 */ /* 0x0001e20000100800 */
[----:B------:R-:W-:-:S03]  /*14f70*/  IADD3.X R12, R12, UR8, RZ, P3, !PT ;  /* 0x000000080c0c7c10 */ /* 0x000fc60009ffe4ff */
[----:B0-----:R-:W5:Y:S04]  /*14f80*/  LDL.LU R13, [R1+0x3c4] ;  /* 0x0003c400010d7983 */ /* 0x001f680000300800 */
[----:B------:R-:W-:Y:S04]  /*14f90*/  STL [R1+0x3a8], R23 ;  /* 0x0003a81701007387 */ /* 0x000fe80000100800 */
[----:B------:R-:W5:Y:S04]  /*14fa0*/  LDL.LU R2, [R1+0x310] ;  /* 0x0003100001027983 */ /* 0x000f680000300800 */
[----:B------:R0:W-:Y:S04]  /*14fb0*/  STL [R1+0x2f4], R16 ;  /* 0x0002f41001007387 */ /* 0x0001e80000100800 */
[----:B------:R-:W-:Y:S04]  /*14fc0*/  STL [R1+0x3ac], R18 ;  /* 0x0003ac1201007387 */ /* 0x000fe80000100800 */
[----:B0-----:R-:W5:Y:S04]  /*14fd0*/  LDL.LU R16, [R1+0x3c8] ;  /* 0x0003c80001107983 */ /* 0x001f680000300800 */
[----:B------:R0:W-:Y:S04]  /*14fe0*/  STL [R1+0x3b0], R12 ;  /* 0x0003b00c01007387 */ /* 0x0001e80000100800 */
[----:B0-----:R-:W5:Y:S04]  /*14ff0*/  LDL.LU R12, [R1+0x314] ;  /* 0x00031400010c7983 */ /* 0x001f680000300800 */
[----:B------:R-:W5:Y:S01]  /*15000*/  LDL.LU R18, [R1+0x3cc] ;  /* 0x0003cc0001127983 */ /* 0x000f620000300800 */
[----:B---3--:R-:W-:-:S05]  /*15010*/  IADD3 R28, P3, R28, UR4, RZ ;  /* 0x000000041c1c7c10 */ /* 0x008fca000ff7e0ff */
[----:B------:R0:W-:Y:S04]  /*15020*/  STL [R1+0x2f8], R28 ;  /* 0x0002f81c01007387 */ /* 0x0001e80000100800 */
[----:B0-----:R-:W3:Y:S01]  /*15030*/  LDL.LU R28, [R1+0x318] ;  /* 0x00031800011c7983 */ /* 0x001ee20000300800 */
[----:B------:R-:W-:-:S05]  /*15040*/  IADD3.X R22, R22, UR8, RZ, P2, !PT ;  /* 0x0000000816167c10 */ /* 0x000fca00097fe4ff */
[----:B------:R0:W-:Y:S01]  /*15050*/  STL [R1+0x618], R22 ;  /* 0x0006181601007387 */ /* 0x0001e20000100800 */
[----:B------:R-:W-:-:S03]  /*15060*/  IADD3 R29, P2, R29, UR4, RZ ;  /* 0x000000041d1d7c10 */ /* 0x000fc6000ff5e0ff */
[----:B0-----:R-:W3:Y:S04]  /*15070*/  LDL.LU R22, [R1+0x3d0] ;  /* 0x0003d00001167983 */ /* 0x001ee80000300800 */
[----:B------:R0:W-:Y:S04]  /*15080*/  STL [R1+0x2fc], R29 ;  /* 0x0002fc1d01007387 */ /* 0x0001e80000100800 */
[----:B0-----:R-:W3:Y:S01]  /*15090*/  LDL.LU R29, [R1+0x31c] ;  /* 0x00031c00011d7983 */ /* 0x001ee20000300800 */
[----:B--2---:R-:W-:-:S03]  /*150a0*/  IADD3.X R21, R21, UR8, RZ, P1, !PT ;  /* 0x0000000815157c10 */ /* 0x004fc60008ffe4ff */
[----:B------:R-:W2:Y:S01]  /*150b0*/  LDL.LU R3, [R1+0x3d4] ;  /* 0x0003d40001037983 */ /* 0x000ea20000300800 */
[----:B------:R-:W-:-:S05]  /*150c0*/  IADD3 R15, P1, R15, UR4, RZ ;  /* 0x000000040f0f7c10 */ /* 0x000fca000ff3e0ff */
[----:B------:R0:W-:Y:S04]  /*150d0*/  STL [R1+0x300], R15 ;  /* 0x0003000f01007387 */ /* 0x0001e80000100800 */
[----:B------:R-:W-:Y:S01]  /*150e0*/  STL [R1+0x3b4], R21 ;  /* 0x0003b41501007387 */ /* 0x000fe20000100800 */
[----:B----4-:R-:W-:-:S03]  /*150f0*/  IADD3.X R14, R14, UR8, RZ, P4, !PT ;  /* 0x000000080e0e7c10 */ /* 0x010fc6000a7fe4ff */
[----:B0-----:R-:W4:Y:S04]  /*15100*/  LDL.LU R15, [R1+0x320] ;  /* 0x00032000010f7983 */ /* 0x001f280000300800 */
[----:B------:R0:W-:Y:S04]  /*15110*/  STL [R1+0x3b8], R14 ;  /* 0x0003b80e01007387 */ /* 0x0001e80000100800 */
[----:B0-----:R-:W4:Y:S01]  /*15120*/  LDL.LU R14, [R1+0x3d8] ;  /* 0x0003d800010e7983 */ /* 0x001f220000300800 */
[----:B-----5:R-:W-:-:S03]  /*15130*/  IADD3 R17, P4, R17, UR4, RZ ;  /* 0x0000000411117c10 */ /* 0x020fc6000ff9e0ff */
[----:B------:R-:W5:Y:S04]  /*15140*/  LDL.LU R21, [R1+0x324] ;  /* 0x0003240001157983 */ /* 0x000f680000300800 */
        /* <DEDUP_REMOVED lines=9> */
[----:B------:R-:W5:Y:S01]  /*151e0*/  LDL.LU R23, [R1+0x32c] ;  /* 0x00032c0001177983 */ /* 0x000f620000300800 */
[----:B------:R-:W-:-:S05]  /*151f0*/  IADD3 R11, P5, R11, UR4, RZ ;  /* 0x000000040b0b7c10 */ /* 0x000fca000ffbe0ff */
[----:B------:R0:W-:Y:S04]  /*15200*/  STL [R1+0x30c], R11 ;  /* 0x00030c0b01007387 */ /* 0x0001e80000100800 */
[----:B------:R1:W-:Y:S01]  /*15210*/  STL [R1+0x3c0], R19 ;  /* 0x0003c01301007387 */ /* 0x0003e20000100800 */
[----:B------:R-:W-:-:S03]  /*15220*/  IADD3.X R13, R13, UR8, RZ, P3, !PT ;  /* 0x000000080d0d7c10 */ /* 0x000fc60009ffe4ff */
[----:B0-----:R-:W5:Y:S04]  /*15230*/  LDL.LU R11, [R1+0x3e4] ;  /* 0x0003e400010b7983 */ /* 0x001f680000300800 */
[----:B-1----:R-:W5:Y:S04]  /*15240*/  LDL.LU R19, [R1+0x330] ;  /* 0x0003300001137983 */ /* 0x002f680000300800 */
[----:B------:R0:W-:Y:S01]  /*15250*/  STL [R1+0x3c4], R13 ;  /* 0x0003c40d01007387 */ /* 0x0001e20000100800 */
[----:B------:R-:W-:-:S03]  /*15260*/  IADD3 R2, P3, R2, UR4, RZ ;  /* 0x0000000402027c10 */ /* 0x000fc6000ff7e0ff */
[----:B0-----:R-:W5:Y:S01]  /*15270*/  LDL.LU R13, [R1+0x3e8] ;  /* 0x0003e800010d7983 */ /* 0x001f620000300800 */
[----:B------:R-:W-:-:S05]  /*15280*/  IADD3.X R16, R16, UR8, RZ, P2, !PT ;  /* 0x0000000810107c10 */ /* 0x000fca00097fe4ff */
[----:B------:R0:W-:Y:S01]  /*15290*/  STL [R1+0x3c8], R16 ;  /* 0x0003c81001007387 */ /* 0x0001e20000100800 */
[----:B------:R-:W-:-:S03]  /*152a0*/  IADD3 R12, P2, R12, UR4, RZ ;  /* 0x000000040c0c7c10 */ /* 0x000fc6000ff5e0ff */
[----:B0-----:R-:W5:Y:S01]  /*152b0*/  LDL.LU R16, [R1+0x334] ;  /* 0x0003340001107983 */ /* 0x001f620000300800 */
[----:B------:R-:W-:-:S03]  /*152c0*/  IADD3.X R18, R18, UR8, RZ, P1, !PT ;  /* 0x0000000812127c10 */ /* 0x000fc60008ffe4ff */
[----:B------:R-:W-:Y:S04]  /*152d0*/  STL [R1+0x310], R2 ;  /* 0x0003100201007387 */ /* 0x000fe80000100800 */
[----:B------:R0:W-:Y:S04]  /*152e0*/  STL [R1+0x314], R12 ;  /* 0x0003140c01007387 */ /* 0x0001e80000100800 */
[----:B0-----:R-:W5:Y:S04]  /*152f0*/  LDL.LU R12, [R1+0x3ec] ;  /* 0x0003ec00010c7983 */ /* 0x001f680000300800 */
[----:B------:R0:W-:Y:S04]  /*15300*/  STL [R1+0x3cc], R18 ;  /* 0x0003cc1201007387 */ /* 0x0001e80000100800 */
[----:B0-----:R-:W5:Y:S01]  /*15310*/  LDL.LU R18, [R1+0x338] ;  /* 0x0003380001127983 */ /* 0x001f620000300800 */
        /* <DEDUP_REMOVED lines=9> */
[----:B--2---:R-:W-:Y:S02]  /*153b0*/  IADD3.X R3, R3, UR8, RZ, P6, !PT ;  /* 0x0000000803037c10 */ /* 0x004fe4000b7fe4ff */
[----:B----4-:R-:W-:-:S05]  /*153c0*/  IADD3 R15, P6, R15, UR4, RZ ;  /* 0x000000040f0f7c10 */ /* 0x010fca000ffde0ff */
[----:B------:R0:W-:Y:S01]  /*153d0*/  STL [R1+0x320], R15 ;  /* 0x0003200f01007387 */ /* 0x0001e20000100800 */
[----:B------:R-:W-:-:S03]  /*153e0*/  IADD3.X R14, R14, UR8, RZ, P5, !PT ;  /* 0x000000080e0e7c10 */ /* 0x000fc6000affe4ff */
[----:B0-----:R-:W2:Y:S01]  /*153f0*/  LDL.LU R15, [R1+0x340] ;  /* 0x00034000010f7983 */ /* 0x001ea20000300800 */
[----:B-----5:R-:W-:-:S03]  /*15400*/  IADD3 R21, P5, R21, UR4, RZ ;  /* 0x0000000415157c10 */ /* 0x020fc6000ffbe0ff */
[----:B------:R-:W-:Y:S04]  /*15410*/  STL [R1+0x3d4], R3 ;  /* 0x0003d40301007387 */ /* 0x000fe80000100800 */
[----:B------:R0:W-:Y:S01]  /*15420*/  STL [R1+0x3d8], R14 ;  /* 0x0003d80e01007387 */ /* 0x0001e20000100800 */
[----:B------:R-:W-:-:S03]  /*15430*/  IADD3.X R17, R17, UR8, RZ, P3, !PT ;  /* 0x0000000811117c10 */ /* 0x000fc60009ffe4ff */
[----:B0-----:R-:W4:Y:S04]  /*15440*/  LDL.LU R14, [R1+0x3f8] ;  /* 0x0003f800010e7983 */ /* 0x001f280000300800 */
[----:B------:R0:W-:Y:S01]  /*15450*/  STL [R1+0x324], R21 ;  /* 0x0003241501007387 */ /* 0x0001e20000100800 */
[----:B------:R-:W-:-:S03]  /*15460*/  IADD3 R20, P3, R20, UR4, RZ ;  /* 0x0000000414147c10 */ /* 0x000fc6000ff7e0ff */
[----:B0-----:R-:W5:Y:S04]  /*15470*/  LDL.LU R21, [R1+0x344] ;  /* 0x0003440001157983 */ /* 0x001f680000300800 */
        /* <DEDUP_REMOVED lines=8> */
[----:B0-----:R-:W5:Y:S01]  /*15500*/  LDL.LU R10, [R1+0x400] ;  /* 0x00040000010a7983 */ /* 0x001f620000300800 */
[----:B------:R-:W-:-:S03]  /*15510*/  IADD3 R19, P1, R19, UR4, RZ ;  /* 0x0000000413137c10 */ /* 0x000fc6000ff3e0ff */
[----:B------:R0:W-:Y:S04]  /*15520*/  STL [R1+0x3e4], R11 ;  /* 0x0003e40b01007387 */ /* 0x0001e80000100800 */
[----:B0-----:R-:W5:Y:S01]  /*15530*/  LDL.LU R11, [R1+0x34c] ;  /* 0x00034c00010b7983 */ /* 0x001f620000300800 */
[----:B------:R-:W-:-:S03]  /*15540*/  IADD3.X R13, R13, UR8, RZ, P4, !PT ;  /* 0x000000080d0d7c10 */ /* 0x000fc6000a7fe4ff */
[----:B------:R-:W-:Y:S04]  /*15550*/  STL [R1+0x32c], R23 ;  /* 0x00032c1701007387 */ /* 0x000fe80000100800 */
[----:B------:R-:W5:Y:S04]  /*15560*/  LDL.LU R2, [R1+0x404] ;  /* 0x0004040001027983 */ /* 0x000f680000300800 */
[----:B------:R0:W-:Y:S04]  /*15570*/  STL [R1+0x3e8], R13 ;  /* 0x0003e80d01007387 */ /* 0x0001e80000100800 */
[----:B------:R-:W-:Y:S01]  /*15580*/  STL [R1+0x330], R19 ;  /* 0x0003301301007387 */ /* 0x000fe20000100800 */
[----:B------:R-:W-:-:S03]  /*15590*/  IADD3 R16, P4, R16, UR4, RZ ;  /* 0x0000000410107c10 */ /* 0x000fc6000ff9e0ff */
[----:B0-----:R-:W5:Y:S04]  /*155a0*/  LDL.LU R13, [R1+0x350] ;  /* 0x00035000010d7983 */ /* 0x001f680000300800 */
[----:B------:R0:W-:Y:S04]  /*155b0*/  STL [R1+0x334], R16 ;  /* 0x0003341001007387 */ /* 0x0001e80000100800 */
[----:B0-----:R-:W5:Y:S01]  /*155c0*/  LDL.LU R16, [R1+0x408] ;  /* 0x0004080001107983 */ /* 0x001f620000300800 */
[----:B------:R-:W-:-:S03]  /*155d0*/  IADD3.X R12, R12, UR8, RZ, P6, !PT ;  /* 0x000000080c0c7c10 */ /* 0x000fc6000b7fe4ff */
[----:B------:R-:W5:Y:S04]  /*155e0*/  LDL.LU R19, [R1+0x354] ;  /* 0x0003540001137983 */ /* 0x000f680000300800 */
[----:B------:R0:W-:Y:S01]  /*155f0*/  STL [R1+0x3ec], R12 ;  /* 0x0003ec0c01007387 */ /* 0x0001e20000100800 */
[----:B------:R-:W-:-:S03]  /*15600*/  IADD3 R18, P6, R18, UR4, RZ ;  /* 0x0000000412127c10 */ /* 0x000fc6000ffde0ff */
[----:B0-----:R-:W5:Y:S04]  /*15610*/  LDL.LU R12, [R1+0x40c] ;  /* 0x00040c00010c7983 */ /* 0x001f680000300800 */
[----:B------:R0:W-:Y:S04]  /*15620*/  STL [R1+0x338], R18 ;  /* 0x0003381201007387 */ /* 0x0001e80000100800 */
[----:B0-----:R-:W5:Y:S01]  /*15630*/  LDL.LU R18, [R1+0x358] ;  /* 0x0003580001127983 */ /* 0x001f620000300800 */
[----:B---3--:R-:W-:-:S05]  /*15640*/  IADD3.X R28, R28, UR8, RZ, P5, !PT ;  /* 0x000000081c1c7c10 */ /* 0x008fca000affe4ff */
[----:B------:R0:W-:Y:S04]  /*15650*/  STL [R1+0x3f0], R28 ;  /* 0x0003f01c01007387 */ /* 0x0001e80000100800 */
[----:B0-----:R-:W3:Y:S04]  /*15660*/  LDL.LU R28, [R1+0x410] ;  /* 0x00041000011c7983 */ /* 0x001ee80000300800 */
[----:B------:R-:W3:Y:S01]  /*15670*/  LDL.LU R3, [R1+0x35c] ;  /* 0x00035c0001037983 */ /* 0x000ee20000300800 */
[----:B------:R-:W-:Y:S02]  /*15680*/  IADD3 R22, P5, R22, UR4, RZ ;  /* 0x0000000416167c10 */ /* 0x000fe4000ffbe0ff */
[----:B------:R-:W-:-:S05]  /*15690*/  IADD3.X R29, R29, UR8, RZ, P3, !PT ;  /* 0x000000081d1d7c10 */ /* 0x000fca0009ffe4ff */
[----:B------:R0:W-:Y:S04]  /*156a0*/  STL [R1+0x3f4], R29 ;  /* 0x0003f41d01007387 */ /* 0x0001e80000100800 */
[----:B------:R-:W-:Y:S04]  /*156b0*/  STL [R1+0x33c], R22 ;  /* 0x00033c1601007387 */ /* 0x000fe80000100800 */
[----:B0-----:R-:W3:Y:S01]  /*156c0*/  LDL.LU R29, [R1+0x414] ;  /* 0x00041400011d7983 */ /* 0x001ee20000300800 */
[----:B--2---:R-:W-:-:S05]  /*156d0*/  IADD3 R15, P3, R15, UR4, RZ ;  /* 0x000000040f0f7c10 */ /* 0x004fca000ff7e0ff */
[----:B------:R0:W-:Y:S04]  /*156e0*/  STL [R1+0x340], R15 ;  /* 0x0003400f01007387 */ /* 0x0001e80000100800 */
[----:B0-----:R-:W2:Y:S01]  /*156f0*/  LDL.LU R15, [R1+0x360] ;  /* 0x00036000010f7983 */ /* 0x001ea20000300800 */
[----:B----4-:R-:W-:-:S03]  /*15700*/  IADD3.X R14, R14, UR8, RZ, P2, !PT ;  /* 0x000000080e0e7c10 */ /* 0x010fc600097fe4ff */
[----:B------:R-:W4:Y:S04]  /*15710*/  LDL.LU R22, [R1+0x418] ;  /* 0x0004180001167983 */ /* 0x000f280000300800 */
[----:B------:R0:W-:Y:S01]  /*15720*/  STL [R1+0x3f8], R14 ;  /* 0x0003f80e01007387 */ /* 0x0001e20000100800 */
[----:B-----5:R-:W-:-:S03]  /*15730*/  IADD3 R21, P2, R21, UR4, RZ ;  /* 0x0000000415157c10 */ /* 0x020fc6000ff5e0ff */
[----:B0-----:R-:W5:Y:S04]  /*15740*/  LDL.LU R14, [R1+0x364] ;  /* 0x00036400010e7983 */ /* 0x001f680000300800 */
[----:B------:R0:W-:Y:S01]  /*15750*/  STL [R1+0x344], R21 ;  /* 0x0003441501007387 */ /* 0x0001e20000100800 */
[----:B------:R-:W-:-:S03]  /*15760*/  IADD3.X R17, R17, UR8, RZ, P1, !PT ;  /* 0x0000000811117c10 */ /* 0x000fc60008ffe4ff */
[----:B0-----:R-:W5:Y:S04]  /*15770*/  LDL.LU R21, [R1+0x41c] ;  /* 0x00041c0001157983 */ /* 0x001f680000300800 */
[----:B------:R0:W-:Y:S01]  /*15780*/  STL [R1+0x3fc], R17 ;  /* 0x0003fc1101007387 */ /* 0x0001e20000100800 */
[----:B------:R-:W-:-:S03]  /*15790*/  IADD3 R20, P1, R20, UR4, RZ ;  /* 0x0000000414147c10 */ /* 0x000fc6000ff3e0ff */
[----:B0-----:R-:W5:Y:S04]  /*157a0*/  LDL.LU R17, [R1+0x368] ;  /* 0x0003680001117983 */ /* 0x001f680000300800 */
[----:B------:R-:W5:Y:S01]  /*157b0*/  LDL.LU R23, [R1+0x420] ;  /* 0x0004200001177983 */ /* 0x000f620000300800 */
[----:B------:R-:W-:-:S05]  /*157c0*/  IADD3.X R10, R10, UR8, RZ, P4, !PT ;  /* 0x000000080a0a7c10 */ /* 0x000fca000a7fe4ff */
[----:B------:R0:W-:Y:S04]  /*157d0*/  STL [R1+0x400], R10 ;  /* 0x0004000a01007387 */ /* 0x0001e80000100800 */
[----:B------:R1:W-:Y:S01]  /*157e0*/  STL [R1+0x348], R20 ;  /* 0x0003481401007387 */ /* 0x0003e20000100800 */
[----:B------:R-:W-:-:S03]  /*157f0*/  IADD3 R11, P4, R11, UR4, RZ ;  /* 0x000000040b0b7c10 */ /* 0x000fc6000ff9e0ff */
[----:B0-----:R-:W5:Y:S04]  /*15800*/  LDL.LU R10, [R1+0x43c] ;  /* 0x00043c00010a7983 */ /* 0x001f680000300800 */
[----:B-1----:R-:W5:Y:S01]  /*15810*/  LDL.LU R20, [R1+0x424] ;  /* 0x0004240001147983 */ /* 0x002f620000300800 */
[----:B------:R-:W-:-:S03]  /*15820*/  IADD3.X R2, R2, UR8, RZ, P6, !PT ;  /* 0x0000000802027c10 */ /* 0x000fc6000b7fe4ff */
[----:B------:R0:W-:Y:S04]  /*15830*/  STL [R1+0x34c], R11 ;  /* 0x00034c0b01007387 */ /* 0x0001e80000100800 */
[----:B0-----:R-:W5:Y:S01]  /*15840*/  LDL.LU R11, [R1+0x444] ;  /* 0x00044400010b7983 */ /* 0x001f620000300800 */
[----:B------:R-:W-:-:S05]  /*15850*/  IADD3 R13, P6, R13, UR4, RZ ;  /* 0x000000040d0d7c10 */ /* 0x000fca000ffde0ff */
[----:B------:R0:W-:Y:S01]  /*15860*/  STL [R1+0x350], R13 ;  /* 0x0003500d01007387 */ /* 0x0001e20000100800 */
[----:B------:R-:W-:-:S03]  /*15870*/  IADD3.X R16, R16, UR8, RZ, P5, !PT ;  /* 0x0000000810107c10 */ /* 0x000fc6000affe4ff */
[----:B0-----:R-:W5:Y:S01]  /*15880*/  LDL.LU R13, [R1+0x428] ;  /* 0x00042800010d7983 */ /* 0x001f620000300800 */
[----:B------:R-:W-:-:S03]  /*15890*/  IADD3 R19, P5, R19, UR4, RZ ;  /* 0x0000000413137c10 */ /* 0x000fc6000ffbe0ff */
[----:B------:R-:W-:Y:S04]  /*158a0*/  STL [R1+0x404], R2 ;  /* 0x0004040201007387 */ /* 0x000fe80000100800 */
[----:B------:R0:W-:Y:S01]  /*158b0*/  STL [R1+0x408], R16 ;  /* 0x0004081001007387 */ /* 0x0001e20000100800 */
[----:B------:R-:W-:-:S03]  /*158c0*/  IADD3.X R12, R12, UR8, RZ, P3, !PT ;  /* 0x000000080c0c7c10 */ /* 0x000fc60009ffe4ff */
[----:B0-----:R-:W5:Y:S04]  /*158d0*/  LDL.LU R16, [R1+0x44c] ;  /* 0x00044c0001107983 */ /* 0x001f680000300800 */
[----:B------:R0:W-:Y:S01]  /*158e0*/  STL [R1+0x354], R19 ;  /* 0x0003541301007387 */ /* 0x0001e20000100800 */
[----:B------:R-:W-:-:S03]  /*158f0*/  IADD3 R18, P3, R18, UR4, RZ ;  /* 0x0000000412127c10 */ /* 0x000fc6000ff7e0ff */
[----:B0-----:R-:W5:Y:S04]  /*15900*/  LDL.LU R19, [R1+0x42c] ;  /* 0x00042c0001137983 */ /* 0x001f680000300800 */
[----:B------:R0:W-:Y:S04]  /*15910*/  STL [R1+0x40c], R12 ;  /* 0x00040c0c01007387 */ /* 0x0001e80000100800 */
[----:B0-----:R-:W5:Y:S04]  /*15920*/  LDL.LU R12, [R1+0x454] ;  /* 0x00045400010c7983 */ /* 0x001f680000300800 */
[----:B------:R0:W-:Y:S04]  /*15930*/  STL [R1+0x358], R18 ;  /* 0x0003581201007387 */ /* 0x0001e80000100800 */
[----:B0-----:R-:W5:Y:S01]  /*15940*/  LDL.LU R18, [R1+0x430] ;  /* 0x0004300001127983 */ /* 0x001f620000300800 */
[----:B---3--:R-:W-:-:S05]  /*15950*/  IADD3.X R28, R28, UR8, RZ, P2, !PT ;  /* 0x000000081c1c7c10 */ /* 0x008fca00097fe4ff */
[----:B------:R0:W-:Y:S04]  /*15960*/  STL [R1+0x410], R28 ;  /* 0x0004101c01007387 */ /* 0x0001e80000100800 */
[----:B0-----:R-:W3:Y:S01]  /*15970*/  LDL.LU R28, [R1+0x45c] ;  /* 0x00045c00011c7983 */ /* 0x001ee20000300800 */
[----:B------:R-:W-:-:S05]  /*15980*/  IADD3.X R29, R29, UR8, RZ, P1, !PT ;  /* 0x000000081d1d7c10 */ /* 0x000fca0008ffe4ff */
[----:B------:R0:W-:Y:S04]  /*15990*/  STL [R1+0x414], R29 ;  /* 0x0004141d01007387 */ /* 0x0001e80000100800 */
[----:B0-----:R-:W3:Y:S01]  /*159a0*/  LDL.LU R29, [R1+0x434] ;  /* 0x00043400011d7983 */ /* 0x001ee20000300800 */
[----:B------:R-:W-:-:S05]  /*159b0*/  IADD3 R3, P2, R3, UR4, RZ ;  /* 0x0000000403037c10 */ /* 0x000fca000ff5e0ff */
[----:B------:R-:W-:Y:S01]  /*159c0*/  STL [R1+0x35c], R3 ;  /* 0x00035c0301007387 */ /* 0x000fe20000100800 */
[----:B--2---:R-:W-:Y:S02]  /*159d0*/  IADD3 R15, P1, R15, UR4, RZ ;  /* 0x000000040f0f7c10 */ /* 0x004fe4000ff3e0ff */
[----:B----4-:R-:W-:-:S03]  /*159e0*/  IADD3.X R22, R22, UR8, RZ, P4, !PT ;  /* 0x0000000816167c10 */ /* 0x010fc6000a7fe4ff */
[----:B------:R0:W-:Y:S04]  /*159f0*/  STL [R1+0x360], R15 ;  /* 0x0003600f01007387 */ /* 0x0001e80000100800 */
[----:B0-----:R-:W2:Y:S01]  /*15a00*/  LDL.LU R15, [R1+0x464] ;  /* 0x00046400010f7983 */ /* 0x001ea20000300800 */
[----:B-----5:R-:W-:-:S03]  /*15a10*/  IADD3 R14, P4, R14, UR4, RZ ;  /* 0x000000040e0e7c10 */ /* 0x020fc6000ff9e0ff */
[----:B------:R0:W-:Y:S04]  /*15a20*/  STL [R1+0x418], R22 ;  /* 0x0004181601007387 */ /* 0x0001e80000100800 */
[----:B0-----:R-:W4:Y:S01]  /*15a30*/  LDL.LU R22, [R1+0x438] ;  /* 0x0004380001167983 */ /* 0x001f220000300800 */
[----:B------:R-:W-:-:S03]  /*15a40*/  IADD3.X R21, R21, UR8, RZ, P6, !PT ;  /* 0x0000000815157c10 */ /* 0x000fc6000b7fe4ff */
[----:B------:R0:W-:Y:S04]  /*15a50*/  STL [R1+0x364], R14 ;  /* 0x0003640e01007387 */ /* 0x0001e80000100800 */
[----:B0-----:R-:W5:Y:S01]  /*15a60*/  LDL.LU R14, [R1+0x46c] ;  /* 0x00046c00010e7983 */ /* 0x001f620000300800 */
[----:B------:R-:W-:-:S03]  /*15a70*/  IADD3 R17, P6, R17, UR4, RZ ;  /* 0x0000000411117c10 */ /* 0x000fc6000ffde0ff */
[----:B------:R0:W-:Y:S01]  /*15a80*/  STL [R1+0x41c], R21 ;  /* 0x00041c1501007387 */ /* 0x0001e20000100800 */
[----:B------:R-:W-:-:S03]  /*15a90*/  IADD3.X R23, R23, UR8, RZ, P5, !PT ;  /* 0x0000000817177c10 */ /* 0x000fc6000affe4ff */
[----:B0-----:R-:W5:Y:S04]  /*15aa0*/  LDL.LU R21, [R1+0x440] ;  /* 0x0004400001157983 */ /* 0x001f680000300800 */
[----:B------:R0:W-:Y:S04]  /*15ab0*/  STL [R1+0x368], R17 ;  /* 0x0003681101007387 */ /* 0x0001e80000100800 */
[----:B0-----:R-:W5:Y:S01]  /*15ac0*/  LDL.LU R17, [R1+0x474] ;  /* 0x0004740001117983 */ /* 0x001f620000300800 */
[----:B------:R-:W-:Y:S02]  /*15ad0*/  IADD3 R10, P5, R10, UR4, RZ ;  /* 0x000000040a0a7c10 */ /* 0x000fe4000ffbe0ff */
[----:B------:R-:W-:-:S03]  /*15ae0*/  IADD3.X R20, R20, UR8, RZ, P3, !PT ;  /* 0x0000000814147c10 */ /* 0x000fc60009ffe4ff */
[----:B------:R0:W-:Y:S04]  /*15af0*/  STL [R1+0x43c], R10 ;  /* 0x00043c0a01007387 */ /* 0x0001e80000100800 */
[----:B0-----:R-:W5:Y:S01]  /*15b00*/  LDL.LU R10, [R1+0x448] ;  /* 0x00044800010a7983 */ /* 0x001f620000300800 */
[----:B------:R-:W-:-:S03]  /*15b10*/  IADD3 R11, P3, R11, UR4, RZ ;  /* 0x000000040b0b7c10 */ /* 0x000fc6000ff7e0ff */
[----:B------:R-:W-:Y:S04]  /*15b20*/  STL [R1+0x420], R23 ;  /* 0x0004201701007387 */ /* 0x000fe80000100800 */
[----:B------:R-:W5:Y:S04]  /*15b30*/  LDL.LU R2, [R1+0x47c] ;  /* 0x00047c0001027983 */ /* 0x000f680000300800 */
[----:B------:R0:W-:Y:S04]  /*15b40*/  STL [R1+0x444], R11 ;  /* 0x0004440b01007387 */ /* 0x0001e80000100800 */
[----:B------:R-:W-:Y:S01]  /*15b50*/  STL [R1+0x424], R20 ;  /* 0x0004241401007387 */ /* 0x000fe20000100800 */
[----:B------:R-:W-:-:S03]  /*15b60*/  IADD3.X R13, R13, UR8, RZ, P2, !PT ;  /* 0x000000080d0d7c10 */ /* 0x000fc600097fe4ff */
[----:B0-----:R-:W5:Y:S04]  /*15b70*/  LDL.LU R11, [R1+0x450] ;  /* 0x00045000010b7983 */ /* 0x001f680000300800 */
[----:B------:R0:W-:Y:S04]  /*15b80*/  STL [R1+0x428], R13 ;  /* 0x0004280d01007387 */ /* 0x0001e80000100800 */
[----:B0-----:R-:W5:Y:S01]  /*15b90*/  LDL.LU R13, [R1+0x484] ;  /* 0x00048400010d7983 */ /* 0x001f620000300800 */
[----:B------:R-:W-:-:S03]  /*15ba0*/  IADD3 R16, P2, R16, UR4, RZ ;  /* 0x0000000410107c10 */ /* 0x000fc6000ff5e0ff */
        /* <DEDUP_REMOVED lines=11> */
[----:B---3--:R-:W-:-:S05]  /*15c60*/  IADD3 R28, P4, R28, UR4, RZ ;  /* 0x000000041c1c7c10 */ /* 0x008fca000ff9e0ff */
[----:B------:R0:W-:Y:S04]  /*15c70*/  STL [R1+0x45c], R28 ;  /* 0x00045c1c01007387 */ /* 0x0001e80000100800 */
[----:B------:R-:W-:Y:S04]  /*15c80*/  STL [R1+0x430], R18 ;  /* 0x0004301201007387 */ /* 0x000fe80000100800 */
[----:B0-----:R-:W3:Y:S01]  /*15c90*/  LDL.LU R28, [R1+0x49c] ;  /* 0x00049c00011c7983 */ /* 0x001ee20000300800 */
[----:B------:R-:W-:-:S05]  /*15ca0*/  IADD3.X R29, R29, UR8, RZ, P6, !PT ;  /* 0x000000081d1d7c10 */ /* 0x000fca000b7fe4ff */
[----:B------:R0:W-:Y:S04]  /*15cb0*/  STL [R1+0x434], R29 ;  /* 0x0004341d01007387 */ /* 0x0001e80000100800 */
[----:B0-----:R-:W3:Y:S04]  /*15cc0*/  LDL.LU R29, [R1+0x470] ;  /* 0x00047000011d7983 */ /* 0x001ee80000300800 */
[----:B------:R-:W3:Y:S01]  /*15cd0*/  LDL.LU R18, [R1+0x4a4] ;  /* 0x0004a40001127983 */ /* 0x000ee20000300800 */
[----:B--2---:R-:W-:-:S05]  /*15ce0*/  IADD3 R15, P6, R15, UR4, RZ ;  /* 0x000000040f0f7c10 */ /* 0x004fca000ffde0ff */
[----:B------:R0:W-:Y:S01]  /*15cf0*/  STL [R1+0x464], R15 ;  /* 0x0004640f01007387 */ /* 0x0001e20000100800 */
[----:B----4-:R-:W-:-:S03]  /*15d00*/  IADD3.X R22, R22, UR8, RZ, P5, !PT ;  /* 0x0000000816167c10 */ /* 0x010fc6000affe4ff */
[----:B0-----:R-:W2:Y:S04]  /*15d10*/  LDL.LU R15, [R1+0x478] ;  /* 0x00047800010f7983 */ /* 0x001ea80000300800 */
[----:B------:R0:W-:Y:S01]  /*15d20*/  STL [R1+0x438], R22 ;  /* 0x0004381601007387 */ /* 0x0001e20000100800 */
[----:B-----5:R-:W-:-:S03]  /*15d30*/  IADD3 R14, P5, R14, UR4, RZ ;  /* 0x000000040e0e7c10 */ /* 0x020fc6000ffbe0ff */
[----:B0-----:R-:W4:Y:S04]  /*15d40*/  LDL.LU R22, [R1+0x4ac] ;  /* 0x0004ac0001167983 */ /* 0x001f280000300800 */
[----:B------:R0:W-:Y:S01]  /*15d50*/  STL [R1+0x46c], R14 ;  /* 0x00046c0e01007387 */ /* 0x0001e20000100800 */
[----:B------:R-:W-:-:S03]  /*15d60*/  IADD3.X R21, R21, UR8, RZ, P3, !PT ;  /* 0x0000000815157c10 */ /* 0x000fc60009ffe4ff */
[----:B0-----:R-:W5:Y:S04]  /*15d70*/  LDL.LU R14, [R1+0x480] ;  /* 0x00048000010e7983 */ /* 0x001f680000300800 */
[----:B------:R-:W5:Y:S01]  /*15d80*/  LDL.LU R23, [R1+0x4b4] ;  /* 0x0004b40001177983 */ /* 0x000f620000300800 */
[----:B------:R-:W-:-:S05]  /*15d90*/  IADD3 R17, P3, R17, UR4, RZ ;  /* 0x0000000411117c10 */ /* 0x000fca000ff7e0ff */
[----:B------:R0:W-:Y:S04]  /*15da0*/  STL [R1+0x474], R17 ;  /* 0x0004741101007387 */ /* 0x0001e80000100800 */
[----:B------:R1:W-:Y:S04]  /*15db0*/  STL [R1+0x440], R21 ;  /* 0x0004401501007387 */ /* 0x0003e80000100800 */
[----:B0-----:R-:W5:Y:S01]  /*15dc0*/  LDL.LU R17, [R1+0x488] ;  /* 0x0004880001117983 */ /* 0x001f620000300800 */
[----:B------:R-:W-:-:S03]  /*15dd0*/  IADD3.X R10, R10, UR8, RZ, P2, !PT ;  /* 0x000000080a0a7c10 */ /* 0x000fc600097fe4ff */
        /* <DEDUP_REMOVED lines=18> */
[----:B0-----:R-:W5:Y:S01]  /*15f00*/  LDL.LU R16, [R1+0x4a0] ;  /* 0x0004a00001107983 */ /* 0x001f620000300800 */
[----:B------:R-:W-:-:S03]  /*15f10*/  IADD3.X R3, R3, UR8, RZ, P5, !PT ;  /* 0x0000000803037c10 */ /* 0x000fc6000affe4ff */
[----:B------:R0:W-:Y:S04]  /*15f20*/  STL [R1+0x460], R19 ;  /* 0x0004601301007387 */ /* 0x0001e80000100800 */
[----:B0-----:R-:W5:Y:S04]  /*15f30*/  LDL.LU R19, [R1+0x4d4] ;  /* 0x0004d40001137983 */ /* 0x001f680000300800 */
[----:B------:R0:W-:Y:S04]  /*15f40*/  STL [R1+0x494], R12 ;  /* 0x0004940c01007387 */ /* 0x0001e80000100800 */
[----:B0-----:R-:W5:Y:S01]  /*15f50*/  LDL.LU R12, [R1+0x4a8] ;  /* 0x0004a800010c7983 */ /* 0x001f620000300800 */
[----:B---3--:R-:W-:-:S05]  /*15f60*/  IADD3 R28, P5, R28, UR4, RZ ;  /* 0x000000041c1c7c10 */ /* 0x008fca000ffbe0ff */
[----:B------:R0:W-:Y:S04]  /*15f70*/  STL [R1+0x49c], R28 ;  /* 0x00049c1c01007387 */ /* 0x0001e80000100800 */
[----:B0-----:R-:W3:Y:S04]  /*15f80*/  LDL.LU R28, [R1+0x4dc] ;  /* 0x0004dc00011c7983 */ /* 0x001ee80000300800 */
[----:B------:R-:W-:Y:S01]  /*15f90*/  STL [R1+0x468], R3 ;  /* 0x0004680301007387 */ /* 0x000fe20000100800 */
[----:B------:R-:W-:-:S05]  /*15fa0*/  IADD3.X R29, R29, UR8, RZ, P3, !PT ;  /* 0x000000081d1d7c10 */ /* 0x000fca0009ffe4ff */
[----:B------:R0:W-:Y:S04]  /*15fb0*/  STL [R1+0x470], R29 ;  /* 0x0004701d01007387 */ /* 0x0001e80000100800 */
[----:B0-----:R-:W3:Y:S01]  /*15fc0*/  LDL.LU R29, [R1+0x4b0] ;  /* 0x0004b000011d7983 */ /* 0x001ee20000300800 */
[----:B------:R-:W-:-:S05]  /*15fd0*/  IADD3 R18, P3, R18, UR4, RZ ;  /* 0x0000000412127c10 */ /* 0x000fca000ff7e0ff */
[----:B------:R0:W-:Y:S01]  /*15fe0*/  STL [R1+0x4a4], R18 ;  /* 0x0004a41201007387 */ /* 0x0001e20000100800 */
[----:B--2---:R-:W-:-:S03]  /*15ff0*/  IADD3.X R15, R15, UR8, RZ, P2, !PT ;  /* 0x000000080f0f7c10 */ /* 0x004fc600097fe4ff */
[----:B0-----:R-:W2:Y:S04]  /*16000*/  LDL.LU R18, [R1+0x4e4] ;  /* 0x0004e40001127983 */ /* 0x001ea80000300800 */
[----:B------:R0:W-:Y:S01]  /*16010*/  STL [R1+0x478], R15 ;  /* 0x0004780f01007387 */ /* 0x0001e20000100800 */
[----:B----4-:R-:W-:-:S03]  /*16020*/  IADD3 R22, P2, R22, UR4, RZ ;  /* 0x0000000416167c10 */ /* 0x010fc6000ff5e0ff */
[----:B0-----:R-:W4:Y:S04]  /*16030*/  LDL.LU R15, [R1+0x4b8] ;  /* 0x0004b800010f7983 */ /* 0x001f280000300800 */
[----:B------:R0:W-:Y:S01]  /*16040*/  STL [R1+0x4ac], R22 ;  /* 0x0004ac1601007387 */ /* 0x0001e20000100800 */
[----:B-----5:R-:W-:-:S03]  /*16050*/  IADD3.X R14, R14, UR8, RZ, P1, !PT ;  /* 0x000000080e0e7c10 */ /* 0x020fc60008ffe4ff */
[----:B0-----:R-:W5:Y:S01]  /*16060*/  LDL.LU R22, [R1+0x4ec] ;  /* 0x0004ec0001167983 */ /* 0x001f620000300800 */
[----:B------:R-:W-:-:S03]  /*16070*/  IADD3 R23, P1, R23, UR4, RZ ;  /* 0x0000000417177c10 */ /* 0x000fc6000ff3e0ff */
[----:B------:R0:W-:Y:S04]  /*16080*/  STL [R1+0x480], R14 ;  /* 0x0004800e01007387 */ /* 0x0001e80000100800 */
[----:B0-----:R-:W5:Y:S01]  /*16090*/  LDL.LU R14, [R1+0x4c0] ;  /* 0x0004c000010e7983 */ /* 0x001f620000300800 */
[----:B------:R-:W-:Y:S02]  /*160a0*/  IADD3.X R17, R17, UR8, RZ, P4, !PT ;  /* 0x0000000811117c10 */ /* 0x000fe4000a7fe4ff */
[----:B------:R-:W-:-:S03]  /*160b0*/  IADD3 R21, P4, R21, UR4, RZ ;  /* 0x0000000415157c10 */ /* 0x000fc6000ff9e0ff */
[----:B------:R0:W-:Y:S04]  /*160c0*/  STL [R1+0x488], R17 ;  /* 0x0004881101007387 */ /* 0x0001e80000100800 */
[----:B0-----:R-:W5:Y:S01]  /*160d0*/  LDL.LU R17, [R1+0x4f4] ;  /* 0x0004f40001117983 */ /* 0x001f620000300800 */
[----:B------:R-:W-:-:S03]  /*160e0*/  IADD3.X R10, R10, UR8, RZ, P6, !PT ;  /* 0x000000080a0a7c10 */ /* 0x000fc6000b7fe4ff */
[----:B------:R-:W-:Y:S04]  /*160f0*/  STL [R1+0x4b4], R23 ;  /* 0x0004b41701007387 */ /* 0x000fe80000100800 */
[----:B------:R-:W5:Y:S04]  /*16100*/  LDL.LU R2, [R1+0x4c8] ;  /* 0x0004c80001027983 */ /* 0x000f680000300800 */
[----:B------:R0:W-:Y:S04]  /*16110*/  STL [R1+0x490], R10 ;  /* 0x0004900a01007387 */ /* 0x0001e80000100800 */
[----:B------:R-:W-:Y:S04]  /*16120*/  STL [R1+0x4bc], R21 ;  /* 0x0004bc1501007387 */ /* 0x000fe80000100800 */
[----:B0-----:R-:W5:Y:S01]  /*16130*/  LDL.LU R10, [R1+0x4fc] ;  /* 0x0004fc00010a7983 */ /* 0x001f620000300800 */
[----:B------:R-:W-:-:S05]  /*16140*/  IADD3 R11, P6, R11, UR4, RZ ;  /* 0x000000040b0b7c10 */ /* 0x000fca000ffde0ff */
[----:B------:R0:W-:Y:S04]  /*16150*/  STL [R1+0x4c4], R11 ;  /* 0x0004c40b01007387 */ /* 0x0001e80000100800 */
[----:B0-----:R-:W5:Y:S01]  /*16160*/  LDL.LU R11, [R1+0x4d0] ;  /* 0x0004d000010b7983 */ /* 0x001f620000300800 */
[----:B------:R-:W-:-:S03]  /*16170*/  IADD3.X R13, R13, UR8, RZ, P5, !PT ;  /* 0x000000080d0d7c10 */ /* 0x000fc6000affe4ff */
[----:B------:R-:W5:Y:S04]  /*16180*/  LDL.LU R21, [R1+0x504] ;  /* 0x0005040001157983 */ /* 0x000f680000300800 */
        /* <DEDUP_REMOVED lines=12> */
[----:B------:R-:W-:Y:S04]  /*16250*/  STL [R1+0x4d4], R19 ;  /* 0x0004d41301007387 */ /* 0x000fe80000100800 */
[----:B0-----:R-:W5:Y:S01]  /*16260*/  LDL.LU R12, [R1+0x4e8] ;  /* 0x0004e800010c7983 */ /* 0x001f620000300800 */
[----:B---3--:R-:W-:-:S05]  /*16270*/  IADD3 R28, P2, R28, UR4, RZ ;  /* 0x000000041c1c7c10 */ /* 0x008fca000ff5e0ff */
[----:B------:R0:W-:Y:S04]  /*16280*/  STL [R1+0x4dc], R28 ;  /* 0x0004dc1c01007387 */ /* 0x0001e80000100800 */
[----:B0-----:R-:W3:Y:S04]  /*16290*/  LDL.LU R28, [R1+0x51c] ;  /* 0x00051c00011c7983 */ /* 0x001ee80000300800 */
[----:B------:R-:W3:Y:S01]  /*162a0*/  LDL.LU R19, [R1+0x4f0] ;  /* 0x0004f00001137983 */ /* 0x000ee20000300800 */
[----:B------:R-:W-:-:S05]  /*162b0*/  IADD3.X R29, R29, UR8, RZ, P1, !PT ;  /* 0x000000081d1d7c10 */ /* 0x000fca0008ffe4ff */
[----:B------:R0:W-:Y:S04]  /*162c0*/  STL [R1+0x4b0], R29 ;  /* 0x0004b01d01007387 */ /* 0x0001e80000100800 */
[----:B0-----:R-:W3:Y:S01]  /*162d0*/  LDL.LU R29, [R1+0x524] ;  /* 0x00052400011d7983 */ /* 0x001ee20000300800 */
[----:B--2---:R-:W-:-:S05]  /*162e0*/  IADD3 R18, P1, R18, UR4, RZ ;  /* 0x0000000412127c10 */ /* 0x004fca000ff3e0ff */
[----:B------:R0:W-:Y:S01]  /*162f0*/  STL [R1+0x4e4], R18 ;  /* 0x0004e41201007387 */ /* 0x0001e20000100800 */
[----:B----4-:R-:W-:-:S03]  /*16300*/  IADD3.X R15, R15, UR8, RZ, P4, !PT ;  /* 0x000000080f0f7c10 */ /* 0x010fc6000a7fe4ff */
[----:B0-----:R-:W2:Y:S04]  /*16310*/  LDL.LU R18, [R1+0x4f8] ;  /* 0x0004f80001127983 */ /* 0x001ea80000300800 */
[----:B------:R0:W-:Y:S01]  /*16320*/  STL [R1+0x4b8], R15 ;  /* 0x0004b80f01007387 */ /* 0x0001e20000100800 */
[----:B-----5:R-:W-:-:S03]  /*16330*/  IADD3 R22, P4, R22, UR4, RZ ;  /* 0x0000000416167c10 */ /* 0x020fc6000ff9e0ff */
[----:B0-----:R-:W4:Y:S04]  /*16340*/  LDL.LU R15, [R1+0x52c] ;  /* 0x00052c00010f7983 */ /* 0x001f280000300800 */
[----:B------:R-:W5:Y:S01]  /*16350*/  LDL.LU R23, [R1+0x500] ;  /* 0x0005000001177983 */ /* 0x000f620000300800 */
[----:B------:R-:W-:-:S05]  /*16360*/  IADD3.X R14, R14, UR8, RZ, P6, !PT ;  /* 0x000000080e0e7c10 */ /* 0x000fca000b7fe4ff */
[----:B------:R0:W-:Y:S04]  /*16370*/  STL [R1+0x4c0], R14 ;  /* 0x0004c00e01007387 */ /* 0x0001e80000100800 */
[----:B------:R1:W-:Y:S04]  /*16380*/  STL [R1+0x4ec], R22 ;  /* 0x0004ec1601007387 */ /* 0x0003e80000100800 */
[----:B0-----:R-:W5:Y:S04]  /*16390*/  LDL.LU R14, [R1+0x534] ;  /* 0x00053400010e7983 */ /* 0x001f680000300800 */
[----:B-1----:R-:W5:Y:S01]  /*163a0*/  LDL.LU R22, [R1+0x508] ;  /* 0x0005080001167983 */ /* 0x002f620000300800 */
[----:B------:R-:W-:-:S02]  /*163b0*/  IADD3 R17, P6, R17, UR4, RZ ;  /* 0x0000000411117c10 */ /* 0x000fc4000ffde0ff */
[----:B------:R-:W-:-:S03]  /*163c0*/  IADD3.X R2, R2, UR8, RZ, P5, !PT ;  /* 0x0000000802027c10 */ /* 0x000fc6000affe4ff */
[----:B------:R0:W-:Y:S04]  /*163d0*/  STL [R1+0x4f4], R17 ;  /* 0x0004f41101007387 */ /* 0x0001e80000100800 */
[----:B0-----:R-:W5:Y:S01]  /*163e0*/  LDL.LU R17, [R1+0x53c] ;  /* 0x00053c0001117983 */ /* 0x001f620000300800 */
[----:B------:R-:W-:-:S05]  /*163f0*/  IADD3 R10, P5, R10, UR4, RZ ;  /* 0x000000040a0a7c10 */ /* 0x000fca000ffbe0ff */
[----:B------:R0:W-:Y:S04]  /*16400*/  STL [R1+0x4fc], R10 ;  /* 0x0004fc0a01007387 */ /* 0x0001e80000100800 */
[----:B0-----:R-:W5:Y:S01]  /*16410*/  LDL.LU R10, [R1+0x510] ;  /* 0x00051000010a7983 */ /* 0x001f620000300800 */
[----:B------:R-:W-:-:S03]  /*16420*/  IADD3.X R11, R11, UR8, RZ, P3, !PT ;  /* 0x000000080b0b7c10 */ /* 0x000fc60009ffe4ff */
[----:B------:R-:W-:Y:S01]  /*16430*/  STL [R1+0x4c8], R2 ;  /* 0x0004c80201007387 */ /* 0x000fe20000100800 */
[----:B------:R-:W-:-:S03]  /*16440*/  IADD3 R21, P3, R21, UR4, RZ ;  /* 0x0000000415157c10 */ /* 0x000fc6000ff7e0ff */
[----:B------:R0:W-:Y:S04]  /*16450*/  STL [R1+0x4d0], R11 ;  /* 0x0004d00b01007387 */ /* 0x0001e80000100800 */
[----:B0-----:R-:W5:Y:S01]  /*16460*/  LDL.LU R11, [R1+0x544] ;  /* 0x00054400010b7983 */ /* 0x001f620000300800 */
[----:B------:R-:W-:-:S03]  /*16470*/  IADD3.X R13, R13, UR8, RZ, P2, !PT ;  /* 0x000000080d0d7c10 */ /* 0x000fc600097fe4ff */
[----:B------:R0:W-:Y:S04]  /*16480*/  STL [R1+0x504], R21 ;  /* 0x0005041501007387 */ /* 0x0001e80000100800 */
[----:B0-----:R-:W5:Y:S01]  /*16490*/  LDL.LU R21, [R1+0x518] ;  /* 0x0005180001157983 */ /* 0x001f620000300800 */
[----:B------:R-:W-:-:S03]  /*164a0*/  IADD3 R20, P2, R20, UR4, RZ ;  /* 0x0000000414147c10 */ /* 0x000fc6000ff5e0ff */
[----:B------:R0:W-:Y:S04]  /*164b0*/  STL [R1+0x4d8], R13 ;  /* 0x0004d80d01007387 */ /* 0x0001e80000100800 */
[----:B0-----:R-:W5:Y:S01]  /*164c0*/  LDL.LU R13, [R1+0x54c] ;  /* 0x00054c00010d7983 */ /* 0x001f620000300800 */
[----:B------:R-:W-:-:S03]  /*164d0*/  IADD3.X R16, R16, UR8, RZ, P1, !PT ;  /* 0x0000000810107c10 */ /* 0x000fc60008ffe4ff */
[----:B------:R0:W-:Y:S01]  /*164e0*/  STL [R1+0x50c], R20 ;  /* 0x00050c1401007387 */ /* 0x0001e20000100800 */
[----:B------:R-:W-:-:S03]  /*164f0*/  IADD3 R3, P1, R3, UR4, RZ ;  /* 0x0000000403037c10 */ /* 0x000fc6000ff3e0ff */
[----:B0-----:R-:W5:Y:S04]  /*16500*/  LDL.LU R20, [R1+0x520] ;  /* 0x0005200001147983 */ /* 0x001f680000300800 */
[----:B------:R0:W-:Y:S04]  /*16510*/  STL [R1+0x4e0], R16 ;  /* 0x0004e01001007387 */ /* 0x0001e80000100800 */
[----:B0-----:R-:W5:Y:S01]  /*16520*/  LDL.LU R16, [R1+0x554] ;  /* 0x0005540001107983 */ /* 0x001f620000300800 */
[----:B------:R-:W-:-:S05]  /*16530*/  IADD3.X R12, R12, UR8, RZ, P4, !PT ;  /* 0x000000080c0c7c10 */ /* 0x000fca000a7fe4ff */
[----:B------:R0:W-:Y:S04]  /*16540*/  STL [R1+0x4e8], R12 ;  /* 0x0004e80c01007387 */ /* 0x0001e80000100800 */
[----:B0-----:R-:W5:Y:S04]  /*16550*/  LDL.LU R12, [R1+0x528] ;  /* 0x00052800010c7983 */ /* 0x001f680000300800 */
[----:B------:R-:W-:Y:S01]  /*16560*/  STL [R1+0x514], R3 ;  /* 0x0005140301007387 */ /* 0x000fe20000100800 */
[----:B---3--:R-:W-:Y:S02]  /*16570*/  IADD3 R28, P4, R28, UR4, RZ ;  /* 0x000000041c1c7c10 */ /* 0x008fe4000ff9e0ff */
[----:B------:R-:W-:-:S03]  /*16580*/  IADD3.X R19, R19, UR8, RZ, P6, !PT ;  /* 0x0000000813137c10 */ /* 0x000fc6000b7fe4ff */
[----:B------:R0:W-:Y:S04]  /*16590*/  STL [R1+0x51c], R28 ;  /* 0x00051c1c01007387 */ /* 0x0001e80000100800 */
[----:B0-----:R-:W3:Y:S04]  /*165a0*/  LDL.LU R28, [R1+0x55c] ;  /* 0x00055c00011c7983 */ /* 0x001ee80000300800 */
[----:B------:R0:W-:Y:S04]  /*165b0*/  STL [R1+0x4f0], R19 ;  /* 0x0004f01301007387 */ /* 0x0001e80000100800 */
[----:B0-----:R-:W3:Y:S01]  /*165c0*/  LDL.LU R19, [R1+0x530] ;  /* 0x0005300001137983 */ /* 0x001ee20000300800 */
[----:B------:R-:W-:-:S05]  /*165d0*/  IADD3 R29, P6, R29, UR4, RZ ;  /* 0x000000041d1d7c10 */ /* 0x000fca000ffde0ff */
[----:B------:R0:W-:Y:S04]  /*165e0*/  STL [R1+0x524], R29 ;  /* 0x0005241d01007387 */ /* 0x0001e80000100800 */
[----:B0-----:R-:W3:Y:S01]  /*165f0*/  LDL.LU R29, [R1+0x564] ;  /* 0x00056400011d7983 */ /* 0x001ee20000300800 */
[----:B--2---:R-:W-:-:S05]  /*16600*/  IADD3.X R18, R18, UR8, RZ, P5, !PT ;  /* 0x0000000812127c10 */ /* 0x004fca000affe4ff */
[----:B------:R0:W-:Y:S01]  /*16610*/  STL [R1+0x4f8], R18 ;  /* 0x0004f81201007387 */ /* 0x0001e20000100800 */
[----:B----4-:R-:W-:-:S03]  /*16620*/  IADD3 R15, P5, R15, UR4, RZ ;  /* 0x000000040f0f7c10 */ /* 0x010fc6000ffbe0ff */
[----:B0-----:R-:W2:Y:S01]  /*16630*/  LDL.LU R18, [R1+0x538] ;  /* 0x0005380001127983 */ /* 0x001ea20000300800 */
[----:B-----5:R-:W-:-:S03]  /*16640*/  IADD3.X R23, R23, UR8, RZ, P3, !PT ;  /* 0x0000000817177c10 */ /* 0x020fc60009ffe4ff */
[----:B------:R0:W-:Y:S04]  /*16650*/  STL [R1+0x52c], R15 ;  /* 0x00052c0f01007387 */ /* 0x0001e80000100800 */
[----:B0-----:R-:W4:Y:S01]  /*16660*/  LDL.LU R15, [R1+0x56c] ;  /* 0x00056c00010f7983 */ /* 0x001f220000300800 */
[----:B------:R-:W-:Y:S02]  /*16670*/  IADD3 R14, P3, R14, UR4, RZ ;  /* 0x000000040e0e7c10 */ /* 0x000fe4000ff7e0ff */
[----:B------:R-:W-:-:S03]  /*16680*/  IADD3.X R22, R22, UR8, RZ, P2, !PT ;  /* 0x0000000816167c10 */ /* 0x000fc600097fe4ff */
[----:B------:R0:W-:Y:S04]  /*16690*/  STL [R1+0x534], R14 ;  /* 0x0005340e01007387 */ /* 0x0001e80000100800 */
[----:B0-----:R-:W5:Y:S04]  /*166a0*/  LDL.LU R14, [R1+0x540] ;  /* 0x00054000010e7983 */ /* 0x001f680000300800 */
[----:B------:R-:W-:Y:S01]  /*166b0*/  STL [R1+0x500], R23 ;  /* 0x0005001701007387 */ /* 0x000fe20000100800 */
[----:B------:R-:W-:-:S05]  /*166c0*/  IADD3 R17, P2, R17, UR4, RZ ;  /* 0x0000000411117c10 */ /* 0x000fca000ff5e0ff */
[----:B------:R0:W-:Y:S04]  /*166d0*/  STL [R1+0x53c], R17 ;  /* 0x00053c1101007387 */ /* 0x0001e80000100800 */
[----:B0-----:R-:W5:Y:S01]  /*166e0*/  LDL.LU R17, [R1+0x574] ;  /* 0x0005740001117983 */ /* 0x001f620000300800 */
[----:B------:R-:W-:-:S03]  /*166f0*/  IADD3.X R10, R10, UR8, RZ, P1, !PT ;  /* 0x000000080a0a7c10 */ /* 0x000fc60008ffe4ff */
[----:B------:R-:W-:Y:S04]  /*16700*/  STL [R1+0x508], R22 ;  /* 0x0005081601007387 */ /* 0x000fe80000100800 */
[----:B------:R0:W-:Y:S04]  /*16710*/  STL [R1+0x510], R10 ;  /* 0x0005100a01007387 */ /* 0x0001e80000100800 */
[----:B0-----:R-:W5:Y:S01]  /*16720*/  LDL.LU R10, [R1+0x548] ;  /* 0x00054800010a7983 */ /* 0x001f620000300800 */
[----:B------:R-:W-:-:S05]  /*16730*/  IADD3 R11, P1, R11, UR4, RZ ;  /* 0x000000040b0b7c10 */ /* 0x000fca000ff3e0ff */
[----:B------:R0:W-:Y:S01]  /*16740*/  STL [R1+0x544], R11 ;  /* 0x0005440b01007387 */ /* 0x0001e20000100800 */
[----:B------:R-:W-:-:S03]  /*16750*/  IADD3.X R21, R21, UR8, RZ, P4, !PT ;  /* 0x0000000815157c10 */ /* 0x000fc6000a7fe4ff */
[----:B0-----:R-:W5:Y:S01]  /*16760*/  LDL.LU R11, [R1+0x57c] ;  /* 0x00057c00010b7983 */ /* 0x001f620000300800 */
[----:B------:R-:W-:-:S05]  /*16770*/  IADD3 R13, P4, R13, UR4, RZ ;  /* 0x000000040d0d7c10 */ /* 0x000fca000ff9e0ff */
[----:B------:R0:W-:Y:S01]  /*16780*/  STL [R1+0x54c], R13 ;  /* 0x00054c0d01007387 */ /* 0x0001e20000100800 */
[----:B------:R-:W-:-:S03]  /*16790*/  IADD3.X R20, R20, UR8, RZ, P6, !PT ;  /* 0x0000000814147c10 */ /* 0x000fc6000b7fe4ff */
        /* <DEDUP_REMOVED lines=9> */
[----:B---3--:R-:W-:-:S05]  /*16830*/  IADD3 R28, P5, R28, UR4, RZ ;  /* 0x000000041c1c7c10 */ /* 0x008fca000ffbe0ff */
[----:B------:R0:W-:Y:S01]  /*16840*/  STL [R1+0x55c], R28 ;  /* 0x00055c1c01007387 */ /* 0x0001e20000100800 */
[----:B------:R-:W-:-:S03]  /*16850*/  IADD3.X R19, R19, UR8, RZ, P3, !PT ;  /* 0x0000000813137c10 */ /* 0x000fc60009ffe4ff */
[----:B0-----:R-:W3:Y:S01]  /*16860*/  LDL.LU R28, [R1+0x58c] ;  /* 0x00058c00011c7983 */ /* 0x001ee20000300800 */
[----:B------:R-:W-:-:S05]  /*16870*/  IADD3 R29, P3, R29, UR4, RZ ;  /* 0x000000041d1d7c10 */ /* 0x000fca000ff7e0ff */
[----:B------:R0:W-:Y:S04]  /*16880*/  STL [R1+0x564], R29 ;  /* 0x0005641d01007387 */ /* 0x0001e80000100800 */
[----:B0-----:R-:W3:Y:S01]  /*16890*/  LDL.LU R29, [R1+0x560] ;  /* 0x00056000011d7983 */ /* 0x001ee20000300800 */
[----:B--2---:R-:W-:-:S03]  /*168a0*/  IADD3.X R18, R18, UR8, RZ, P2, !PT ;  /* 0x0000000812127c10 */ /* 0x004fc600097fe4ff */
[----:B------:R-:W-:Y:S01]  /*168b0*/  STL [R1+0x530], R19 ;  /* 0x0005301301007387 */ /* 0x000fe20000100800 */
[----:B----4-:R-:W-:-:S05]  /*168c0*/  IADD3 R15, P2, R15, UR4, RZ ;  /* 0x000000040f0f7c10 */ /* 0x010fca000ff5e0ff */
[----:B------:R0:W-:Y:S04]  /*168d0*/  STL [R1+0x56c], R15 ;  /* 0x00056c0f01007387 */ /* 0x0001e80000100800 */
[----:B0-----:R-:W2:Y:S04]  /*168e0*/  LDL.LU R15, [R1+0x594] ;  /* 0x00059400010f7983 */ /* 0x001ea80000300800 */
[----:B------:R-:W-:Y:S01]  /*168f0*/  STL [R1+0x538], R18 ;  /* 0x0005381201007387 */ /* 0x000fe20000100800 */
[----:B-----5:R-:W-:-:S05]  /*16900*/  IADD3.X R14, R14, UR8, RZ, P1, !PT ;  /* 0x000000080e0e7c10 */ /* 0x020fca0008ffe4ff */
[----:B------:R0:W-:Y:S04]  /*16910*/  STL [R1+0x540], R14 ;  /* 0x0005400e01007387 */ /* 0x0001e80000100800 */
[----:B0-----:R-:W4:Y:S04]  /*16920*/  LDL.LU R14, [R1+0x568] ;  /* 0x00056800010e7983 */ /* 0x001f280000300800 */
[----:B------:R-:W5:Y:S01]  /*16930*/  LDL.LU R20, [R1+0x59c] ;  /* 0x00059c0001147983 */ /* 0x000f620000300800 */
[----:B------:R-:W-:-:S05]  /*16940*/  IADD3 R17, P1, R17, UR4, RZ ;  /* 0x0000000411117c10 */ /* 0x000fca000ff3e0ff */
[----:B------:R-:W-:Y:S01]  /*16950*/  STL [R1+0x574], R17 ;  /* 0x0005741101007387 */ /* 0x000fe20000100800 */
[----:B------:R-:W-:-:S05]  /*16960*/  IADD3.X R10, R10, UR8, RZ, P4, !PT ;  /* 0x000000080a0a7c10 */ /* 0x000fca000a7fe4ff */
[----:B------:R0:W-:Y:S04]  /*16970*/  STL [R1+0x548], R10 ;  /* 0x0005480a01007387 */ /* 0x0001e80000100800 */
[----:B0-----:R-:W5:Y:S01]  /*16980*/  LDL.LU R10, [R1+0x570] ;  /* 0x00057000010a7983 */ /* 0x001f620000300800 */
[----:B------:R-:W-:-:S05]  /*16990*/  IADD3 R11, P4, R11, UR4, RZ ;  /* 0x000000040b0b7c10 */ /* 0x000fca000ff9e0ff */
[----:B------:R0:W-:Y:S04]  /*169a0*/  STL [R1+0x57c], R11 ;  /* 0x00057c0b01007387 */ /* 0x0001e80000100800 */
[----:B0-----:R-:W5:Y:S04]  /*169b0*/  LDL.LU R11, [R1+0x5a4] ;  /* 0x0005a400010b7983 */ /* 0x001f680000300800 */
[----:B------:R-:W5:Y:S01]  /*169c0*/  LDL.LU R19, [R1+0x578] ;  /* 0x0005780001137983 */ /* 0x000f620000300800 */
[----:B------:R-:W-:-:S05]  /*169d0*/  IADD3.X R13, R13, UR8, RZ, P6, !PT ;  /* 0x000000080d0d7c10 */ /* 0x000fca000b7fe4ff */
[----:B------:R0:W-:Y:S04]  /*169e0*/  STL [R1+0x550], R13 ;  /* 0x0005500d01007387 */ /* 0x0001e80000100800 */
[----:B0-----:R-:W5:Y:S04]  /*169f0*/  LDL.LU R13, [R1+0x5ac] ;  /* 0x0005ac00010d7983 */ /* 0x001f680000300800 */
[----:B------:R-:W5:Y:S01]  /*16a00*/  LDL.LU R18, [R1+0x580] ;  /* 0x0005800001127983 */ /* 0x000f620000300800 */
[----:B------:R-:W-:-:S05]  /*16a10*/  IADD3 R16, P6, R16, UR4, RZ ;  /* 0x0000000410107c10 */ /* 0x000fca000ffde0ff */
[----:B------:R-:W-:Y:S01]  /*16a20*/  STL [R1+0x584], R16 ;  /* 0x0005841001007387 */ /* 0x000fe20000100800 */
[----:B------:R-:W-:-:S05]  /*16a30*/  IADD3.X R12, R12, UR8, RZ, P5, !PT ;  /* 0x000000080c0c7c10 */ /* 0x000fca000affe4ff */
[----:B------:R0:W-:Y:S04]  /*16a40*/  STL [R1+0x558], R12 ;  /* 0x0005580c01007387 */ /* 0x0001e80000100800 */
[----:B0-----:R-:W5:Y:S01]  /*16a50*/  LDL.LU R12, [R1+0x5b4] ;  /* 0x0005b400010c7983 */ /* 0x001f620000300800 */
[----:B---3--:R-:W-:-:S05]  /*16a60*/  IADD3 R28, P5, R28, UR4, RZ ;  /* 0x000000041c1c7c10 */ /* 0x008fca000ffbe0ff */
[----:B------:R0:W-:Y:S04]  /*16a70*/  STL [R1+0x58c], R28 ;  /* 0x00058c1c01007387 */ /* 0x0001e80000100800 */
[----:B0-----:R-:W3:Y:S04]  /*16a80*/  LDL.LU R28, [R1+0x588] ;  /* 0x00058800011c7983 */ /* 0x001ee80000300800 */
[----:B------:R-:W3:Y:S01]  /*16a90*/  LDL.LU R17, [R1+0x5bc] ;  /* 0x0005bc0001117983 */ /* 0x000ee20000300800 */
[----:B------:R-:W-:-:S05]  /*16aa0*/  IADD3.X R29, R29, UR8, RZ, P3, !PT ;  /* 0x000000081d1d7c10 */ /* 0x000fca0009ffe4ff */
[----:B------:R0:W-:Y:S04]  /*16ab0*/  STL [R1+0x560], R29 ;  /* 0x0005601d01007387 */ /* 0x0001e80000100800 */
[----:B0-----:R-:W3:Y:S04]  /*16ac0*/  LDL.LU R29, [R1+0x590] ;  /* 0x00059000011d7983 */ /* 0x001ee80000300800 */
[----:B------:R-:W3:Y:S01]  /*16ad0*/  LDL.LU R16, [R1+0x5c4] ;  /* 0x0005c40001107983 */ /* 0x000ee20000300800 */
[----:B--2---:R-:W-:-:S05]  /*16ae0*/  IADD3 R15, P3, R15, UR4, RZ ;  /* 0x000000040f0f7c10 */ /* 0x004fca000ff7e0ff */
[----:B------:R0:W-:Y:S04]  /*16af0*/  STL [R1+0x594], R15 ;  /* 0x0005940f01007387 */ /* 0x0001e80000100800 */
[----:B0-----:R-:W2:Y:S01]  /*16b00*/  LDL.LU R15, [R1+0x598] ;  /* 0x00059800010f7983 */ /* 0x001ea20000300800 */
[----:B----4-:R-:W-:Y:S02]  /*16b10*/  IADD3.X R14, R14, UR8, RZ, P2, !PT ;  /* 0x000000080e0e7c10 */ /* 0x010fe400097fe4ff */
[----:B-----5:R-:W-:-:S03]  /*16b20*/  IADD3 R20, P2, R20, UR4, RZ ;  /* 0x0000000414147c10 */ /* 0x020fc6000ff5e0ff */
[----:B------:R0:W-:Y:S04]  /*16b30*/  STL [R1+0x568], R14 ;  /* 0x0005680e01007387 */ /* 0x0001e80000100800 */
[----:B0-----:R-:W4:Y:S01]  /*16b40*/  LDL.LU R14, [R1+0x5cc] ;  /* 0x0005cc00010e7983 */ /* 0x001f220000300800 */
[----:B------:R-:W-:-:S05]  /*16b50*/  IADD3.X R10, R10, UR8, RZ, P1, !PT ;  /* 0x000000080a0a7c10 */ /* 0x000fca0008ffe4ff */
[----:B------:R0:W-:Y:S04]  /*16b60*/  STL [R1+0x570], R10 ;  /* 0x0005700a01007387 */ /* 0x0001e80000100800 */
[----:B------:R-:W-:Y:S04]  /*16b70*/  STL [R1+0x59c], R20 ;  /* 0x00059c1401007387 */ /* 0x000fe80000100800 */
[----:B0-----:R-:W5:Y:S01]  /*16b80*/  LDL.LU R10, [R1+0x5a0] ;  /* 0x0005a000010a7983 */ /* 0x001f620000300800 */
[----:B------:R-:W-:Y:S02]  /*16b90*/  IADD3 R11, P1, R11, UR4, RZ ;  /* 0x000000040b0b7c10 */ /* 0x000fe4000ff3e0ff */
[----:B------:R-:W-:-:S03]  /*16ba0*/  IADD3.X R19, R19, UR8, RZ, P4, !PT ;  /* 0x0000000813137c10 */ /* 0x000fc6000a7fe4ff */
[----:B------:R0:W-:Y:S04]  /*16bb0*/  STL [R1+0x5a4], R11 ;  /* 0x0005a40b01007387 */ /* 0x0001e80000100800 */
[----:B0-----:R-:W5:Y:S01]  /*16bc0*/  LDL.LU R11, [R1+0x5d4] ;  /* 0x0005d400010b7983 */ /* 0x001f620000300800 */
[----:B------:R-:W-:Y:S02]  /*16bd0*/  IADD3 R13, P4, R13, UR4, RZ ;  /* 0x000000040d0d7c10 */ /* 0x000fe4000ff9e0ff */
[----:B------:R-:W-:-:S03]  /*16be0*/  IADD3.X R18, R18, UR8, RZ, P6, !PT ;  /* 0x0000000812127c10 */ /* 0x000fc6000b7fe4ff */
[----:B------:R0:W-:Y:S04]  /*16bf0*/  STL [R1+0x5ac], R13 ;  /* 0x0005ac0d01007387 */ /* 0x0001e80000100800 */
[----:B------:R-:W-:Y:S04]  /*16c00*/  STL [R1+0x578], R19 ;  /* 0x0005781301007387 */ /* 0x000fe80000100800 */
[----:B0-----:R-:W5:Y:S01]  /*16c10*/  LDL.LU R13, [R1+0x5a8] ;  /* 0x0005a800010d7983 */ /* 0x001f620000300800 */
[----:B------:R-:W-:-:S05]  /*16c20*/  IADD3 R12, P6, R12, UR4, RZ ;  /* 0x000000040c0c7c10 */ /* 0x000fca000ffde0ff */
[----:B------:R0:W-:Y:S04]  /*16c30*/  STL [R1+0x5b4], R12 ;  /* 0x0005b40c01007387 */ /* 0x0001e80000100800 */
[----:B------:R-:W-:Y:S04]  /*16c40*/  STL [R1+0x580], R18 ;  /* 0x0005801201007387 */ /* 0x000fe80000100800 */
[----:B0-----:R-:W5:Y:S01]  /*16c50*/  LDL.LU R12, [R1+0x5dc] ;  /* 0x0005dc00010c7983 */ /* 0x001f620000300800 */
[----:B---3--:R-:W-:Y:S02]  /*16c60*/  IADD3.X R28, R28, UR8, RZ, P5, !PT ;  /* 0x000000081c1c7c10 */ /* 0x008fe4000affe4ff */
[----:B------:R-:W-:-:S03]  /*16c70*/  IADD3 R17, P5, R17, UR4, RZ ;  /* 0x0000000411117c10 */ /* 0x000fc6000ffbe0ff */
[----:B------:R0:W-:Y:S04]  /*16c80*/  STL [R1+0x588], R28 ;  /* 0x0005881c01007387 */ /* 0x0001e80000100800 */
[----:B0-----:R-:W3:Y:S01]  /*16c90*/  LDL.LU R28, [R1+0x5b0] ;  /* 0x0005b000011c7983 */ /* 0x001ee20000300800 */
[----:B------:R-:W-:-:S05]  /*16ca0*/  IADD3.X R29, R29, UR8, RZ, P3, !PT ;  /* 0x000000081d1d7c10 */ /* 0x000fca0009ffe4ff */
[----:B------:R0:W-:Y:S04]  /*16cb0*/  STL [R1+0x590], R29 ;  /* 0x0005901d01007387 */ /* 0x0001e80000100800 */
[----:B------:R1:W-:Y:S04]  /*16cc0*/  STL [R1+0x5bc], R17 ;  /* 0x0005bc1101007387 */ /* 0x0003e80000100800 */
[----:B0-----:R-:W3:Y:S01]  /*16cd0*/  LDL.LU R29, [R1+0x5e4] ;  /* 0x0005e400011d7983 */ /* 0x001ee20000300800 */
[----:B------:R-:W-:-:S05]  /*16ce0*/  IADD3 R16, P3, R16, UR4, RZ ;  /* 0x0000000410107c10 */ /* 0x000fca000ff7e0ff */
[----:B------:R0:W-:Y:S04]  /*16cf0*/  STL [R1+0x5c4], R16 ;  /* 0x0005c41001007387 */ /* 0x0001e80000100800 */
[----:B------:R-:W3:Y:S01]  /*16d00*/  LDL.LU R2, [R1+0x5b8] ;  /* 0x0005b80001027983 */ /* 0x000ee20000300800 */
[----:B--2---:R-:W-:-:S05]  /*16d10*/  IADD3.X R15, R15, UR8, RZ, P2, !PT ;  /* 0x000000080f0f7c10 */ /* 0x004fca00097fe4ff */
[----:B------:R2:W-:Y:S04]  /*16d20*/  STL [R1+0x598], R15 ;  /* 0x0005980f01007387 */ /* 0x0005e80000100800 */
[----:B------:R-:W3:Y:S01]  /*16d30*/  LDL.LU R3, [R1+0x5ec] ;  /* 0x0005ec0001037983 */ /* 0x000ee20000300800 */
[----:B----4-:R-:W-:-:S05]  /*16d40*/  IADD3 R14, P2, R14, UR4, RZ ;  /* 0x000000040e0e7c10 */ /* 0x010fca000ff5e0ff */
[----:B------:R4:W-:Y:S04]  /*16d50*/  STL [R1+0x5cc], R14 ;  /* 0x0005cc0e01007387 */ /* 0x0009e80000100800 */
[----:B------:R-:W3:Y:S04]  /*16d60*/  LDL.LU R23, [R1+0x5c0] ;  /* 0x0005c00001177983 */ /* 0x000ee80000300800 */
[----:B------:R-:W3:Y:S01]  /*16d70*/  LDL.LU R22, [R1+0x5f4] ;  /* 0x0005f40001167983 */ /* 0x000ee20000300800 */
[----:B-----5:R-:W-:-:S05]  /*16d80*/  IADD3.X R10, R10, UR8, RZ, P1, !PT ;  /* 0x000000080a0a7c10 */ /* 0x020fca0008ffe4ff */
[----:B------:R5:W-:Y:S04]  /*16d90*/  STL [R1+0x5a0], R10 ;  /* 0x0005a00a01007387 */ /* 0x000be80000100800 */
[----:B------:R-:W3:Y:S04]  /*16da0*/  LDL.LU R21, [R1+0x5c8] ;  /* 0x0005c80001157983 */ /* 0x000ee80000300800 */
[----:B------:R-:W3:Y:S04]  /*16db0*/  LDL.LU R20, [R1+0x5fc] ;  /* 0x0005fc0001147983 */ /* 0x000ee80000300800 */
[----:B------:R-:W3:Y:S01]  /*16dc0*/  LDL.LU R19, [R1+0x5d0] ;  /* 0x0005d00001137983 */ /* 0x000ee20000300800 */
[----:B------:R-:W-:-:S05]  /*16dd0*/  IADD3 R11, P1, R11, UR4, RZ ;  /* 0x000000040b0b7c10 */ /* 0x000fca000ff3e0ff */
[----:B------:R3:W-:Y:S04]  /*16de0*/  STL [R1+0x5d4], R11 ;  /* 0x0005d40b01007387 */ /* 0x0007e80000100800 */
[----:B------:R-:W3:Y:S04]  /*16df0*/  LDL.LU R18, [R1+0x604] ;  /* 0x0006040001127983 */ /* 0x000ee80000300800 */
[----:B-1----:R-:W3:Y:S01]  /*16e00*/  LDL.LU R17, [R1+0x5d8] ;  /* 0x0005d80001117983 */ /* 0x002ee20000300800 */
[----:B------:R-:W-:-:S05]  /*16e10*/  IADD3.X R13, R13, UR8, RZ, P4, !PT ;  /* 0x000000080d0d7c10 */ /* 0x000fca000a7fe4ff */
[----:B------:R1:W-:Y:S04]  /*16e20*/  STL [R1+0x5a8], R13 ;  /* 0x0005a80d01007387 */ /* 0x0003e80000100800 */
[----:B0-----:R-:W3:Y:S04]  /*16e30*/  LDL.LU R16, [R1+0x60c] ;  /* 0x00060c0001107983 */ /* 0x001ee80000300800 */
[----:B--2---:R-:W2:Y:S01]  /*16e40*/  LDL.LU R15, [R1+0x5e0] ;  /* 0x0005e000010f7983 */ /* 0x004ea20000300800 */
[----:B------:R-:W-:-:S05]  /*16e50*/  IADD3 R12, P4, R12, UR4, RZ ;  /* 0x000000040c0c7c10 */ /* 0x000fca000ff9e0ff */
[----:B------:R0:W-:Y:S04]  /*16e60*/  STL [R1+0x5dc], R12 ;  /* 0x0005dc0c01007387 */ /* 0x0001e80000100800 */
[----:B----4-:R-:W4:Y:S04]  /*16e70*/  LDL.LU R14, [R1+0x614] ;  /* 0x00061400010e7983 */ /* 0x010f280000300800 */
[----:B-----5:R-:W5:Y:S01]  /*16e80*/  LDL.LU R10, [R1+0x5e8] ;  /* 0x0005e800010a7983 */ /* 0x020f620000300800 */
[----:B---3--:R-:W-:-:S05]  /*16e90*/  IADD3.X R28, R28, UR8, RZ, P6, !PT ;  /* 0x000000081c1c7c10 */ /* 0x008fca000b7fe4ff */
[----:B------:R3:W-:Y:S04]  /*16ea0*/  STL [R1+0x5b0], R28 ;  /* 0x0005b01c01007387 */ /* 0x0007e80000100800 */
[----:B------:R-:W5:Y:S04]  /*16eb0*/  LDL.LU R11, [R1+0x5f0] ;  /* 0x0005f000010b7983 */ /* 0x000f680000300800 */
[----:B-1----:R-:W5:Y:S04]  /*16ec0*/  LDL.LU R13, [R1+0x5f8] ;  /* 0x0005f800010d7983 */ /* 0x002f680000300800 */
[----:B0-----:R-:W5:Y:S01]  /*16ed0*/  LDL.LU R12, [R1+0x600] ;  /* 0x00060000010c7983 */ /* 0x001f620000300800 */
[----:B------:R-:W-:-:S05]  /*16ee0*/  IADD3 R29, P6, R29, UR4, RZ ;  /* 0x000000041d1d7c10 */ /* 0x000fca000ffde0ff */
[----:B------:R0:W-:Y:S04]  /*16ef0*/  STL [R1+0x5e4], R29 ;  /* 0x0005e41d01007387 */ /* 0x0001e80000100800 */
[----:B---3--:R-:W3:Y:S04]  /*16f00*/  LDL.LU R28, [R1+0x608] ;  /* 0x00060800011c7983 */ /* 0x008ee80000300800 */
[----:B0-----:R-:W3:Y:S01]  /*16f10*/  LDL.LU R29, [R1+0x610] ;  /* 0x00061000011d7983 */ /* 0x001ee20000300800 */
[----:B------:R-:W-:Y:S02]  /*16f20*/  IADD3.X R2, R2, UR8, RZ, P5, !PT ;  /* 0x0000000802027c10 */ /* 0x000fe4000affe4ff */
[----:B------:R-:W-:-:S03]  /*16f30*/  IADD3 R3, P5, R3, UR4, RZ ;  /* 0x0000000403037c10 */ /* 0x000fc6000ffbe0ff */
[----:B------:R0:W-:Y:S04]  /*16f40*/  STL [R1+0x5b8], R2 ;  /* 0x0005b80201007387 */ /* 0x0001e80000100800 */
[----:B------:R0:W-:Y:S01]  /*16f50*/  STL [R1+0x5ec], R3 ;  /* 0x0005ec0301007387 */ /* 0x0001e20000100800 */
[----:B------:R-:W-:Y:S02]  /*16f60*/  UIADD3 UR56, UP2, UR4, UR56, URZ ;  /* 0x0000003804387290 */ /* 0x000fe4000ff5e03f */
[----:B------:R-:W-:Y:S02]  /*16f70*/  UIADD3 UR55, UP6, UR4, UR55, URZ ;  /* 0x0000003704377290 */ /* 0x000fe4000ffde03f */
[----:B------:R-:W-:Y:S01]  /*16f80*/  UIADD3 UR54, UP5, UR4, UR54, URZ ;  /* 0x0000003604367290 */ /* 0x000fe2000ffbe03f */
[----:B------:R-:W-:-:S02]  /*16f90*/  IADD3.X R23, R23, UR8, RZ, P3, !PT ;  /* 0x0000000817177c10 */ /* 0x000fc40009ffe4ff */
[----:B------:R-:W-:-:S03]  /*16fa0*/  IADD3 R22, P3, R22, UR4, RZ ;  /* 0x0000000416167c10 */ /* 0x000fc6000ff7e0ff */
[----:B------:R0:W-:Y:S04]  /*16fb0*/  STL [R1+0x5c0], R23 ;  /* 0x0005c01701007387 */ /* 0x0001e80000100800 */
[----:B------:R0:W-:Y:S01]  /*16fc0*/  STL [R1+0x5f4], R22 ;  /* 0x0005f41601007387 */ /* 0x0001e20000100800 */
[----:B------:R-:W-:Y:S02]  /*16fd0*/  UIADD3 UR5, UR5, -0x1, URZ ;  /* 0xffffffff05057890 */ /* 0x000fe4000fffe03f */
[----:B------:R-:W-:Y:S02]  /*16fe0*/  UIADD3.X UR32, UR8, UR32, URZ, UP2, !UPT ;  /* 0x0000002008207290 */ /* 0x000fe400097fe43f */
[----:B------:R-:W-:Y:S02]  /*16ff0*/  UIADD3.X UR31, UR8, UR31, URZ, UP6, !UPT ;  /* 0x0000001f081f7290 */ /* 0x000fe4000b7fe43f */
[----:B------:R-:W-:-:S02]  /*17000*/  UIADD3.X UR30, UR8, UR30, URZ, UP5, !UPT ;  /* 0x0000001e081e7290 */ /* 0x000fc4000affe43f */
[----:B------:R-:W-:Y:S02]  /*17010*/  UIADD3 UR53, UP1, UR4, UR53, URZ ;  /* 0x0000003504357290 */ /* 0x000fe4000ff3e03f */
[----:B------:R-:W-:Y:S02]  /*17020*/  UIADD3 UR52, UP0, UR4, UR52, URZ ;  /* 0x0000003404347290 */ /* 0x000fe4000ff1e03f */
[----:B------:R-:W-:Y:S02]  /*17030*/  UIADD3 UR51, UP4, UR4, UR51, URZ ;  /* 0x0000003304337290 */ /* 0x000fe4000ff9e03f */
[----:B------:R-:W-:Y:S02]  /*17040*/  UIADD3 UR50, UP3, UR4, UR50, URZ ;  /* 0x0000003204327290 */ /* 0x000fe4000ff7e03f */
[----:B------:R-:W-:Y:S02]  /*17050*/  UIADD3 UR49, UP2, UR4, UR49, URZ ;  /* 0x0000003104317290 */ /* 0x000fe4000ff5e03f */
[----:B------:R-:W-:Y:S01]  /*17060*/  UIADD3 UR48, UP6, UR4, UR48, URZ ;  /* 0x0000003004307290 */ /* 0x000fe2000ffde03f */
[----:B------:R-:W-:-:S02]  /*17070*/  IADD3.X R21, R21, UR8, RZ, P2, !PT ;  /* 0x0000000815157c10 */ /* 0x000fc400097fe4ff */
[----:B------:R-:W-:-:S03]  /*17080*/  IADD3 R20, P2, R20, UR4, RZ ;  /* 0x0000000414147c10 */ /* 0x000fc6000ff5e0ff */
[----:B------:R0:W-:Y:S01]  /*17090*/  STL [R1+0x5c8], R21 ;  /* 0x0005c81501007387 */ /* 0x0001e20000100800 */
[----:B------:R-:W-:-:S03]  /*170a0*/  IADD3.X R19, R19, UR8, RZ, P1, !PT ;  /* 0x0000000813137c10 */ /* 0x000fc60008ffe4ff */
[----:B------:R0:W-:Y:S04]  /*170b0*/  STL [R1+0x5fc], R20 ;  /* 0x0005fc1401007387 */ /* 0x0001e80000100800 */
[----:B------:R0:W-:Y:S01]  /*170c0*/  STL [R1+0x5d0], R19 ;  /* 0x0005d01301007387 */ /* 0x0001e20000100800 */
[----:B------:R-:W-:Y:S02]  /*170d0*/  IADD3 R18, P1, R18, UR4, RZ ;  /* 0x0000000412127c10 */ /* 0x000fe4000ff3e0ff */
[----:B------:R-:W-:-:S03]  /*170e0*/  IADD3.X R17, R17, UR8, RZ, P4, !PT ;  /* 0x0000000811117c10 */ /* 0x000fc6000a7fe4ff */
[----:B------:R0:W-:Y:S04]  /*170f0*/  STL [R1+0x604], R18 ;  /* 0x0006041201007387 */ /* 0x0001e80000100800 */
[----:B------:R0:W-:Y:S01]  /*17100*/  STL [R1+0x5d8], R17 ;  /* 0x0005d81101007387 */ /* 0x0001e20000100800 */
[----:B------:R-:W-:Y:S02]  /*17110*/  UIADD3 UR47, UP5, UR4, UR47, URZ ;  /* 0x0000002f042f7290 */ /* 0x000fe4000ffbe03f */
[----:B------:R-:W-:Y:S02]  /*17120*/  IADD3 R16, P4, R16, UR4, RZ ;  /* 0x0000000410107c10 */ /* 0x000fe4000ff9e0ff */
[----:B--2---:R-:W-:-:S03]  /*17130*/  IADD3.X R15, R15, UR8, RZ, P6, !PT ;  /* 0x000000080f0f7c10 */ /* 0x004fc6000b7fe4ff */
[----:B------:R0:W-:Y:S04]  /*17140*/  STL [R1+0x60c], R16 ;  /* 0x00060c1001007387 */ /* 0x0001e80000100800 */
[----:B------:R0:W-:Y:S01]  /*17150*/  STL [R1+0x5e0], R15 ;  /* 0x0005e00f01007387 */ /* 0x0001e20000100800 */
[----:B------:R-:W-:Y:S01]  /*17160*/  ISETP.NE.U32.AND P0, PT, RZ, UR5, PT ;  /* 0x00000005ff007c0c */ /* 0x000fe2000bf05070 */
[----:B------:R-:W-:Y:S02]  /*17170*/  UIADD3.X UR29, UR8, UR29, URZ, UP1, !UPT ;  /* 0x0000001d081d7290 */ /* 0x000fe40008ffe43f */
[----:B------:R-:W-:Y:S02]  /*17180*/  UIADD3.X UR28, UR8, UR28, URZ, UP0, !UPT ;  /* 0x0000001c081c7290 */ /* 0x000fe400087fe43f */
[----:B------:R-:W-:-:S02]  /*17190*/  UIADD3.X UR27, UR8, UR27, URZ, UP4, !UPT ;  /* 0x0000001b081b7290 */ /* 0x000fc4000a7fe43f */
[----:B------:R-:W-:Y:S02]  /*171a0*/  UIADD3.X UR26, UR8, UR26, URZ, UP3, !UPT ;  /* 0x0000001a081a7290 */ /* 0x000fe40009ffe43f */
[----:B------:R-:W-:Y:S02]  /*171b0*/  UIADD3.X UR25, UR8, UR25, URZ, UP2, !UPT ;  /* 0x0000001908197290 */ /* 0x000fe400097fe43f */
[----:B------:R-:W-:Y:S02]  /*171c0*/  UIADD3.X UR24, UR8, UR24, URZ, UP6, !UPT ;  /* 0x0000001808187290 */ /* 0x000fe4000b7fe43f */
[----:B------:R-:W-:Y:S02]  /*171d0*/  UIADD3.X UR23, UR8, UR23, URZ, UP5, !UPT ;  /* 0x0000001708177290 */ /* 0x000fe4000affe43f */
[----:B------:R-:W-:Y:S02]  /*171e0*/  UIADD3 UR46, UP1, UR4, UR46, URZ ;  /* 0x0000002e042e7290 */ /* 0x000fe4000ff3e03f */
[----:B------:R-:W-:-:S02]  /*171f0*/  UIADD3 UR45, UP0, UR4, UR45, URZ ;  /* 0x0000002d042d7290 */ /* 0x000fc4000ff1e03f */
[----:B----4-:R-:W-:Y:S02]  /*17200*/  IADD3 R14, P6, R14, UR4, RZ ;  /* 0x000000040e0e7c10 */ /* 0x010fe4000ffde0ff */
[----:B-----5:R-:W-:-:S03]  /*17210*/  IADD3.X R10, R10, UR8, RZ, P5, !PT ;  /* 0x000000080a0a7c10 */ /* 0x020fc6000affe4ff */
[----:B------:R0:W-:Y:S04]  /*17220*/  STL [R1+0x614], R14 ;  /* 0x0006140e01007387 */ /* 0x0001e80000100800 */
[----:B------:R0:W-:Y:S01]  /*17230*/  STL [R1+0x5e8], R10 ;  /* 0x0005e80a01007387 */ /* 0x0001e20000100800 */
[----:B------:R-:W-:Y:S02]  /*17240*/  UIADD3 UR44, UP4, UR4, UR44, URZ ;  /* 0x0000002c042c7290 */ /* 0x000fe4000ff9e03f */
[----:B------:R-:W-:Y:S02]  /*17250*/  UIADD3 UR43, UP3, UR4, UR43, URZ ;  /* 0x0000002b042b7290 */ /* 0x000fe4000ff7e03f */
[----:B------:R-:W-:Y:S02]  /*17260*/  UIADD3 UR42, UP2, UR4, UR42, URZ ;  /* 0x0000002a042a7290 */ /* 0x000fe4000ff5e03f */
[----:B------:R-:W-:-:S02]  /*17270*/  UIADD3 UR41, UP6, UR4, UR41, URZ ;  /* 0x0000002904297290 */ /* 0x000fc4000ffde03f */
[----:B------:R-:W-:Y:S02]  /*17280*/  UIADD3 UR40, UP5, UR4, UR40, URZ ;  /* 0x0000002804287290 */ /* 0x000fe4000ffbe03f */
[----:B------:R-:W-:Y:S02]  /*17290*/  UIADD3.X UR22, UR8, UR22, URZ, UP1, !UPT ;  /* 0x0000001608167290 */ /* 0x000fe40008ffe43f */
[----:B------:R-:W-:Y:S02]  /*172a0*/  UIADD3.X UR21, UR8, UR21, URZ, UP0, !UPT ;  /* 0x0000001508157290 */ /* 0x000fe400087fe43f */
[----:B------:R-:W-:Y:S02]  /*172b0*/  UIADD3.X UR20, UR8, UR20, URZ, UP4, !UPT ;  /* 0x0000001408147290 */ /* 0x000fe4000a7fe43f */
[----:B------:R-:W-:Y:S02]  /*172c0*/  UIADD3.X UR19, UR8, UR19, URZ, UP3, !UPT ;  /* 0x0000001308137290 */ /* 0x000fe40009ffe43f */
[----:B------:R-:W-:-:S02]  /*172d0*/  UIADD3.X UR18, UR8, UR18, URZ, UP2, !UPT ;  /* 0x0000001208127290 */ /* 0x000fc400097fe43f */
[----:B------:R-:W-:Y:S02]  /*172e0*/  UIADD3.X UR17, UR8, UR17, URZ, UP6, !UPT ;  /* 0x0000001108117290 */ /* 0x000fe4000b7fe43f */
[----:B------:R-:W-:Y:S02]  /*172f0*/  UIADD3.X UR16, UR8, UR16, URZ, UP5, !UPT ;  /* 0x0000001008107290 */ /* 0x000fe4000affe43f */
[----:B------:R-:W-:Y:S02]  /*17300*/  UIADD3 UR39, UP1, UR4, UR39, URZ ;  /* 0x0000002704277290 */ /* 0x000fe4000ff3e03f */
[----:B------:R-:W-:Y:S02]  /*17310*/  UIADD3 UR38, UP0, UR4, UR38, URZ ;  /* 0x0000002604267290 */ /* 0x000fe4000ff1e03f */
[----:B------:R-:W-:Y:S02]  /*17320*/  UIADD3 UR37, UP4, UR4, UR37, URZ ;  /* 0x0000002504257290 */ /* 0x000fe4000ff9e03f */
[----:B------:R-:W-:-:S02]  /*17330*/  UIADD3 UR36, UP3, UR4, UR36, URZ ;  /* 0x0000002404247290 */ /* 0x000fc4000ff7e03f */
[----:B------:R-:W-:Y:S02]  /*17340*/  UIADD3 UR35, UP2, UR4, UR35, URZ ;  /* 0x0000002304237290 */ /* 0x000fe4000ff5e03f */
[----:B------:R-:W-:Y:S01]  /*17350*/  UIADD3 UR34, UP6, UR4, UR34, URZ ;  /* 0x0000002204227290 */ /* 0x000fe2000ffde03f */
[----:B------:R-:W-:Y:S02]  /*17360*/  IADD3.X R11, R11, UR8, RZ, P3, !PT ;  /* 0x000000080b0b7c10 */ /* 0x000fe40009ffe4ff */
[----:B------:R-:W-:-:S03]  /*17370*/  IADD3.X R13, R13, UR8, RZ, P2, !PT ;  /* 0x000000080d0d7c10 */ /* 0x000fc600097fe4ff */
[----:B------:R0:W-:Y:S01]  /*17380*/  STL [R1+0x5f0], R11 ;  /* 0x0005f00b01007387 */ /* 0x0001e20000100800 */
[----:B------:R-:W-:-:S03]  /*17390*/  IADD3.X R12, R12, UR8, RZ, P1, !PT ;  /* 0x000000080c0c7c10 */ /* 0x000fc60008ffe4ff */
[----:B------:R0:W-:Y:S01]  /*173a0*/  STL [R1+0x5f8], R13 ;  /* 0x0005f80d01007387 */ /* 0x0001e20000100800 */
[----:B------:R-:W-:Y:S02]  /*173b0*/  UIADD3 UR33, UP5, UR4, UR33, URZ ;  /* 0x0000002104217290 */ /* 0x000fe4000ffbe03f */
[----:B------:R-:W-:Y:S02]  /*173c0*/  UIADD3 UR57, UR57, -0x20, URZ ;  /* 0xffffffe039397890 */ /* 0x000fe4000fffe03f */
[----:B------:R-:W-:Y:S02]  /*173d0*/  UIADD3.X UR15, UR8, UR15, URZ, UP1, !UPT ;  /* 0x0000000f080f7290 */ /* 0x000fe40008ffe43f */
[----:B------:R-:W-:Y:S02]  /*173e0*/  UIADD3.X UR14, UR8, UR14, URZ, UP0, !UPT ;  /* 0x0000000e080e7290 */ /* 0x000fe400087fe43f */
[----:B------:R-:W-:Y:S02]  /*173f0*/  UIADD3.X UR13, UR8, UR13, URZ, UP4, !UPT ;  /* 0x0000000d080d7290 */ /* 0x000fe4000a7fe43f */
[----:B------:R-:W-:-:S02]  /*17400*/  UIADD3.X UR12, UR8, UR12, URZ, UP3, !UPT ;  /* 0x0000000c080c7290 */ /* 0x000fc40009ffe43f */
[----:B------:R-:W-:Y:S02]  /*17410*/  UIADD3.X UR10, UR8, UR10, URZ, UP2, !UPT ;  /* 0x0000000a080a7290 */ /* 0x000fe400097fe43f */
[----:B------:R-:W-:Y:S02]  /*17420*/  UIADD3.X UR58, UR8, UR58, URZ, UP6, !UPT ;  /* 0x0000003a083a7290 */ /* 0x000fe4000b7fe43f */
[----:B------:R-:W-:Y:S02]  /*17430*/  UIADD3.X UR59, UR8, UR59, URZ, UP5, !UPT ;  /* 0x0000003b083b7290 */ /* 0x000fe4000affe43f */
[----:B---3--:R-:W-:Y:S02]  /*17440*/  IADD3.X R28, R28, UR8, RZ, P4, !PT ;  /* 0x000000081c1c7c10 */ /* 0x008fe4000a7fe4ff */
[----:B------:R-:W-:-:S05]  /*17450*/  IADD3.X R29, R29, UR8, RZ, P6, !PT ;  /* 0x000000081d1d7c10 */ /* 0x000fca000b7fe4ff */
[----:B------:R0:W-:Y:S04]  /*17460*/  STL [R1+0x610], R29 ;  /* 0x0006101d01007387 */ /* 0x0001e80000100800 */
[----:B------:R0:W-:Y:S04]  /*17470*/  STL [R1+0x600], R12 ;  /* 0x0006000c01007387 */ /* 0x0001e80000100800 */
[----:B------:R0:W-:Y:S01]  /*17480*/  STL [R1+0x608], R28 ;  /* 0x0006081c01007387 */ /* 0x0001e20000100800 */
[----:B------:R-:W-:Y:S05]  /*17490*/  @P0 BRA `(.L_x_2) ;  /* 0xffffff5c00fc0947 */ /* 0x000fea000383ffff */
.L_x_1:
[----:B------:R-:W2:Y:S01]  /*174a0*/  LDL.LU R4, [R1+0x120] ;  /* 0x0001200001047983 */ /* 0x000ea20000300800 */
[----:B------:R-:W3:Y:S01]  /*174b0*/  S2UR UR5, SR_CgaCtaId ;  /* 0x00000000000579c3 */ /* 0x000ee20000008800 */
[----:B------:R-:W-:Y:S01]  /*174c0*/  UMOV UR4, 0x400 ;  /* 0x0000040000047882 */ /* 0x000fe20000000000 */
[----:B------:R-:W-:Y:S01]  /*174d0*/  ULDC.64 UR10, c[0x0][0x228] ;  /* 0x00008a00000a7ab9 */ /* 0x000fe20000000a00 */
[----:B0-----:R-:W2:Y:S01]  /*174e0*/  LDL.LU R3, [R1+0x124] ;  /* 0x0001240001037983 */ /* 0x001ea20000300800 */
[----:B------:R-:W-:-:S03]  /*174f0*/  ULDC UR8, c[0x0][0x22c] ;  /* 0x00008b0000087ab9 */ /* 0x000fc60000000800 */
[----:B------:R-:W4:Y:S04]  /*17500*/  LDL.LU R2, [R1+0x128] ;  /* 0x0001280001027983 */ /* 0x000f280000300800 */
[----:B-1----:R-:W4:Y:S04]  /*17510*/  LDL.LU R0, [R1+0x12c] ;  /* 0x00012c0001007983 */ /* 0x002f280000300800 */
[----:B------:R-:W-:Y:S01]  /*17520*/  STL [R1+0x668], R21 ;  /* 0x0006681501007387 */ /* 0x000fe20000100800 */
[----:B------:R-:W-:Y:S01]  /*17530*/  BAR.SYNC.DEFER_BLOCKING 0x0 ;  /* 0x0000000000007b1d */ /* 0x000fe20000010000 */
[----:B--2---:R-:W-:-:S05]  /*17540*/  F2FP.SATFINITE.E4M3.F32.PACK_AB_MERGE_C R15, R3, R4, RZ ;  /* 0x00000004030f723e */ /* 0x004fca00048070ff */
[----:B------:R-:W-:Y:S01]  /*17550*/  STL [R1+0x66c], R15 ;  /* 0x00066c0f01007387 */ /* 0x000fe20000100800 */
[----:B----4-:R-:W-:-:S03]  /*17560*/  F2FP.SATFINITE.E4M3.F32.PACK_AB_MERGE_C R29, R0, R2, RZ ;  /* 0x00000002001d723e */ /* 0x010fc600048070ff */
[----:B------:R-:W2:Y:S04]  /*17570*/  LDL.LU R13, [R1+0xa4] ;  /* 0x0000a400010d7983 */ /* 0x000ea80000300800 */
[----:B------:R-:W4:Y:S04]  /*17580*/  LDL.LU R27, [R1+0xac] ;  /* 0x0000ac00011b7983 */ /* 0x000f280000300800 */
[----:B----4-:R0:W-:Y:S04]  /*17590*/  STL [R1+0x6e4], R27 ;  /* 0x0006e41b01007387 */ /* 0x0101e80000100800 */
[----:B0-----:R-:W2:Y:S04]  /*175a0*/  LDL.LU R27, [R1+0xa0] ;  /* 0x0000a000011b7983 */ /* 0x001ea80000300800 */
[----:B------:R-:W4:Y:S04]  /*175b0*/  LDL.LU R12, [R1+0x114] ;  /* 0x00011400010c7983 */ /* 0x000f280000300800 */
[----:B----4-:R0:W-:Y:S04]  /*175c0*/  STL [R1+0x6e0], R12 ;  /* 0x0006e00c01007387 */ /* 0x0101e80000100800 */
[----:B0-----:R-:W4:Y:S04]  /*175d0*/  LDL.LU R12, [R1+0xa8] ;  /* 0x0000a800010c7983 */ /* 0x001f280000300800 */
[----:B------:R-:W5:Y:S04]  /*175e0*/  LDL.LU R26, [R1+0x11c] ;  /* 0x00011c00011a7983 */ /* 0x000f680000300800 */
[----:B-----5:R0:W-:Y:S04]  /*175f0*/  STL [R1+0x6dc], R26 ;  /* 0x0006dc1a01007387 */ /* 0x0201e80000100800 */
[----:B0-----:R-:W5:Y:S04]  /*17600*/  LDL.LU R26, [R1+0x110] ;  /* 0x00011000011a7983 */ /* 0x001f680000300800 */
[----:B------:R-:W3:Y:S04]  /*17610*/  LDL.LU R11, [R1+0x74] ;  /* 0x00007400010b7983 */ /* 0x000ee80000300800 */
[----:B---3--:R0:W-:Y:S04]  /*17620*/  STL [R1+0x6c8], R11 ;  /* 0x0006c80b01007387 */ /* 0x0081e80000100800 */
[----:B0-----:R-:W3:Y:S04]  /*17630*/  LDL.LU R11, [R1+0x10c] ;  /* 0x00010c00010b7983 */ /* 0x001ee80000300800 */
[----:B---3--:R0:W-:Y:S04]  /*17640*/  STL [R1+0x6d0], R11 ;  /* 0x0006d00b01007387 */ /* 0x0081e80000100800 */
[----:B0-----:R-:W3:Y:S04]  /*17650*/  LDL.LU R11, [R1+0x104] ;  /* 0x00010400010b7983 */ /* 0x001ee80000300800 */
[----:B---3--:R0:W-:Y:S04]  /*17660*/  STL [R1+0x6d8], R11 ;  /* 0x0006d80b01007387 */ /* 0x0081e80000100800 */
[----:B0-----:R-:W3:Y:S04]  /*17670*/  LDL.LU R11, [R1+0x118] ;  /* 0x00011800010b7983 */ /* 0x001ee80000300800 */
[----:B------:R-:W2:Y:S04]  /*17680*/  LDL.LU R28, [R1+0x7c] ;  /* 0x00007c00011c7983 */ /* 0x000ea80000300800 */
[----:B--2---:R0:W-:Y:S04]  /*17690*/  STL [R1+0x6c4], R28 ;  /* 0x0006c41c01007387 */ /* 0x0041e80000100800 */
[----:B0-----:R-:W2:Y:S04]  /*176a0*/  LDL.LU R28, [R1+0x70] ;  /* 0x00007000011c7983 */ /* 0x001ea80000300800 */
[----:B--2---:R0:W-:Y:S04]  /*176b0*/  STL [R1+0x6cc], R28 ;  /* 0x0006cc1c01007387 */ /* 0x0041e80000100800 */
[----:B0-----:R-:W2:Y:S04]  /*176c0*/  LDL.LU R28, [R1+0x108] ;  /* 0x00010800011c7983 */ /* 0x001ea80000300800 */
[----:B--2---:R0:W-:Y:S04]  /*176d0*/  STL [R1+0x6d4], R28 ;  /* 0x0006d41c01007387 */ /* 0x0041e80000100800 */
[----:B0-----:R-:W2:Y:S04]  /*176e0*/  LDL.LU R28, [R1+0x100] ;  /* 0x00010000011c7983 */ /* 0x001ea80000300800 */
[----:B------:R-:W4:Y:S04]  /*176f0*/  LDL.LU R25, [R1+0x60] ;  /* 0x0000600001197983 */ /* 0x000f280000300800 */
[----:B----4-:R0:W-:Y:S04]  /*17700*/  STL [R1+0x6c0], R25 ;  /* 0x0006c01901007387 */ /* 0x0101e80000100800 */
[----:B0-----:R-:W4:Y:S04]  /*17710*/  LDL.LU R25, [R1+0x78] ;  /* 0x0000780001197983 */ /* 0x001f280000300800 */
[----:B------:R-:W4:Y:S04]  /*17720*/  LDL.LU R10, [R1+0x64] ;  /* 0x00006400010a7983 */ /* 0x000f280000300800 */
[----:B------:R-:W4:Y:S04]  /*17730*/  LDL.LU R24, [R1+0x68] ;  /* 0x0000680001187983 */ /* 0x000f280000300800 */
[----:B------:R-:W4:Y:S04]  /*17740*/  LDL.LU R9, [R1+0x6c] ;  /* 0x00006c0001097983 */ /* 0x000f280000300800 */
[----:B------:R-:W4:Y:S04]  /*17750*/  LDL.LU R7, [R1+0x54] ;  /* 0x0000540001077983 */ /* 0x000f280000300800 */
        /* <DEDUP_REMOVED lines=26> */
[----:B------:R-:W2:Y:S04]  /*17900*/  LDL.LU R8, [R1+0xcc] ;  /* 0x0000cc0001087983 */ /* 0x000ea80000300800 */
[----:B--2---:R0:W-:Y:S04]  /*17910*/  STL [R1+0x694], R8 ;  /* 0x0006940801007387 */ /* 0x0041e80000100800 */
[----:B0-----:R-:W2:Y:S04]  /*17920*/  LDL.LU R8, [R1+0xc0] ;  /* 0x0000c00001087983 */ /* 0x001ea80000300800 */
[----:B------:R-:W4:Y:S04]  /*17930*/  LDL.LU R14, [R1+0xf4] ;  /* 0x0000f400010e7983 */ /* 0x000f280000300800 */
[----:B----4-:R0:W-:Y:S04]  /*17940*/  STL [R1+0x680], R14 ;  /* 0x0006800e01007387 */ /* 0x0101e80000100800 */
[----:B0-----:R-:W4:Y:S04]  /*17950*/  LDL.LU R14, [R1+0xec] ;  /* 0x0000ec00010e7983 */ /* 0x001f280000300800 */
[----:B----4-:R0:W-:Y:S04]  /*17960*/  STL [R1+0x688], R14 ;  /* 0x0006880e01007387 */ /* 0x0101e80000100800 */
[----:B0-----:R-:W4:Y:S04]  /*17970*/  LDL.LU R14, [R1+0xe4] ;  /* 0x0000e400010e7983 */ /* 0x001f280000300800 */
[----:B----4-:R0:W-:Y:S04]  /*17980*/  STL [R1+0x690], R14 ;  /* 0x0006900e01007387 */ /* 0x0101e80000100800 */
[----:B0-----:R-:W4:Y:S04]  /*17990*/  LDL.LU R14, [R1+0xc8] ;  /* 0x0000c800010e7983 */ /* 0x001f280000300800 */
[----:B------:R-:W5:Y:S04]  /*179a0*/  LDL.LU R16, [R1+0xfc] ;  /* 0x0000fc0001107983 */ /* 0x000f680000300800 */
[----:B-----5:R0:W-:Y:S04]  /*179b0*/  STL [R1+0x67c], R16 ;  /* 0x00067c1001007387 */ /* 0x0201e80000100800 */
[----:B0-----:R-:W5:Y:S04]  /*179c0*/  LDL.LU R16, [R1+0xf0] ;  /* 0x0000f00001107983 */ /* 0x001f680000300800 */
[----:B-----5:R0:W-:Y:S04]  /*179d0*/  STL [R1+0x684], R16 ;  /* 0x0006841001007387 */ /* 0x0201e80000100800 */
[----:B0-----:R-:W5:Y:S04]  /*179e0*/  LDL.LU R16, [R1+0xe8] ;  /* 0x0000e80001107983 */ /* 0x001f680000300800 */
[----:B-----5:R0:W-:Y:S04]  /*179f0*/  STL [R1+0x68c], R16 ;  /* 0x00068c1001007387 */ /* 0x0201e80000100800 */
[----:B0-----:R-:W5:Y:S04]  /*17a00*/  LDL.LU R16, [R1+0xe0] ;  /* 0x0000e00001107983 */ /* 0x001f680000300800 */
[----:B------:R-:W3:Y:S04]  /*17a10*/  LDL.LU R17, [R1+0xd4] ;  /* 0x0000d40001117983 */ /* 0x000ee80000300800 */
[----:B---3--:R0:W-:Y:S04]  /*17a20*/  STL [R1+0x678], R17 ;  /* 0x0006781101007387 */ /* 0x0081e80000100800 */
[----:B0-----:R-:W3:Y:S04]  /*17a30*/  LDL.LU R17, [R1+0xf8] ;  /* 0x0000f80001117983 */ /* 0x001ee80000300800 */
[----:B------:R0:W-:Y:S04]  /*17a40*/  STL [R1+0x670], R29 ;  /* 0x0006701d01007387 */ /* 0x0001e80000100800 */
[----:B0-----:R-:W2:Y:S01]  /*17a50*/  LDL.LU R29, [R1+0xd8] ;  /* 0x0000d800011d7983 */ /* 0x001ea20000300800 */
[----:B------:R-:W-:-:S03]  /*17a60*/  F2FP.SATFINITE.E4M3.F32.PACK_AB_MERGE_C R13, R13, R27, RZ ;  /* 0x0000001b0d0d723e */ /* 0x000fc600048070ff */
[----:B--2---:R0:W-:Y:S04]  /*17a70*/  STL [R1+0x674], R29 ;  /* 0x0006741d01007387 */ /* 0x0041e80000100800 */
[----:B0-----:R-:W2:Y:S04]  /*17a80*/  LDL.LU R29, [R1+0xd0] ;  /* 0x0000d000011d7983 */ /* 0x001ea80000300800 */
[----:B------:R-:W2:Y:S04]  /*17a90*/  LDL.LU R18, [R1+0xdc] ;  /* 0x0000dc0001127983 */ /* 0x000ea80000300800 */
[----:B------:R-:W2:Y:S04]  /*17aa0*/  LDL.LU R15, [R1+0x40] ;  /* 0x00004000010f7983 */ /* 0x000ea80000300800 */
[----:B------:R-:W2:Y:S04]  /*17ab0*/  LDL.LU R19, [R1+0x44] ;  /* 0x0000440001137983 */ /* 0x000ea80000300800 */
[----:B------:R-:W2:Y:S04]  /*17ac0*/  LDL.LU R21, [R1+0x48] ;  /* 0x0000480001157983 */ /* 0x000ea80000300800 */
[----:B------:R-:W2:Y:S04]  /*17ad0*/  LDL.LU R20, [R1+0x4c] ;  /* 0x00004c0001147983 */ /* 0x000ea80000300800 */
[----:B------:R-:W2:Y:S04]  /*17ae0*/  LDL.LU R23, [R1+0x130] ;  /* 0x0001300001177983 */ /* 0x000ea80000300800 */
[----:B------:R-:W2:Y:S04]  /*17af0*/  LDL.LU R22, [R1+0x134] ;  /* 0x0001340001167983 */ /* 0x000ea80000300800 */
[----:B------:R-:W4:Y:S02]  /*17b00*/  LDL.LU R27, [R1+0x6e4] ;  /* 0x0006e400011b7983 */ /* 0x000f240000300800 */
[----:B----4-:R-:W-:-:S02]  /*17b10*/  F2FP.SATFINITE.E4M3.F32.PACK_AB_MERGE_C R27, R27, R12, RZ ;  /* 0x0000000c1b1b723e */ /* 0x010fc400048070ff */
[----:B------:R-:W4:Y:S02]  /*17b20*/  LDL.LU R12, [R1+0x6e0] ;  /* 0x0006e000010c7983 */ /* 0x000f240000300800 */
[----:B----4-:R-:W-:Y:S02]  /*17b30*/  F2FP.SATFINITE.E4M3.F32.PACK_AB_MERGE_C R12, R12, R26, RZ ;  /* 0x0000001a0c0c723e */ /* 0x010fe400048070ff */
[----:B------:R-:W4:Y:S02]  /*17b40*/  LDL.LU R26, [R1+0x6dc] ;  /* 0x0006dc00011a7983 */ /* 0x000f240000300800 */
[----:B----4-:R-:W-:Y:S02]  /*17b50*/  F2FP.SATFINITE.E4M3.F32.PACK_AB_MERGE_C R26, R26, R11, RZ ;  /* 0x0000000b1a1a723e */ /* 0x010fe400048070ff */
[----:B------:R-:W4:Y:S02]  /*17b60*/  LDL.LU R11, [R1+0x6d8] ;  /* 0x0006d800010b7983 */ /* 0x000f240000300800 */
[----:B----4-:R-:W-:-:S02]  /*17b70*/  F2FP.SATFINITE.E4M3.F32.PACK_AB_MERGE_C R11, R11, R28, RZ ;  /* 0x0000001c0b0b723e */ /* 0x010fc400048070ff */
[----:B------:R-:W4:Y:S04]  /*17b80*/  LDL.LU R28, [R1+0x6d4] ;  /* 0x0006d400011c7983 */ /* 0x000f280000300800 */
[----:B------:R0:W-:Y:S04]  /*17b90*/  STL [R1+0x38], R11 ;  /* 0x0000380b01007387 */ /* 0x0001e80000100800 */
[----:B0-----:R-:W4:Y:S02]  /*17ba0*/  LDL.LU R11, [R1+0x6d0] ;  /* 0x0006d000010b7983 */ /* 0x001f240000300800 */
[----:B----4-:R-:W-:-:S02]  /*17bb0*/  F2FP.SATFINITE.E4M3.F32.PACK_AB_MERGE_C R11, R11, R28, RZ ;  /* 0x0000001c0b0b723e */ /* 0x010fc400048070ff */
[----:B------:R-:W4:Y:S04]  /*17bc0*/  LDL.LU R28, [R1+0x6cc] ;  /* 0x0006cc00011c7983 */ /* 0x000f280000300800 */
[----:B------:R0:W-:Y:S04]  /*17bd0*/  STL [R1+0x3c], R11 ;  /* 0x00003c0b01007387 */ /* 0x0001e80000100800 */
[----:B0-----:R-:W4:Y:S02]  /*17be0*/  LDL.LU R11, [R1+0x6c8] ;  /* 0x0006c800010b7983 */ /* 0x001f240000300800 */
[----:B----4-:R-:W-:-:S02]  /*17bf0*/  F2FP.SATFINITE.E4M3.F32.PACK_AB_MERGE_C R11, R11, R28, RZ ;  /* 0x0000001c0b0b723e */ /* 0x010fc400048070ff */
[----:B------:R-:W4:Y:S02]  /*17c00*/  LDL.LU R28, [R1+0x6c4] ;  /* 0x0006c400011c7983 */ /* 0x000f240000300800 */
[----:B----4-:R-:W-:Y:S02]  /*17c10*/  F2FP.SATFINITE.E4M3.F32.PACK_AB_MERGE_C R28, R28, R25, RZ ;  /* 0x000000191c1c723e */ /* 0x010fe400048070ff */
[----:B------:R-:W4:Y:S01]  /*17c20*/  LDL.LU R25, [R1+0x6c0] ;  /* 0x0006c00001197983 */ /* 0x000f220000300800 */
[----:B------:R-:W-:Y:S02]  /*17c30*/  F2FP.SATFINITE.E4M3.F32.PACK_AB_MERGE_C R9, R9, R24, RZ ;  /* 0x000000180909723e */ /* 0x000fe400048070ff */
[----:B------:R-:W-:Y:S02]  /*17c40*/  F2FP.SATFINITE.E4M3.F32.PACK_AB_MERGE_C R7, R7, R5, RZ ;  /* 0x000000050707723e */ /* 0x000fe400048070ff */
[----:B----4-:R-:W-:Y:S02]  /*17c50*/  F2FP.SATFINITE.E4M3.F32.PACK_AB_MERGE_C R10, R10, R25, RZ ;  /* 0x000000190a0a723e */ /* 0x010fe400048070ff */
[----:B------:R-:W4:Y:S04]  /*17c60*/  LDL.LU R25, [R1+0x138] ;  /* 0x0001380001197983 */ /* 0x000f280000300800 */
[----:B------:R-:W4:Y:S04]  /*17c70*/  LDL.LU R24, [R1+0x13c] ;  /* 0x00013c0001187983 */ /* 0x000f280000300800 */
[----:B------:R-:W5:Y:S02]  /*17c80*/  LDL.LU R5, [R1+0x6bc] ;  /* 0x0006bc0001057983 */ /* 0x000f640000300800 */
[----:B-----5:R-:W-:-:S02]  /*17c90*/  F2FP.SATFINITE.E4M3.F32.PACK_AB_MERGE_C R5, R5, R3, RZ ;  /* 0x000000030505723e */ /* 0x020fc400048070ff */
[----:B------:R-:W5:Y:S02]  /*17ca0*/  LDL.LU R3, [R1+0x6b8] ;  /* 0x0006b80001037983 */ /* 0x000f640000300800 */
[----:B-----5:R-:W-:Y:S02]  /*17cb0*/  F2FP.SATFINITE.E4M3.F32.PACK_AB_MERGE_C R3, R3, R0, RZ ;  /* 0x000000000303723e */ /* 0x020fe400048070ff */
[----:B------:R-:W5:Y:S04]  /*17cc0*/  LDL.LU R0, [R1+0x6b4] ;  /* 0x0006b40001007983 */ /* 0x000f680000300800 */
[----:B------:R0:W-:Y:S04]  /*17cd0*/  STL [R1+0x30], R3 ;  /* 0x0000300301007387 */ /* 0x0001e80000100800 */
[----:B0-----:R-:W5:Y:S02]  /*17ce0*/  LDL.LU R3, [R1+0x6b0] ;  /* 0x0006b00001037983 */ /* 0x001f640000300800 */
[----:B-----5:R-:W-:-:S02]  /*17cf0*/  F2FP.SATFINITE.E4M3.F32.PACK_AB_MERGE_C R3, R3, R0, RZ ;  /* 0x000000000303723e */ /* 0x020fc400048070ff */
[----:B------:R-:W5:Y:S04]  /*17d00*/  LDL.LU R0, [R1+0x6ac] ;  /* 0x0006ac0001007983 */ /* 0x000f680000300800 */
[----:B------:R0:W-:Y:S04]  /*17d10*/  STL [R1+0x34], R3 ;  /* 0x0000340301007387 */ /* 0x0001e80000100800 */
[----:B0-----:R-:W5:Y:S02]  /*17d20*/  LDL.LU R3, [R1+0x6a8] ;  /* 0x0006a80001037983 */ /* 0x001f640000300800 */
[----:B-----5:R-:W-:-:S02]  /*17d30*/  F2FP.SATFINITE.E4M3.F32.PACK_AB_MERGE_C R3, R3, R0, RZ ;  /* 0x000000000303723e */ /* 0x020fc400048070ff */
[----:B------:R-:W5:Y:S02]  /*17d40*/  LDL.LU R0, [R1+0x6a4] ;  /* 0x0006a40001007983 */ /* 0x000f640000300800 */
[----:B-----5:R-:W-:Y:S02]  /*17d50*/  F2FP.SATFINITE.E4M3.F32.PACK_AB_MERGE_C R0, R0, R2, RZ ;  /* 0x000000020000723e */ /* 0x020fe400048070ff */
[----:B------:R-:W5:Y:S02]  /*17d60*/  LDL.LU R2, [R1+0x6a0] ;  /* 0x0006a00001027983 */ /* 0x000f640000300800 */
[----:B-----5:R-:W-:Y:S02]  /*17d70*/  F2FP.SATFINITE.E4M3.F32.PACK_AB_MERGE_C R2, R2, R4, RZ ;  /* 0x000000040202723e */ /* 0x020fe400048070ff */
[----:B------:R-:W5:Y:S02]  /*17d80*/  LDL.LU R4, [R1+0x69c] ;  /* 0x00069c0001047983 */ /* 0x000f640000300800 */
[----:B-----5:R-:W-:-:S02]  /*17d90*/  F2FP.SATFINITE.E4M3.F32.PACK_AB_MERGE_C R4, R4, R6, RZ ;  /* 0x000000060404723e */ /* 0x020fc400048070ff */
[----:B------:R-:W5:Y:S02]  /*17da0*/  LDL.LU R6, [R1+0x698] ;  /* 0x0006980001067983 */ /* 0x000f640000300800 */
[----:B-----5:R-:W-:Y:S02]  /*17db0*/  F2FP.SATFINITE.E4M3.F32.PACK_AB_MERGE_C R6, R6, R8, RZ ;  /* 0x000000080606723e */ /* 0x020fe400048070ff */
[----:B------:R-:W5:Y:S02]  /*17dc0*/  LDL.LU R8, [R1+0x694] ;  /* 0x0006940001087983 */ /* 0x000f640000300800 */
[----:B-----5:R-:W-:Y:S02]  /*17dd0*/  F2FP.SATFINITE.E4M3.F32.PACK_AB_MERGE_C R8, R8, R14, RZ ;  /* 0x0000000e0808723e */ /* 0x020fe400048070ff */
[----:B------:R-:W5:Y:S02]  /*17de0*/  LDL.LU R14, [R1+0x690] ;  /* 0x00069000010e7983 */ /* 0x000f640000300800 */
[----:B-----5:R-:W-:-:S02]  /*17df0*/  F2FP.SATFINITE.E4M3.F32.PACK_AB_MERGE_C R14, R14, R16, RZ ;  /* 0x000000100e0e723e */ /* 0x020fc400048070ff */
        /* <DEDUP_REMOVED lines=8> */
[----:B------:R-:W3:Y:S02]  /*17e80*/  LDL.LU R16, [R1+0x67c] ;  /* 0x00067c0001107983 */ /* 0x000ee40000300800 */
[----:B---3--:R-:W-:Y:S02]  /*17e90*/  F2FP.SATFINITE.E4M3.F32.PACK_AB_MERGE_C R16, R16, R17, RZ ;  /* 0x000000111010723e */ /* 0x008fe400048070ff */
[----:B------:R-:W2:Y:S02]  /*17ea0*/  LDL.LU R17, [R1+0x678] ;  /* 0x0006780001117983 */ /* 0x000ea40000300800 */
[----:B--2---:R-:W-:Y:S02]  /*17eb0*/  F2FP.SATFINITE.E4M3.F32.PACK_AB_MERGE_C R17, R17, R29, RZ ;  /* 0x0000001d1111723e */ /* 0x004fe400048070ff */
[----:B------:R-:W2:Y:S01]  /*17ec0*/  LDL.LU R29, [R1+0x674] ;  /* 0x00067400011d7983 */ /* 0x000ea20000300800 */
[----:B------:R-:W-:Y:S02]  /*17ed0*/  F2FP.SATFINITE.E4M3.F32.PACK_AB_MERGE_C R19, R19, R15, RZ ;  /* 0x0000000f1313723e */ /* 0x000fe400048070ff */
[----:B--2---:R-:W-:-:S02]  /*17ee0*/  F2FP.SATFINITE.E4M3.F32.PACK_AB_MERGE_C R18, R18, R29, RZ ;  /* 0x0000001d1212723e */ /* 0x004fc400048070ff */
[----:B------:R-:W2:Y:S04]  /*17ef0*/  LDL.LU R29, [R1+0x670] ;  /* 0x00067000011d7983 */ /* 0x000ea80000300800 */
[----:B------:R-:W3:Y:S01]  /*17f00*/  LDL.LU R15, [R1+0x66c] ;  /* 0x00066c00010f7983 */ /* 0x000ee20000300800 */
[----:B------:R-:W-:Y:S02]  /*17f10*/  F2FP.SATFINITE.E4M3.F32.PACK_AB_MERGE_C R20, R20, R21, RZ ;  /* 0x000000151414723e */ /* 0x000fe400048070ff */
[----:B------:R-:W-:Y:S01]  /*17f20*/  F2FP.SATFINITE.E4M3.F32.PACK_AB_MERGE_C R23, R22, R23, RZ ;  /* 0x000000171617723e */ /* 0x000fe200048070ff */
[----:B------:R-:W5:Y:S01]  /*17f30*/  LDL.LU R21, [R1+0x668] ;  /* 0x0006680001157983 */ /* 0x000f620000300800 */
[----:B----4-:R-:W-:Y:S02]  /*17f40*/  F2FP.SATFINITE.E4M3.F32.PACK_AB_MERGE_C R24, R24, R25, RZ ;  /* 0x000000191818723e */ /* 0x010fe400048070ff */
[----:B------:R-:W-:Y:S01]  /*17f50*/  LOP3.LUT R13, R13, 0xffff, RZ, 0xc0, !PT ;  /* 0x0000ffff0d0d7812 */ /* 0x000fe200078ec0ff */
[----:B------:R0:W-:Y:S01]  /*17f60*/  STL [R1+0x4], R23 ;  /* 0x0000041701007387 */ /* 0x0001e20000100800 */
[----:B------:R-:W-:-:S02]  /*17f70*/  LOP3.LUT R12, R12, 0xffff, RZ, 0xc0, !PT ;  /* 0x0000ffff0c0c7812 */ /* 0x000fc400078ec0ff */
[----:B------:R-:W-:Y:S01]  /*17f80*/  LOP3.LUT R11, R11, 0xffff, RZ, 0xc0, !PT ;  /* 0x0000ffff0b0b7812 */ /* 0x000fe200078ec0ff */
[----:B------:R-:W1:Y:S01]  /*17f90*/  S2R R25, SR_TID.X ;  /* 0x0000000000197919 */ /* 0x000e620000002100 */
[----:B------:R-:W-:Y:S02]  /*17fa0*/  LOP3.LUT R7, R7, 0xffff, RZ, 0xc0, !PT ;  /* 0x0000ffff07077812 */ /* 0x000fe400078ec0ff */
[----:B------:R-:W-:Y:S02]  /*17fb0*/  LOP3.LUT R6, R6, 0xffff, RZ, 0xc0, !PT ;  /* 0x0000ffff06067812 */ /* 0x000fe400078ec0ff */
[----:B------:R-:W-:Y:S02]  /*17fc0*/  LOP3.LUT R3, R3, 0xffff, RZ, 0xc0, !PT ;  /* 0x0000ffff03037812 */ /* 0x000fe400078ec0ff */
[----:B------:R-:W-:Y:S02]  /*17fd0*/  LOP3.LUT R2, R2, 0xffff, RZ, 0xc0, !PT ;  /* 0x0000ffff02027812 */ /* 0x000fe400078ec0ff */
[----:B------:R-:W-:Y:S01]  /*17fe0*/  LOP3.LUT R27, R27, 0xffff, RZ, 0xc0, !PT ;  /* 0x0000ffff1b1b7812 */ /* 0x000fe200078ec0ff */
[----:B-1----:R-:W-:Y:S01]  /*17ff0*/  IMAD.SHL.U32 R25, R25, 0x100, RZ ;  /* 0x0000010019197824 */ /* 0x002fe200078e00ff */
[----:B---3--:R-:W-:-:S02]  /*18000*/  LOP3.LUT R22, R15, 0xffff, RZ, 0xc0, !PT ;  /* 0x0000ffff0f167812 */ /* 0x008fc400078ec0ff */
[----:B------:R-:W-:Y:S02]  /*18010*/  LOP3.LUT R15, R10, 0xffff, RZ, 0xc0, !PT ;  /* 0x0000ffff0a0f7812 */ /* 0x000fe400078ec0ff */
[----:B-----5:R-:W-:Y:S01]  /*18020*/  PRMT R21, R12, 0x3340, R21 ;  /* 0x000033400c157816 */ /* 0x020fe20000000015 */
[----:B------:R1:W-:Y:S01]  /*18030*/  STL [R1], R22 ;  /* 0x0000001601007387 */ /* 0x0003e20000100800 */
[----:B0-----:R-:W-:Y:S02]  /*18040*/  PRMT R23, R22, 0x3340, R13 ;  /* 0x0000334016177816 */ /* 0x001fe4000000000d */
[----:B------:R-:W-:Y:S01]  /*18050*/  PRMT R10, R7, 0x3340, R1 ;  /* 0x00003340070a7816 */ /* 0x000fe20000000001 */
[----:B------:R0:W-:Y:S01]  /*18060*/  STL [R1+0x664], R24 ;  /* 0x0006641801007387 */ /* 0x0001e20000100800 */
[----:B-1----:R-:W-:-:S03]  /*18070*/  PRMT R22, R11, 0x3340, R15 ;  /* 0x000033400b167816 */ /* 0x002fc6000000000f */
[----:B0-----:R-:W3:Y:S01]  /*18080*/  LDL.LU R24, [R1+0x62c] ;  /* 0x00062c0001187983 */ /* 0x001ee20000300800 */
[----:B------:R-:W-:Y:S02]  /*18090*/  PRMT R21, R23, 0x5410, R21 ;  /* 0x0000541017157816 */ /* 0x000fe40000000015 */
[----:B------:R-:W-:Y:S02]  /*180a0*/  PRMT R10, R22, 0x5410, R10 ;  /* 0x00005410160a7816 */ /* 0x000fe4000000000a */
[----:B------:R-:W-:Y:S01]  /*180b0*/  PRMT R22, R3, 0x3340, R2 ;  /* 0x0000334003167816 */ /* 0x000fe20000000002 */
[----:B------:R0:W-:Y:S01]  /*180c0*/  STL [R1+0x2c], R21 ;  /* 0x00002c1501007387 */ /* 0x0001e20000100800 */
[----:B------:R-:W-:Y:S02]  /*180d0*/  LOP3.LUT R26, R26, 0xffff, RZ, 0xc0, !PT ;  /* 0x0000ffff1a1a7812 */ /* 0x000fe400078ec0ff */
[----:B------:R-:W-:Y:S01]  /*180e0*/  LOP3.LUT R14, R14, 0xffff, RZ, 0xc0, !PT ;  /* 0x0000ffff0e0e7812 */ /* 0x000fe200078ec0ff */
[----:B------:R1:W-:Y:S01]  /*180f0*/  STL [R1+0x28], R10 ;  /* 0x0000280a01007387 */ /* 0x0003e20000100800 */
[----:B------:R-:W-:-:S02]  /*18100*/  LOP3.LUT R17, R17, 0xffff, RZ, 0xc0, !PT ;  /* 0x0000ffff11117812 */ /* 0x000fc400078ec0ff */
[----:B------:R-:W-:Y:S02]  /*18110*/  LOP3.LUT R28, R28, 0xffff, RZ, 0xc0, !PT ;  /* 0x0000ffff1c1c7812 */ /* 0x000fe400078ec0ff */
[----:B------:R-:W-:Y:S01]  /*18120*/  PRMT R23, R14, 0x3340, R17 ;  /* 0x000033400e177816 */ /* 0x000fe20000000011 */
[----:B0-----:R-:W0:Y:S01]  /*18130*/  S2R R21, SR_TID.X ;  /* 0x0000000000157919 */ /* 0x001e220000002100 */
[----:B------:R-:W-:Y:S02]  /*18140*/  LOP3.LUT R9, R9, 0xffff, RZ, 0xc0, !PT ;  /* 0x0000ffff09097812 */ /* 0x000fe400078ec0ff */
[----:B------:R-:W-:Y:S02]  /*18150*/  LOP3.LUT R5, R5, 0xffff, RZ, 0xc0, !PT ;  /* 0x0000ffff05057812 */ /* 0x000fe400078ec0ff */
[----:B-1----:R-:W-:Y:S02]  /*18160*/  LOP3.LUT R10, R19, 0xffff, RZ, 0xc0, !PT ;  /* 0x0000ffff130a7812 */ /* 0x002fe400078ec0ff */
[----:B------:R-:W-:-:S02]  /*18170*/  PRMT R19, R6, 0x3340, R1 ;  /* 0x0000334006137816 */ /* 0x000fc40000000001 */
[----:B------:R-:W-:Y:S02]  /*18180*/  LOP3.LUT R16, R16, 0xffff, RZ, 0xc0, !PT ;  /* 0x0000ffff10107812 */ /* 0x000fe400078ec0ff */
[----:B------:R-:W-:Y:S02]  /*18190*/  LOP3.LUT R4, R4, 0xffff, RZ, 0xc0, !PT ;  /* 0x0000ffff04047812 */ /* 0x000fe400078ec0ff */
[----:B------:R-:W-:Y:S02]  /*181a0*/  LOP3.LUT R8, R8, 0xffff, RZ, 0xc0, !PT ;  /* 0x0000ffff08087812 */ /* 0x000fe400078ec0ff */
[----:B---3--:R-:W-:Y:S02]  /*181b0*/  LOP3.LUT R25, R24, 0x1800, R25, 0xf8, !PT ;  /* 0x0000180018197812 */ /* 0x008fe400078ef819 */
[----:B--2---:R-:W-:Y:S01]  /*181c0*/  LOP3.LUT R24, R29, 0xffff, RZ, 0xc0, !PT ;  /* 0x0000ffff1d187812 */ /* 0x004fe200078ec0ff */
[----:B0-----:R-:W-:Y:S01]  /*181d0*/  IMAD.SHL.U32 R29, R21, 0x4, RZ ;  /* 0x00000004151d7824 */ /* 0x001fe200078e00ff */
[----:B------:R-:W-:-:S03]  /*181e0*/  PRMT R21, R10, 0x3340, R1 ;  /* 0x000033400a157816 */ /* 0x000fc60000000001 */
[----:B------:R-:W-:Y:S01]  /*181f0*/  STL [R1+0x10], R24 ;  /* 0x0000101801007387 */ /* 0x000fe20000100800 */
[----:B------:R-:W-:-:S03]  /*18200*/  LOP3.LUT R29, R29, 0x70, RZ, 0xc0, !PT ;  /* 0x000000701d1d7812 */ /* 0x000fc600078ec0ff */
[----:B------:R0:W-:Y:S04]  /*18210*/  STL [R1+0xc], R27 ;  /* 0x00000c1b01007387 */ /* 0x0001e80000100800 */
[----:B------:R1:W-:Y:S01]  /*18220*/  STL [R1+0x8], R26 ;  /* 0x0000081a01007387 */ /* 0x0003e20000100800 */
[----:B0-----:R-:W-:Y:S02]  /*18230*/  PRMT R27, R24, 0x3340, R27 ;  /* 0x00003340181b7816 */ /* 0x001fe4000000001b */
[----:B------:R-:W-:Y:S02]  /*18240*/  PRMT R24, R22, 0x5410, R19 ;  /* 0x0000541016187816 */ /* 0x000fe40000000013 */
[----:B------:R-:W0:Y:S01]  /*18250*/  S2R R19, SR_TID.X ;  /* 0x0000000000137919 */ /* 0x000e220000002100 */
[----:B-1----:R-:W-:-:S02]  /*18260*/  PRMT R26, R26, 0x3340, R1 ;  /* 0x000033401a1a7816 */ /* 0x002fc40000000001 */
[----:B------:R-:W-:Y:S02]  /*18270*/  PRMT R22, R23, 0x5410, R21 ;  /* 0x0000541017167816 */ /* 0x000fe40000000015 */
[----:B------:R-:W-:Y:S02]  /*18280*/  LOP3.LUT R23, R20, 0xffff, RZ, 0xc0, !PT ;  /* 0x0000ffff14177812 */ /* 0x000fe400078ec0ff */
[--C-:B------:R-:W-:Y:S01]  /*18290*/  PRMT R20, R5, 0x3340, R1.reuse ;  /* 0x0000334005147816 */ /* 0x100fe20000000001 */
[----:B------:R1:W-:Y:S02]  /*182a0*/  STL [R1+0x18], R22 ;  /* 0x0000181601007387 */ /* 0x0003e40000100800 */
[----:B-1----:R-:W-:Y:S02]  /*182b0*/  LOP3.LUT R22, R18, 0xffff, RZ, 0xc0, !PT ;  /* 0x0000ffff12167812 */ /* 0x002fe400078ec0ff */
[----:B------:R-:W-:Y:S02]  /*182c0*/  PRMT R18, R23, 0x3340, R1 ;  /* 0x0000334017127816 */ /* 0x000fe40000000001 */
[----:B0-----:R-:W-:-:S05]  /*182d0*/  LOP3.LUT R19, R19, 0x60, RZ, 0xc0, !PT ;  /* 0x0000006013137812 */ /* 0x001fca00078ec0ff */
[----:B------:R-:W-:Y:S01]  /*182e0*/  IMAD R21, R19, 0x10, R29 ;  /* 0x0000001013157824 */ /* 0x000fe200078e021d */
[----:B------:R-:W-:Y:S02]  /*182f0*/  PRMT R19, R27, 0x5410, R26 ;  /* 0x000054101b137816 */ /* 0x000fe4000000001a */
[----:B------:R-:W-:Y:S02]  /*18300*/  PRMT R27, R28, 0x3340, R9 ;  /* 0x000033401c1b7816 */ /* 0x000fe40000000009 */
[----:B------:R-:W-:Y:S01]  /*18310*/  LOP3.LUT R29, R0, 0xffff, RZ, 0xc0, !PT ;  /* 0x0000ffff001d7812 */ /* 0x000fe200078ec0ff */
[----:B------:R0:W-:Y:S01]  /*18320*/  STL [R1+0x14], R19 ;  /* 0x0000141301007387 */ /* 0x0001e20000100800 */
[----:B------:R-:W-:Y:S02]  /*18330*/  PRMT R20, R27, 0x5410, R20 ;  /* 0x000054101b147816 */ /* 0x000fe40000000014 */
[----:B------:R-:W-:Y:S01]  /*18340*/  PRMT R0, R16, 0x3340, R22 ;  /* 0x0000334010007816 */ /* 0x000fe20000000016 */
[----:B------:R-:W2:Y:S01]  /*18350*/  LDL.LU R27, [R1] ;  /* 0x00000000011b7983 */ /* 0x000ea20000300800 */
[----:B------:R-:W-:-:S02]  /*18360*/  PRMT R26, R29, 0x3340, R4 ;  /* 0x000033401d1a7816 */ /* 0x000fc40000000004 */
[----:B------:R-:W-:Y:S02]  /*18370*/  PRMT R18, R0, 0x5410, R18 ;  /* 0x0000541000127816 */ /* 0x000fe40000000012 */
[----:B------:R-:W1:Y:S01]  /*18380*/  S2R R0, SR_TID.X ;  /* 0x0000000000007919 */ /* 0x000e620000002100 */
[----:B0-----:R-:W-:-:S04]  /*18390*/  PRMT R19, R8, 0x3340, R1 ;  /* 0x0000334008137816 */ /* 0x001fc80000000001 */
[----:B------:R-:W-:Y:S02]  /*183a0*/  PRMT R19, R26, 0x5410, R19 ;  /* 0x000054101a137816 */ /* 0x000fe40000000013 */
[----:B------:R-:W0:Y:S01]  /*183b0*/  S2R R26, SR_TID.X ;  /* 0x00000000001a7919 */ /* 0x000e220000002100 */
[----:B------:R-:W-:Y:S02]  /*183c0*/  LOP3.LUT R25, R25, R21, RZ, 0x3c, !PT ;  /* 0x0000001519197212 */ /* 0x000fe400078e3cff */
[----:B------:R-:W-:-:S04]  /*183d0*/  SHF.R.U32.HI R13, RZ, 0x8, R13 ;  /* 0x00000008ff0d7819 */ /* 0x000fc8000001160d */
[----:B------:R-:W-:Y:S01]  /*183e0*/  LOP3.LUT R13, R13, 0xffff, RZ, 0xc0, !PT ;  /* 0x0000ffff0d0d7812 */ /* 0x000fe200078ec0ff */
[----:B-1----:R-:W-:-:S05]  /*183f0*/  IMAD.SHL.U32 R0, R0, 0x400, RZ ;  /* 0x0000040000007824 */ /* 0x002fca00078e00ff */
[----:B------:R-:W-:Y:S02]  /*18400*/  LOP3.LUT R0, R0, 0x1800, RZ, 0xc0, !PT ;  /* 0x0000180000007812 */ /* 0x000fe400078ec0ff */
[----:B0-----:R-:W-:-:S05]  /*18410*/  LOP3.LUT R26, R26, 0x1f, RZ, 0xc0, !PT ;  /* 0x0000001f1a1a7812 */ /* 0x001fca00078ec0ff */
[----:B------:R-:W-:Y:S02]  /*18420*/  IMAD R0, R26, 0x10, R0 ;  /* 0x000000101a007824 */ /* 0x000fe400078e0200 */
[----:B------:R-:W3:Y:S01]  /*18430*/  LDL.LU R26, [R1+0xc] ;  /* 0x00000c00011a7983 */ /* 0x000ee20000300800 */
[----:B--2---:R-:W-:-:S03]  /*18440*/  SHF.R.U32.HI R21, RZ, 0x8, R27 ;  /* 0x00000008ff157819 */ /* 0x004fc6000001161b */
[----:B------:R-:W2:Y:S01]  /*18450*/  LDL.LU R27, [R1+0x8] ;  /* 0x00000800011b7983 */ /* 0x000ea20000300800 */
[----:B------:R-:W-:-:S04]  /*18460*/  LOP3.LUT R21, R21, 0xffff, RZ, 0xc0, !PT ;  /* 0x0000ffff15157812 */ /* 0x000fc800078ec0ff */
[----:B------:R-:W-:Y:S02]  /*18470*/  PRMT R13, R21, 0x3340, R13 ;  /* 0x00003340150d7816 */ /* 0x000fe4000000000d */
[----:B------:R-:W4:Y:S01]  /*18480*/  LDL.LU R21, [R1+0x10] ;  /* 0x0000100001157983 */ /* 0x000f220000300800 */
[----:B------:R-:W-:Y:S02]  /*18490*/  SHF.R.U32.HI R11, RZ, 0x8, R11 ;  /* 0x00000008ff0b7819 */ /* 0x000fe4000001160b */
[----:B------:R-:W-:Y:S02]  /*184a0*/  SHF.R.U32.HI R15, RZ, 0x8, R15 ;  /* 0x00000008ff0f7819 */ /* 0x000fe4000001160f */
[----:B------:R-:W-:Y:S02]  /*184b0*/  LOP3.LUT R11, R11, 0xffff, RZ, 0xc0, !PT ;  /* 0x0000ffff0b0b7812 */ /* 0x000fe400078ec0ff */
[----:B------:R-:W-:Y:S02]  /*184c0*/  LOP3.LUT R15, R15, 0xffff, RZ, 0xc0, !PT ;  /* 0x0000ffff0f0f7812 */ /* 0x000fe400078ec0ff */
[----:B------:R-:W-:-:S02]  /*184d0*/  SHF.R.U32.HI R3, RZ, 0x8, R3 ;  /* 0x00000008ff037819 */ /* 0x000fc40000011603 */
[----:B------:R-:W-:Y:S02]  /*184e0*/  SHF.R.U32.HI R6, RZ, 0x8, R6 ;  /* 0x00000008ff067819 */ /* 0x000fe40000011606 */
[----:B------:R-:W-:Y:S02]  /*184f0*/  SHF.R.U32.HI R2, RZ, 0x8, R2 ;  /* 0x00000008ff027819 */ /* 0x000fe40000011602 */
[----:B------:R-:W-:Y:S02]  /*18500*/  SHF.R.U32.HI R17, RZ, 0x8, R17 ;  /* 0x00000008ff117819 */ /* 0x000fe40000011611 */
[----:B------:R-:W-:Y:S02]  /*18510*/  PRMT R11, R11, 0x3340, R15 ;  /* 0x000033400b0b7816 */ /* 0x000fe4000000000f */
[----:B------:R-:W-:Y:S02]  /*18520*/  SHF.R.U32.HI R10, RZ, 0x8, R10 ;  /* 0x00000008ff0a7819 */ /* 0x000fe4000001160a */
[----:B------:R-:W-:-:S02]  /*18530*/  LOP3.LUT R15, R3, 0xffff, RZ, 0xc0, !PT ;  /* 0x0000ffff030f7812 */ /* 0x000fc400078ec0ff */
[----:B------:R-:W-:Y:S02]  /*18540*/  LOP3.LUT R3, R6, 0xffff, RZ, 0xc0, !PT ;  /* 0x0000ffff06037812 */ /* 0x000fe400078ec0ff */
[----:B------:R-:W-:Y:S02]  /*18550*/  LOP3.LUT R2, R2, 0xffff, RZ, 0xc0, !PT ;  /* 0x0000ffff02027812 */ /* 0x000fe400078ec0ff */
[----:B------:R-:W-:Y:S02]  /*18560*/  LOP3.LUT R6, R17, 0xffff, RZ, 0xc0, !PT ;  /* 0x0000ffff11067812 */ /* 0x000fe400078ec0ff */
[----:B------:R-:W-:Y:S02]  /*18570*/  LOP3.LUT R17, R10, 0xffff, RZ, 0xc0, !PT ;  /* 0x0000ffff0a117812 */ /* 0x000fe400078ec0ff */
[----:B------:R-:W-:Y:S02]  /*18580*/  PRMT R10, R15, 0x3340, R2 ;  /* 0x000033400f0a7816 */ /* 0x000fe40000000002 */
[----:B------:R-:W-:-:S02]  /*18590*/  PRMT R2, R17, 0x3340, R1 ;  /* 0x0000334011027816 */ /* 0x000fc40000000001 */
[----:B------:R-:W-:Y:S02]  /*185a0*/  SHF.R.U32.HI R14, RZ, 0x8, R14 ;  /* 0x00000008ff0e7819 */ /* 0x000fe4000001160e */
[----:B------:R-:W-:Y:S02]  /*185b0*/  SHF.R.U32.HI R28, RZ, 0x8, R28 ;  /* 0x00000008ff1c7819 */ /* 0x000fe4000001161c */
[----:B---3--:R-:W-:Y:S02]  /*185c0*/  SHF.R.U32.HI R17, RZ, 0x8, R26 ;  /* 0x00000008ff117819 */ /* 0x008fe4000001161a */
[----:B------:R-:W-:Y:S01]  /*185d0*/  SHF.R.U32.HI R12, RZ, 0x8, R12 ;  /* 0x00000008ff0c7819 */ /* 0x000fe2000001160c */
[----:B------:R-:W3:Y:S01]  /*185e0*/  LDL.LU R26, [R1+0x34] ;  /* 0x00003400011a7983 */ /* 0x000ee20000300800 */
[----:B------:R-:W-:Y:S02]  /*185f0*/  SHF.R.U32.HI R9, RZ, 0x8, R9 ;  /* 0x00000008ff097819 */ /* 0x000fe40000011609 */
[----:B------:R-:W-:-:S02]  /*18600*/  SHF.R.U32.HI R29, RZ, 0x8, R29 ;  /* 0x00000008ff1d7819 */ /* 0x000fc4000001161d */
[----:B------:R-:W-:Y:S02]  /*18610*/  LOP3.LUT R17, R17, 0xffff, RZ, 0xc0, !PT ;  /* 0x0000ffff11117812 */ /* 0x000fe400078ec0ff */
[----:B------:R-:W-:Y:S02]  /*18620*/  SHF.R.U32.HI R4, RZ, 0x8, R4 ;  /* 0x00000008ff047819 */ /* 0x000fe40000011604 */
[----:B------:R-:W-:Y:S02]  /*18630*/  SHF.R.U32.HI R22, RZ, 0x8, R22 ;  /* 0x00000008ff167819 */ /* 0x000fe40000011616 */
[----:B------:R-:W-:Y:S02]  /*18640*/  LOP3.LUT R14, R14, 0xffff, RZ, 0xc0, !PT ;  /* 0x0000ffff0e0e7812 */ /* 0x000fe400078ec0ff */
[----:B------:R-:W-:Y:S02]  /*18650*/  SHF.R.U32.HI R8, RZ, 0x8, R8 ;  /* 0x00000008ff087819 */ /* 0x000fe40000011608 */
[----:B------:R-:W-:-:S02]  /*18660*/  SHF.R.U32.HI R16, RZ, 0x8, R16 ;  /* 0x00000008ff107819 */ /* 0x000fc40000011610 */
[----:B------:R-:W-:Y:S02]  /*18670*/  SHF.R.U32.HI R23, RZ, 0x8, R23 ;  /* 0x00000008ff177819 */ /* 0x000fe40000011617 */
[----:B------:R-:W-:Y:S02]  /*18680*/  LOP3.LUT R28, R28, 0xffff, RZ, 0xc0, !PT ;  /* 0x0000ffff1c1c7812 */ /* 0x000fe400078ec0ff */
[----:B------:R-:W-:Y:S02]  /*18690*/  LOP3.LUT R12, R12, 0xffff, RZ, 0xc0, !PT ;  /* 0x0000ffff0c0c7812 */ /* 0x000fe400078ec0ff */
[----:B------:R-:W-:Y:S02]  /*186a0*/  LOP3.LUT R9, R9, 0xffff, RZ, 0xc0, !PT ;  /* 0x0000ffff09097812 */ /* 0x000fe400078ec0ff */
[----:B------:R-:W-:Y:S02]  /*186b0*/  LOP3.LUT R29, R29, 0xffff, RZ, 0xc0, !PT ;  /* 0x0000ffff1d1d7812 */ /* 0x000fe400078ec0ff */
[----:B------:R-:W-:-:S02]  /*186c0*/  SHF.R.U32.HI R7, RZ, 0x8, R7 ;  /* 0x00000008ff077819 */ /* 0x000fc40000011607 */
[----:B------:R-:W-:Y:S02]  /*186d0*/  LOP3.LUT R4, R4, 0xffff, RZ, 0xc0, !PT ;  /* 0x0000ffff04047812 */ /* 0x000fe400078ec0ff */
[----:B------:R-:W-:Y:S02]  /*186e0*/  LOP3.LUT R22, R22, 0xffff, RZ, 0xc0, !PT ;  /* 0x0000ffff16167812 */ /* 0x000fe400078ec0ff */
[----:B------:R-:W-:Y:S02]  /*186f0*/  PRMT R6, R14, 0x3340, R6 ;  /* 0x000033400e067816 */ /* 0x000fe40000000006 */
[----:B------:R-:W-:Y:S02]  /*18700*/  LOP3.LUT R8, R8, 0xffff, RZ, 0xc0, !PT ;  /* 0x0000ffff08087812 */ /* 0x000fe400078ec0ff */
[----:B------:R-:W-:Y:S02]  /*18710*/  LOP3.LUT R23, R23, 0xffff, RZ, 0xc0, !PT ;  /* 0x0000ffff17177812 */ /* 0x000fe400078ec0ff */
[----:B------:R-:W-:-:S02]  /*18720*/  PRMT R12, R12, 0x3340, R1 ;  /* 0x000033400c0c7816 */ /* 0x000fc40000000001 */
[----:B------:R-:W-:Y:S02]  /*18730*/  PRMT R3, R3, 0x3340, R1 ;  /* 0x0000334003037816 */ /* 0x000fe40000000001 */
[----:B------:R-:W-:Y:S02]  /*18740*/  PRMT R9, R28, 0x3340, R9 ;  /* 0x000033401c097816 */ /* 0x000fe40000000009 */
[----:B------:R-:W-:Y:S02]  /*18750*/  LOP3.LUT R7, R7, 0xffff, RZ, 0xc0, !PT ;  /* 0x0000ffff07077812 */ /* 0x000fe400078ec0ff */
[----:B------:R-:W-:Y:S02]  /*18760*/  PRMT R12, R13, 0x5410, R12 ;  /* 0x000054100d0c7816 */ /* 0x000fe4000000000c */
[----:B------:R-:W-:Y:S02]  /*18770*/  PRMT R7, R7, 0x3340, R1 ;  /* 0x0000334007077816 */ /* 0x000fe40000000001 */
[----:B------:R-:W-:-:S02]  /*18780*/  PRMT R10, R10, 0x5410, R3 ;  /* 0x000054100a0a7816 */ /* 0x000fc40000000003 */
[----:B------:R-:W-:Y:S02]  /*18790*/  SHF.R.U32.HI R5, RZ, 0x8, R5 ;  /* 0x00000008ff057819 */ /* 0x000fe40000011605 */
[----:B------:R-:W-:Y:S02]  /*187a0*/  PRMT R7, R11, 0x5410, R7 ;  /* 0x000054100b077816 */ /* 0x000fe40000000007 */
[----:B------:R-:W-:Y:S02]  /*187b0*/  PRMT R11, R6, 0x5410, R2 ;  /* 0x00005410060b7816 */ /* 0x000fe40000000002 */
[----:B------:R-:W-:-:S04]  /*187c0*/  LOP3.LUT R5, R5, 0xffff, RZ, 0xc0, !PT ;  /* 0x0000ffff05057812 */ /* 0x000fc800078ec0ff */
[----:B------:R-:W-:Y:S02]  /*187d0*/  PRMT R5, R5, 0x3340, R1 ;  /* 0x0000334005057816 */ /* 0x000fe40000000001 */
[----:B----4-:R-:W-:-:S04]  /*187e0*/  SHF.R.U32.HI R15, RZ, 0x8, R21 ;  /* 0x00000008ff0f7819 */ /* 0x010fc80000011615 */
[----:B------:R-:W-:Y:S02]  /*187f0*/  LOP3.LUT R15, R15, 0xffff, RZ, 0xc0, !PT ;  /* 0x0000ffff0f0f7812 */ /* 0x000fe400078ec0ff */
[----:B--2---:R-:W-:Y:S02]  /*18800*/  SHF.R.U32.HI R14, RZ, 0x8, R27 ;  /* 0x00000008ff0e7819 */ /* 0x004fe4000001161b */
[----:B------:R-:W-:Y:S01]  /*18810*/  PRMT R15, R15, 0x3340, R17 ;  /* 0x000033400f0f7816 */ /* 0x000fe20000000011 */
[----:B------:R-:W2:Y:S01]  /*18820*/  LDL.LU R27, [R1+0x24] ;  /* 0x00002400011b7983 */ /* 0x000ea20000300800 */
[----:B------:R-:W-:Y:S02]  /*18830*/  LOP3.LUT R17, R16, 0xffff, RZ, 0xc0, !PT ;  /* 0x0000ffff10117812 */ /* 0x000fe400078ec0ff */
[----:B------:R-:W-:Y:S01]  /*18840*/  PRMT R16, R29, 0x3340, R4 ;  /* 0x000033401d107816 */ /* 0x000fe20000000004 */
[----:B------:R-:W4:Y:S01]  /*18850*/  LDL.LU R28, [R1+0x14] ;  /* 0x00001400011c7983 */ /* 0x000f220000300800 */
[----:B------:R-:W-:-:S02]  /*18860*/  PRMT R21, R8, 0x3340, R1 ;  /* 0x0000334008157816 */ /* 0x000fc40000000001 */
[----:B------:R-:W-:Y:S01]  /*18870*/  PRMT R4, R17, 0x3340, R22 ;  /* 0x0000334011047816 */ /* 0x000fe20000000016 */
[----:B------:R-:W5:Y:S01]  /*18880*/  LDL.LU R29, [R1+0x18] ;  /* 0x00001800011d7983 */ /* 0x000f620000300800 */
[----:B------:R-:W-:-:S03]  /*18890*/  PRMT R8, R23, 0x3340, R1 ;  /* 0x0000334017087816 */ /* 0x000fc60000000001 */
[----:B------:R-:W3:Y:S04]  /*188a0*/  LDL.LU R22, [R1+0x3c] ;  /* 0x00003c0001167983 */ /* 0x000ee80000300800 */
[----:B------:R-:W2:Y:S04]  /*188b0*/  LDL.LU R23, [R1+0x4] ;  /* 0x0000040001177983 */ /* 0x000ea80000300800 */
[----:B------:R-:W4:Y:S04]  /*188c0*/  LDL.LU R13, [R1+0x28] ;  /* 0x00002800010d7983 */ /* 0x000f280000300800 */
[----:B------:R-:W5:Y:S01]  /*188d0*/  LDL.LU R3, [R1+0x38] ;  /* 0x0000380001037983 */ /* 0x000f620000300800 */
[----:B------:R-:W-:-:S03]  /*188e0*/  LOP3.LUT R14, R14, 0xffff, RZ, 0xc0, !PT ;  /* 0x0000ffff0e0e7812 */ /* 0x000fc600078ec0ff */
[----:B------:R-:W3:Y:S01]  /*188f0*/  LDL.LU R6, [R1+0x20] ;  /* 0x0000200001067983 */ /* 0x000ee20000300800 */
[----:B------:R-:W-:Y:S02]  /*18900*/  PRMT R14, R14, 0x3340, R1 ;  /* 0x000033400e0e7816 */ /* 0x000fe40000000001 */
[----:B------:R-:W-:Y:S02]  /*18910*/  PRMT R17, R9, 0x5410, R5 ;  /* 0x0000541009117816 */ /* 0x000fe40000000005 */
[----:B------:R-:W-:Y:S02]  /*18920*/  PRMT R14, R15, 0x5410, R14 ;  /* 0x000054100f0e7816 */ /* 0x000fe4000000000e */
[----:B------:R-:W2:Y:S04]  /*18930*/  LDL.LU R15, [R1+0x2c] ;  /* 0x00002c00010f7983 */ /* 0x000ea80000300800 */
[----:B------:R-:W4:Y:S01]  /*18940*/  LDL.LU R9, [R1+0x30] ;  /* 0x0000300001097983 */ /* 0x000f220000300800 */
[----:B------:R-:W-:-:S02]  /*18950*/  PRMT R2, R4, 0x5410, R8 ;  /* 0x0000541004027816 */ /* 0x000fc40000000008 */
[----:B-----5:R-:W-:-:S04]  /*18960*/  LOP3.LUT R5, R3, 0xffff, RZ, 0xc0, !PT ;  /* 0x0000ffff03057812 */ /* 0x020fc800078ec0ff */
[----:B------:R-:W-:Y:S02]  /*18970*/  PRMT R8, R12, 0x5210, R5 ;  /* 0x000052100c087816 */ /* 0x000fe40000000005 */
[----:B---3--:R-:W-:-:S04]  /*18980*/  LOP3.LUT R12, R6, 0xffff, RZ, 0xc0, !PT ;  /* 0x0000ffff060c7812 */ /* 0x008fc800078ec0ff */
[----:B------:R-:W-:Y:S02]  /*18990*/  PRMT R6, R24, 0x4210, R12 ;  /* 0x0000421018067816 */ /* 0x000fe4000000000c */
[----:B------:R-:W3:Y:S01]  /*189a0*/  LDL.LU R24, [R1+0x664] ;  /* 0x0006640001187983 */ /* 0x000ee20000300800 */
[----:B----4-:R-:W-:Y:S02]  /*189b0*/  LOP3.LUT R9, R9, 0xffff, RZ, 0xc0, !PT ;  /* 0x0000ffff09097812 */ /* 0x010fe400078ec0ff */
[----:B--2---:R-:W-:Y:S02]  /*189c0*/  PRMT R4, R15, 0x4210, R5 ;  /* 0x000042100f047816 */ /* 0x004fe40000000005 */
[----:B------:R-:W-:Y:S02]  /*189d0*/  PRMT R3, R16, 0x5410, R21 ;  /* 0x0000541010037816 */ /* 0x000fe40000000015 */
[----:B------:R-:W-:Y:S02]  /*189e0*/  PRMT R5, R13, 0x4210, R9 ;  /* 0x000042100d057816 */ /* 0x000fe40000000009 */
[----:B------:R-:W-:-:S02]  /*189f0*/  LOP3.LUT R13, R23, 0xffff, RZ, 0xc0, !PT ;  /* 0x0000ffff170d7812 */ /* 0x000fc400078ec0ff */
[----:B------:R-:W-:Y:S01]  /*18a00*/  LOP3.LUT R16, R22, 0xffff, RZ, 0xc0, !PT ;  /* 0x0000ffff16107812 */ /* 0x000fe200078ec0ff */
[----:B------:R-:W2:Y:S01]  /*18a10*/  LDL.LU R23, [R1+0x630] ;  /* 0x0006300001177983 */ /* 0x000ea20000300800 */
[----:B------:R-:W-:-:S03]  /*18a20*/  LOP3.LUT R22, R27, 0xffff, RZ, 0xc0, !PT ;  /* 0x0000ffff1b167812 */ /* 0x000fc600078ec0ff */
[----:B------:R-:W4:Y:S01]  /*18a30*/  LDL.LU R27, [R1+0x38c] ;  /* 0x00038c00011b7983 */ /* 0x000f220000300800 */
[----:B------:R-:W-:Y:S02]  /*18a40*/  PRMT R10, R10, 0x5210, R12 ;  /* 0x000052100a0a7816 */ /* 0x000fe4000000000c */
[--C-:B------:R-:W-:Y:S02]  /*18a50*/  PRMT R12, R28, 0x4210, R16.reuse ;  /* 0x000042101c0c7816 */ /* 0x100fe40000000010 */
[----:B------:R-:W-:Y:S02]  /*18a60*/  PRMT R16, R14, 0x5210, R16 ;  /* 0x000052100e107816 */ /* 0x000fe40000000010 */
[----:B------:R-:W-:Y:S02]  /*18a70*/  LOP3.LUT R14, R26, 0xffff, RZ, 0xc0, !PT ;  /* 0x0000ffff1a0e7812 */ /* 0x000fe400078ec0ff */
[----:B------:R-:W0:Y:S01]  /*18a80*/  S2R R26, SR_TID.X ;  /* 0x00000000001a7919 */ /* 0x000e220000002100 */
[----:B------:R-:W-:Y:S01]  /*18a90*/  PRMT R9, R7, 0x5210, R9 ;  /* 0x0000521007097816 */ /* 0x000fe20000000009 */
[----:B------:R-:W-:Y:S01]  /*18aa0*/  ULEA UR4, UR5, UR4, 0x18 ;  /* 0x0000000405047291 */ /* 0x000fe2000f8ec03f */
[----:B------:R-:W-:-:S02]  /*18ab0*/  PRMT R7, R29, 0x4210, R13 ;  /* 0x000042101d077816 */ /* 0x000fc4000000000d */
[----:B------:R-:W-:Y:S01]  /*18ac0*/  PRMT R11, R11, 0x5210, R13 ;  /* 0x000052100b0b7816 */ /* 0x000fe2000000000d */
[----:B------:R-:W1:Y:S01]  /*18ad0*/  LDC R29, c[0x0][0x248] ;  /* 0x00009200ff1d7b82 */ /* 0x000e620000000800 */
[--C-:B------:R-:W-:Y:S01]  /*18ae0*/  PRMT R13, R20, 0x4210, R14.reuse ;  /* 0x00004210140d7816 */ /* 0x100fe2000000000e */
[----:B------:R-:W-:Y:S01]  /*18af0*/  ULDC UR5, c[0x0][0x244] ;  /* 0x0000910000057ab9 */ /* 0x000fe20000000800 */
[----:B------:R-:W-:Y:S02]  /*18b00*/  PRMT R17, R17, 0x5210, R14 ;  /* 0x0000521011117816 */ /* 0x000fe4000000000e */
[----:B------:R-:W-:Y:S01]  /*18b10*/  PRMT R14, R19, 0x4210, R22 ;  /* 0x00004210130e7816 */ /* 0x000fe20000000016 */
[----:B------:R-:W-:Y:S04]  /*18b20*/  STS.128 [R25+UR4], R4 ;  /* 0x0000000419007988 */ /* 0x000fe80008000c04 */
[----:B------:R-:W-:Y:S01]  /*18b30*/  STS.128 [R25+UR4+0x100], R8 ;  /* 0x0001000819007988 */ /* 0x000fe20008000c04 */
[----:B---3--:R-:W-:-:S04]  /*18b40*/  LOP3.LUT R21, R24, 0xffff, RZ, 0xc0, !PT ;  /* 0x0000ffff18157812 */ /* 0x008fc800078ec0ff */
[--C-:B------:R-:W-:Y:S02]  /*18b50*/  PRMT R15, R18, 0x4210, R21.reuse ;  /* 0x00004210120f7816 */ /* 0x100fe40000000015 */
[----:B------:R-:W-:Y:S02]  /*18b60*/  PRMT R18, R3, 0x5210, R22 ;  /* 0x0000521003127816 */ /* 0x000fe40000000016 */
[----:B------:R-:W-:Y:S02]  /*18b70*/  PRMT R19, R2, 0x5210, R21 ;  /* 0x0000521002137816 */ /* 0x000fe40000000015 */
[--C-:B0-----:R-:W-:Y:S01]  /*18b80*/  SHF.R.U32.HI R2, RZ, 0x4, R26.reuse ;  /* 0x00000004ff027819 */ /* 0x101fe2000001161a */
[----:B------:R-:W-:Y:S04]  /*18b90*/  STS.128 [R25+UR4+0x80], R12 ;  /* 0x0000800c19007988 */ /* 0x000fe80008000c04 */
[----:B------:R0:W-:Y:S02]  /*18ba0*/  STS.128 [R25+UR4+0x180], R16 ;  /* 0x0001801019007988 */ /* 0x0001e40008000c04 */
[----:B0-----:R-:W-:Y:S01]  /*18bb0*/  LOP3.LUT R16, R0, 0x60, R26, 0x78, !PT ;  /* 0x0000006000107812 */ /* 0x001fe200078e781a */
[----:B------:R-:W-:Y:S01]  /*18bc0*/  BAR.SYNC.DEFER_BLOCKING 0x0 ;  /* 0x0000000000007b1d */ /* 0x000fe20000010000 */
[----:B----4-:R-:W-:-:S02]  /*18bd0*/  LEA.HI R0, R26, R27, RZ, 0x1c ;  /* 0x0000001b1a007211 */ /* 0x010fc400078fe0ff */
[----:B------:R-:W-:-:S04]  /*18be0*/  SGXT.U32 R25, R2, 0x3 ;  /* 0x000000030219781a */ /* 0x000fc80000000000 */
[C-C-:B------:R-:W-:Y:S01]  /*18bf0*/  LOP3.LUT R2, R27.reuse, 0x1f0, R25.reuse, 0xfe, !PT ;  /* 0x000001f01b027812 */ /* 0x140fe200078efe19 */
[----:B------:R0:W-:Y:S01]  /*18c00*/  STL [R1+0x65c], R0 ;  /* 0x00065c0001007387 */ /* 0x0001e20000100800 */
[----:B------:R-:W-:-:S03]  /*18c10*/  LOP3.LUT R4, R27, 0x1e0, R25, 0xfe, !PT ;  /* 0x000001e01b047812 */ /* 0x000fc600078efe19 */
[----:B------:R3:W-:Y:S01]  /*18c20*/  STL [R1+0xc4], R2 ;  /* 0x0000c40201007387 */ /* 0x0007e20000100800 */
[C-C-:B0-----:R-:W-:Y:S02]  /*18c30*/  LOP3.LUT R0, R27.reuse, 0x1e8, R25.reuse, 0xfe, !PT ;  /* 0x000001e81b007812 */ /* 0x141fe400078efe19 */
[----:B---3--:R-:W-:-:S03]  /*18c40*/  LOP3.LUT R2, R27, 0x1d8, R25, 0xfe, !PT ;  /* 0x000001d81b027812 */ /* 0x008fc600078efe19 */
[----:B------:R0:W-:Y:S04]  /*18c50*/  STL [R1+0xc0], R0 ;  /* 0x0000c00001007387 */ /* 0x0001e80000100800 */
[----:B------:R3:W-:Y:S04]  /*18c60*/  STL [R1+0xbc], R4 ;  /* 0x0000bc0401007387 */ /* 0x0007e80000100800 */
[----:B------:R-:W4:Y:S01]  /*18c70*/  LDS.128 R12, [R16+UR4] ;  /* 0x00000004100c7984 */ /* 0x000f220008000c00 */
[----:B0-----:R-:W-:-:S03]  /*18c80*/  LOP3.LUT R0, R27, 0x1d0, R25, 0xfe, !PT ;  /* 0x000001d01b007812 */ /* 0x001fc600078efe19 */
[----:B------:R0:W-:Y:S01]  /*18c90*/  STL [R1+0xb8], R2 ;  /* 0x0000b80201007387 */ /* 0x0001e20000100800 */
[----:B---3--:R-:W-:-:S03]  /*18ca0*/  LOP3.LUT R4, R27, 0x1c8, R25, 0xfe, !PT ;  /* 0x000001c81b047812 */ /* 0x008fc600078efe19 */
[----:B------:R3:W-:Y:S04]  /*18cb0*/  STL [R1+0xb4], R0 ;  /* 0x0000b40001007387 */ /* 0x0007e80000100800 */
[----:B------:R-:W5:Y:S01]  /*18cc0*/  LDS.128 R8, [R16+UR4+0x200] ;  /* 0x0002000410087984 */ /* 0x000f620008000c00 */
[C-C-:B0-----:R-:W-:Y:S02]  /*18cd0*/  LOP3.LUT R2, R27.reuse, 0x1c0, R25.reuse, 0xfe, !PT ;  /* 0x000001c01b027812 */ /* 0x141fe400078efe19 */
[C-C-:B---3--:R-:W-:Y:S01]  /*18ce0*/  LOP3.LUT R0, R27.reuse, 0x1b0, R25.reuse, 0xfe, !PT ;  /* 0x000001b01b007812 */ /* 0x148fe200078efe19 */
[----:B------:R0:W-:Y:S04]  /*18cf0*/  STL [R1+0xb0], R4 ;  /* 0x0000b00401007387 */ /* 0x0001e80000100800 */
[----:B------:R3:W-:Y:S04]  /*18d00*/  STL [R1+0xac], R2 ;  /* 0x0000ac0201007387 */ /* 0x0007e80000100800 */
[----:B------:R1:W-:Y:S01]  /*18d10*/  STL [R1+0xa8], R0 ;  /* 0x0000a80001007387 */ /* 0x0003e20000100800 */
[----:B0-----:R-:W-:-:S02]  /*18d20*/  LOP3.LUT R4, R27, 0x1a8, R25, 0xfe, !PT ;  /* 0x000001a81b047812 */ /* 0x001fc400078efe19 */
[----:B---3--:R-:W-:-:S03]  /*18d30*/  LOP3.LUT R2, R27, 0x1a0, R25, 0xfe, !PT ;  /* 0x000001a01b027812 */ /* 0x008fc600078efe19 */
[----:B------:R0:W-:Y:S01]  /*18d40*/  STL [R1+0xa4], R4 ;  /* 0x0000a40401007387 */ /* 0x0001e20000100800 */
[----:B-1----:R-:W-:-:S03]  /*18d50*/  LOP3.LUT R0, R27, 0x198, R25, 0xfe, !PT ;  /* 0x000001981b007812 */ /* 0x002fc600078efe19 */
[----:B------:R1:W-:Y:S04]  /*18d60*/  STL [R1+0xa0], R2 ;  /* 0x0000a00201007387 */ /* 0x0003e80000100800 */
[----:B------:R3:W-:Y:S01]  /*18d70*/  STL [R1+0x9c], R0 ;  /* 0x00009c0001007387 */ /* 0x0007e20000100800 */
[C-C-:B0-----:R-:W-:Y:S02]  /*18d80*/  LOP3.LUT R4, R27.reuse, 0x190, R25.reuse, 0xfe, !PT ;  /* 0x000001901b047812 */ /* 0x141fe400078efe19 */
[----:B-1----:R-:W-:-:S03]  /*18d90*/  LOP3.LUT R2, R27, 0x188, R25, 0xfe, !PT ;  /* 0x000001881b027812 */ /* 0x002fc600078efe19 */
[----:B------:R0:W-:Y:S01]  /*18da0*/  STL [R1+0x98], R4 ;  /* 0x0000980401007387 */ /* 0x0001e20000100800 */
[----:B---3--:R-:W-:-:S03]  /*18db0*/  LOP3.LUT R0, R27, 0x180, R25, 0xfe, !PT ;  /* 0x000001801b007812 */ /* 0x008fc600078efe19 */
        /* <DEDUP_REMOVED lines=40> */
[----:B------:R-:W-:Y:S01]  /*19040*/  STL [R1+0x44], R4 ;  /* 0x0000440401007387 */ /* 0x000fe20000100800 */
[----:B---3--:R-:W-:-:S03]  /*19050*/  LOP3.LUT R0, R27, 0xc0, R25, 0xfe, !PT ;  /* 0x000000c01b007812 */ /* 0x008fc600078efe19 */
[----:B------:R-:W-:Y:S04]  /*19060*/  STL [R1+0x40], R2 ;  /* 0x0000400201007387 */ /* 0x000fe80000100800 */
[----:B------:R0:W-:Y:S04]  /*19070*/  STL [R1+0x3c], R0 ;  /* 0x00003c0001007387 */ /* 0x0001e80000100800 */
[----:B------:R-:W1:Y:S04]  /*19080*/  LDS.128 R4, [R16+UR4+0x400] ;  /* 0x0004000410047984 */ /* 0x000e680008000c00 */
[----:B----4-:R3:W-:Y:S01]  /*19090*/  STL [R1+0x63c], R13 ;  /* 0x00063c0d01007387 */ /* 0x0107e20000100800 */
[----:B0-----:R-:W-:-:S03]  /*190a0*/  LOP3.LUT R0, R27, 0xb0, R25, 0xfe, !PT ;  /* 0x000000b01b007812 */ /* 0x001fc600078efe19 */
[----:B------:R0:W-:Y:S04]  /*190b0*/  STL [R1+0x638], R14 ;  /* 0x0006380e01007387 */ /* 0x0001e80000100800 */
[----:B------:R4:W-:Y:S01]  /*190c0*/  STL [R1+0x634], R15 ;  /* 0x0006340f01007387 */ /* 0x0009e20000100800 */
[----:B---3--:R-:W-:-:S03]  /*190d0*/  LOP3.LUT R13, R27, 0x90, R25, 0xfe, !PT ;  /* 0x000000901b0d7812 */ /* 0x008fc600078efe19 */
[----:B-----5:R-:W-:Y:S01]  /*190e0*/  STL [R1+0x648], R9 ;  /* 0x0006480901007387 */ /* 0x020fe20000100800 */
[----:B0-----:R-:W-:-:S03]  /*190f0*/  LOP3.LUT R14, R27, 0xa0, R25, 0xfe, !PT ;  /* 0x000000a01b0e7812 */ /* 0x001fc600078efe19 */
[----:B------:R0:W-:Y:S01]  /*19100*/  STL [R1+0x38], R0 ;  /* 0x0000380001007387 */ /* 0x0001e20000100800 */
[----:B----4-:R-:W-:-:S03]  /*19110*/  LOP3.LUT R15, R27, 0xa8, R25, 0xfe, !PT ;  /* 0x000000a81b0f7812 */ /* 0x010fc600078efe19 */
[----:B------:R3:W-:Y:S04]  /*19120*/  STL [R1+0x644], R10 ;  /* 0x0006440a01007387 */ /* 0x0007e80000100800 */
[----:B------:R4:W-:Y:S01]  /*19130*/  STL [R1+0x640], R11 ;  /* 0x0006400b01007387 */ /* 0x0009e20000100800 */
[----:B0-----:R-:W-:-:S03]  /*19140*/  LOP3.LUT R0, R27, 0x98, R25, 0xfe, !PT ;  /* 0x000000981b007812 */ /* 0x001fc600078efe19 */
[----:B------:R-:W-:Y:S01]  /*19150*/  STL [R1+0x64c], R15 ;  /* 0x00064c0f01007387 */ /* 0x000fe20000100800 */
[----:B--2---:R-:W-:-:S03]  /*19160*/  ISETP.GE.AND P0, PT, R23, UR10, PT ;  /* 0x0000000a17007c0c */ /* 0x004fc6000bf06270 */
[----:B------:R-:W-:Y:S01]  /*19170*/  STL [R1+0x650], R14 ;  /* 0x0006500e01007387 */ /* 0x000fe20000100800 */
[C-C-:B---3--:R-:W-:Y:S02]  /*19180*/  LOP3.LUT R10, R27.reuse, 0x80, R25.reuse, 0xfe, !PT ;  /* 0x000000801b0a7812 */ /* 0x148fe400078efe19 */
[C-C-:B----4-:R-:W-:Y:S01]  /*19190*/  LOP3.LUT R11, R27.reuse, 0x88, R25.reuse, 0xfe, !PT ;  /* 0x000000881b0b7812 */ /* 0x150fe200078efe19 */
[----:B------:R-:W-:Y:S01]  /*191a0*/  STL [R1+0x654], R13 ;  /* 0x0006540d01007387 */ /* 0x000fe20000100800 */
[----:B------:R-:W-:-:S03]  /*191b0*/  LOP3.LUT R17, R27, 0x20, R25, 0xfe, !PT ;  /* 0x000000201b117812 */ /* 0x000fc600078efe19 */
[----:B------:R0:W-:Y:S01]  /*191c0*/  STL [R1+0x2c], R0 ;  /* 0x00002c0001007387 */ /* 0x0001e20000100800 */
[----:B------:R-:W-:Y:S01]  /*191d0*/  IMAD R3, R23, UR5, RZ ;  /* 0x0000000517037c24 */ /* 0x000fe2000f8e02ff */
[----:B------:R-:W-:Y:S01]  /*191e0*/  LOP3.LUT R21, R27, R25, RZ, 0xfc, !PT ;  /* 0x000000191b157212 */ /* 0x000fe200078efcff */
[----:B------:R-:W-:Y:S01]  /*191f0*/  ULDC UR5, c[0x0][0x22c] ;  /* 0x00008b0000057ab9 */ /* 0x000fe20000000800 */
[----:B------:R2:W-:Y:S01]  /*19200*/  STL [R1+0x658], R11 ;  /* 0x0006580b01007387 */ /* 0x0005e20000100800 */
[----:B------:R-:W-:Y:S01]  /*19210*/  ISETP.LT.AND P5, PT, R17, UR8, !P0 ;  /* 0x0000000811007c0c */ /* 0x000fe2000c7a1270 */
[----:B------:R-:W-:Y:S01]  /*19220*/  ULDC.64 UR8, c[0x0][0x220] ;  /* 0x0000880000087ab9 */ /* 0x000fe20000000a00 */
[C-C-:B0-----:R-:W-:Y:S01]  /*19230*/  LOP3.LUT R0, R27.reuse, 0x58, R25.reuse, 0xfe, !PT ;  /* 0x000000581b007812 */ /* 0x141fe200078efe19 */
[----:B------:R0:W-:Y:S01]  /*19240*/  STL [R1+0x660], R10 ;  /* 0x0006600a01007387 */ /* 0x0001e20000100800 */
[C-C-:B------:R-:W-:Y:S02]  /*19250*/  LOP3.LUT R9, R27.reuse, 0x70, R25.reuse, 0xfe, !PT ;  /* 0x000000701b097812 */ /* 0x140fe400078efe19 */
[C-C-:B------:R-:W-:Y:S01]  /*19260*/  LOP3.LUT R15, R27.reuse, 0x68, R25.reuse, 0xfe, !PT ;  /* 0x000000681b0f7812 */ /* 0x140fe200078efe19 */
[----:B------:R3:W-:Y:S01]  /*19270*/  STL [R1+0x10], R0 ;  /* 0x0000100001007387 */ /* 0x0007e20000100800 */
[----:B------:R-:W-:-:S02]  /*19280*/  LOP3.LUT R14, R27, 0x60, R25, 0xfe, !PT ;  /* 0x000000601b0e7812 */ /* 0x000fc400078efe19 */
[C-C-:B------:R-:W-:Y:S01]  /*19290*/  LOP3.LUT R13, R27.reuse, 0x50, R25.reuse, 0xfe, !PT ;  /* 0x000000501b0d7812 */ /* 0x140fe200078efe19 */
[----:B------:R-:W4:Y:S01]  /*192a0*/  LDS.128 R16, [R16+UR4+0x600] ;  /* 0x0006000410107984 */ /* 0x000f220008000c00 */
[C-C-:B--2---:R-:W-:Y:S01]  /*192b0*/  LOP3.LUT R11, R27.reuse, 0x48, R25.reuse, 0xfe, !PT ;  /* 0x000000481b0b7812 */ /* 0x144fe200078efe19 */
[----:B------:R-:W-:Y:S01]  /*192c0*/  ULDC UR4, c[0x0][0x22c] ;  /* 0x00008b0000047ab9 */ /* 0x000fe20000000800 */
[C-C-:B0-----:R-:W-:Y:S02]  /*192d0*/  LOP3.LUT R10, R27.reuse, 0x30, R25.reuse, 0xfe, !PT ;  /* 0x000000301b0a7812 */ /* 0x141fe400078efe19 */
[C-C-:B------:R-:W-:Y:S02]  /*192e0*/  LOP3.LUT R23, R27.reuse, 0x28, R25.reuse, 0xfe, !PT ;  /* 0x000000281b177812 */ /* 0x140fe400078efe19 */
[C-C-:B---3--:R-:W-:Y:S02]  /*192f0*/  LOP3.LUT R0, R27.reuse, 0x40, R25.reuse, 0xfe, !PT ;  /* 0x000000401b007812 */ /* 0x148fe400078efe19 */
[----:B------:R-:W-:-:S02]  /*19300*/  LOP3.LUT R2, R27, 0x18, R25, 0xfe, !PT ;  /* 0x000000181b027812 */ /* 0x000fc400078efe19 */
[--C-:B------:R-:W-:Y:S02]  /*19310*/  LOP3.LUT R26, R27, 0x10, R25.reuse, 0xfe, !PT ;  /* 0x000000101b1a7812 */ /* 0x100fe400078efe19 */
[C---:B------:R-:W-:Y:S01]  /*19320*/  ISETP.LT.AND P2, PT, R21.reuse, UR11, !P0 ;  /* 0x0000000b15007c0c */ /* 0x040fe2000c741270 */
[-C--:B------:R-:W-:Y:S01]  /*19330*/  IMAD R21, R21, R29.reuse, RZ ;  /* 0x0000001d15157224 */ /* 0x080fe200078e02ff */
[----:B------:R-:W-:Y:S02]  /*19340*/  LOP3.LUT R25, R27, 0x8, R25, 0xfe, !PT ;  /* 0x000000081b197812 */ /* 0x000fe400078efe19 */
[----:B------:R-:W-:Y:S02]  /*19350*/  IADD3 R20, P1, R3, UR8, RZ ;  /* 0x0000000803147c10 */ /* 0x000fe4000ff3e0ff */
[C---:B------:R-:W-:Y:S01]  /*19360*/  ISETP.LT.AND P3, PT, R25.reuse, UR4, !P0 ;  /* 0x0000000419007c0c */ /* 0x040fe2000c761270 */
[----:B------:R-:W-:Y:S01]  /*19370*/  IMAD R25, R25, R29, RZ ;  /* 0x0000001d19197224 */ /* 0x000fe200078e02ff */
[----:B------:R-:W-:Y:S01]  /*19380*/  LEA.HI.X.SX32 R3, R3, UR9, 0x1, P1 ;  /* 0x0000000903037c11 */ /* 0x000fe200088f0eff */
[----:B------:R-:W-:Y:S01]  /*19390*/  ULDC UR4, c[0x0][0x22c] ;  /* 0x00008b0000047ab9 */ /* 0x000fe20000000800 */
[----:B------:R-:W-:-:S02]  /*193a0*/  IADD3 R22, P1, R21, R20, RZ ;  /* 0x0000001415167210 */ /* 0x000fc40007f3e0ff */
[----:B------:R-:W-:Y:S01]  /*193b0*/  ISETP.LT.AND P4, PT, R23, UR4, !P0 ;  /* 0x0000000417007c0c */ /* 0x000fe2000c781270 */
[----:B------:R-:W-:Y:S01]  /*193c0*/  ULDC UR4, c[0x0][0x22c] ;  /* 0x00008b0000047ab9 */ /* 0x000fe20000000800 */
[----:B------:R-:W-:Y:S02]  /*193d0*/  LEA.HI.X.SX32 R23, R21, R3, 0x1, P1 ;  /* 0x0000000315177211 */ /* 0x000fe400008f0eff */
[C---:B------:R-:W-:Y:S02]  /*193e0*/  IADD3 R24, P6, R25.reuse, R20, RZ ;  /* 0x0000001419187210 */ /* 0x040fe40007fde0ff */
[C---:B------:R-:W-:Y:S01]  /*193f0*/  ISETP.LT.AND P1, PT, R26.reuse, UR4, !P0 ;  /* 0x000000041a007c0c */ /* 0x040fe2000c721270 */
[----:B------:R-:W-:Y:S01]  /*19400*/  IMAD R26, R26, R29, RZ ;  /* 0x0000001d1a1a7224 */ /* 0x000fe200078e02ff */
[----:B------:R-:W-:Y:S01]  /*19410*/  PRMT R27, R12, 0x7770, RZ ;  /* 0x000077700c1b7816 */ /* 0x000fe200000000ff */
[----:B------:R-:W-:Y:S01]  /*19420*/  ULDC UR4, c[0x0][0x22c] ;  /* 0x00008b0000047ab9 */ /* 0x000fe20000000800 */
[----:B------:R-:W-:-:S02]  /*19430*/  LEA.HI.X.SX32 R25, R25, R3, 0x1, P6 ;  /* 0x0000000319197211 */ /* 0x000fc400030f0eff */
[----:B------:R-:W-:Y:S01]  /*19440*/  PRMT R28, R8, 0x7770, RZ ;  /* 0x00007770081c7816 */ /* 0x000fe200000000ff */
[----:B------:R0:W-:Y:S01]  /*19450*/  @P2 STG.E.U8 desc[UR6][R22.64], R27 ;  /* 0x0000001b16002986 */ /* 0x0001e2000c101106 */
[C---:B------:R-:W-:Y:S01]  /*19460*/  ISETP.LT.AND P6, PT, R2.reuse, UR4, !P0 ;  /* 0x0000000402007c0c */ /* 0x040fe2000c7c1270 */
[----:B------:R-:W-:Y:S01]  /*19470*/  IMAD R2, R2, R29, RZ ;  /* 0x0000001d02027224 */ /* 0x000fe200078e02ff */
[----:B------:R-:W-:Y:S01]  /*19480*/  ULDC UR4, c[0x0][0x22c] ;  /* 0x00008b0000047ab9 */ /* 0x000fe20000000800 */
[----:B------:R1:W-:Y:S01]  /*19490*/  @P3 STG.E.U8 desc[UR6][R24.64], R28 ;  /* 0x0000001c18003986 */ /* 0x0003e2000c101106 */
[----:B0-----:R-:W-:-:S04]  /*194a0*/  IADD3 R22, P2, R26, R20, RZ ;  /* 0x000000141a167210 */ /* 0x001fc80007f5e0ff */
[-C--:B------:R-:W-:Y:S02]  /*194b0*/  LEA.HI.X.SX32 R23, R26, R3.reuse, 0x1, P2 ;  /* 0x000000031a177211 */ /* 0x080fe400010f0eff */
[----:B-1----:R-:W-:Y:S02]  /*194c0*/  PRMT R25, R4, 0x7770, RZ ;  /* 0x0000777004197816 */ /* 0x002fe400000000ff */
[----:B------:R-:W-:Y:S02]  /*194d0*/  IADD3 R24, P2, R2, R20, RZ ;  /* 0x0000001402187210 */ /* 0x000fe40007f5e0ff */
[----:B------:R-:W-:Y:S01]  /*194e0*/  ISETP.LT.AND P3, PT, R10, UR5, !P0 ;  /* 0x000000050a007c0c */ /* 0x000fe2000c761270 */
[----:B------:R0:W-:Y:S01]  /*194f0*/  @P1 STG.E.U8 desc[UR6][R22.64], R25 ;  /* 0x0000001916001986 */ /* 0x0001e2000c101106 */
[----:B------:R-:W-:Y:S01]  /*19500*/  IMAD R21, R29, 0x20, R21 ;  /* 0x000000201d157824 */ /* 0x000fe200078e0215 */
[----:B------:R-:W-:Y:S01]  /*19510*/  PRMT R26, R12, 0x7771, RZ ;  /* 0x000077710c1a7816 */ /* 0x000fe200000000ff */
[----:B------:R-:W-:Y:S01]  /*19520*/  ULDC UR5, c[0x0][0x22c] ;  /* 0x00008b0000057ab9 */ /* 0x000fe20000000800 */
[----:B------:R-:W2:Y:S04]  /*19530*/  LDL.LU R10, [R1+0x660] ;  /* 0x00066000010a7983 */ /* 0x000ea80000300800 */
[----:B------:R-:W3:Y:S01]  /*19540*/  LDL.LU R28, [R1+0x10] ;  /* 0x00001000011c7983 */ /* 0x000ee20000300800 */
[----:B0-----:R-:W-:-:S02]  /*19550*/  LEA.HI.X.SX32 R25, R2, R3, 0x1, P2 ;  /* 0x0000000302197211 */ /* 0x001fc400010f0eff */
[----:B------:R-:W-:Y:S01]  /*19560*/  ISETP.LT.AND P2, PT, R0, UR4, !P0 ;  /* 0x0000000400007c0c */ /* 0x000fe2000c741270 */
[----:B------:R-:W-:Y:S01]  /*19570*/  ULDC UR4, c[0x0][0x22c] ;  /* 0x00008b0000047ab9 */ /* 0x000fe20000000800 */
[----:B------:R-:W5:Y:S01]  /*19580*/  LDL.LU R0, [R1+0x65c] ;  /* 0x00065c0001007983 */ /* 0x000f620000300800 */
[C---:B------:R-:W-:Y:S02]  /*19590*/  IADD3 R22, P1, R21.reuse, R20, RZ ;  /* 0x0000001415167210 */ /* 0x040fe40007f3e0ff */
[----:B----4-:R-:W-:Y:S02]  /*195a0*/  PRMT R2, R16, 0x7770, RZ ;  /* 0x0000777010027816 */ /* 0x010fe400000000ff */
[----:B------:R-:W-:Y:S01]  /*195b0*/  LEA.HI.X.SX32 R23, R21, R3, 0x1, P1 ;  /* 0x0000000315177211 */ /* 0x000fe200008f0eff */
[----:B------:R-:W-:Y:S02]  /*195c0*/  IMAD R21, R29, 0x8, R21 ;  /* 0x000000081d157824 */ /* 0x000fe400078e0215 */
[----:B------:R0:W-:Y:S01]  /*195d0*/  @P6 STG.E.U8 desc[UR6][R24.64], R2 ;  /* 0x0000000218006986 */ /* 0x0001e2000c101106 */
[----:B------:R-:W-:Y:S01]  /*195e0*/  ISETP.LT.AND P1, PT, R11, UR4, !P0 ;  /* 0x000000040b007c0c */ /* 0x000fe2000c721270 */
[----:B------:R-:W-:-:S02]  /*195f0*/  ULDC UR4, c[0x0][0x22c] ;  /* 0x00008b0000047ab9 */ /* 0x000fc40000000800 */
[----:B------:R1:W-:Y:S01]  /*19600*/  @P5 STG.E.U8 desc[UR6][R22.64], R26 ;  /* 0x0000001a16005986 */ /* 0x0003e2000c101106 */
[----:B------:R-:W-:-:S03]  /*19610*/  PRMT R27, R8, 0x7771, RZ ;  /* 0x00007771081b7816 */ /* 0x000fc600000000ff */
[----:B------:R-:W4:Y:S01]  /*19620*/  LDL.LU R11, [R1+0x658] ;  /* 0x00065800010b7983 */ /* 0x000f220000300800 */
[----:B0-----:R-:W-:Y:S01]  /*19630*/  IMAD R2, R29, 0x8, R21 ;  /* 0x000000081d027824 */ /* 0x001fe200078e0215 */
[----:B------:R-:W-:-:S04]  /*19640*/  IADD3 R24, P5, R21, R20, RZ ;  /* 0x0000001415187210 */ /* 0x000fc80007fbe0ff */
[----:B-1----:R-:W-:Y:S02]  /*19650*/  IADD3 R22, P6, R2, R20, RZ ;  /* 0x0000001402167210 */ /* 0x002fe40007fde0ff */
[----:B------:R-:W-:Y:S02]  /*19660*/  LEA.HI.X.SX32 R25, R21, R3, 0x1, P5 ;  /* 0x0000000315197211 */ /* 0x000fe400028f0eff */
[----:B------:R-:W-:-:S03]  /*19670*/  PRMT R26, R4, 0x7771, RZ ;  /* 0x00007771041a7816 */ /* 0x000fc600000000ff */
[----:B------:R0:W-:Y:S01]  /*19680*/  @P4 STG.E.U8 desc[UR6][R24.64], R27 ;  /* 0x0000001b18004986 */ /* 0x0001e2000c101106 */
[----:B------:R-:W-:Y:S01]  /*19690*/  ISETP.LT.AND P4, PT, R13, UR5, !P0 ;  /* 0x000000050d007c0c */ /* 0x000fe2000c781270 */
[----:B------:R-:W-:Y:S02]  /*196a0*/  ULDC UR5, c[0x0][0x22c] ;  /* 0x00008b0000057ab9 */ /* 0x000fe40000000800 */
[----:B------:R-:W4:Y:S01]  /*196b0*/  LDL.LU R13, [R1+0x654] ;  /* 0x00065400010d7983 */ /* 0x000f220000300800 */
[----:B-----5:R-:W-:-:S04]  /*196c0*/  VIADD R23, R0, 0x38 ;  /* 0x0000003800177836 */ /* 0x020fc80000000000 */
[C---:B------:R-:W-:Y:S01]  /*196d0*/  IMAD R21, R23.reuse, R29, RZ ;  /* 0x0000001d17157224 */ /* 0x040fe200078e02ff */
[----:B------:R-:W-:Y:S01]  /*196e0*/  ISETP.LT.AND P5, PT, R23, UR4, !P0 ;  /* 0x0000000417007c0c */ /* 0x000fe2000c7a1270 */
[----:B------:R-:W-:Y:S01]  /*196f0*/  ULDC UR4, c[0x0][0x22c] ;  /* 0x00008b0000047ab9 */ /* 0x000fe20000000800 */
[----:B------:R-:W-:Y:S02]  /*19700*/  LEA.HI.X.SX32 R23, R2, R3, 0x1, P6 ;  /* 0x0000000302177211 */ /* 0x000fe400030f0eff */
[----:B0-----:R-:W-:-:S03]  /*19710*/  IADD3 R24, P6, R21, R20, RZ ;  /* 0x0000001415187210 */ /* 0x001fc60007fde0ff */
[----:B------:R0:W-:Y:S01]  /*19720*/  @P3 STG.E.U8 desc[UR6][R22.64], R26 ;  /* 0x0000001a16003986 */ /* 0x0001e2000c101106 */
[----:B------:R-:W-:Y:S02]  /*19730*/  LEA.HI.X.SX32 R25, R21, R3, 0x1, P6 ;  /* 0x0000000315197211 */ /* 0x000fe400030f0eff */
[----:B------:R-:W-:Y:S01]  /*19740*/  PRMT R21, R12, 0x7772, RZ ;  /* 0x000077720c157816 */ /* 0x000fe200000000ff */
[----:B0-----:R-:W-:Y:S01]  /*19750*/  IMAD R23, R29, 0x10, R2 ;  /* 0x000000101d177824 */ /* 0x001fe200078e0202 */
[----:B------:R-:W-:-:S04]  /*19760*/  PRMT R26, R16, 0x7771, RZ ;  /* 0x00007771101a7816 */ /* 0x000fc800000000ff */
[----:B------:R-:W-:Y:S01]  /*19770*/  IADD3 R22, P6, R23, R20, RZ ;  /* 0x0000001417167210 */ /* 0x000fe20007fde0ff */
[----:B------:R-:W-:-:S03]  /*19780*/  IMAD R2, R29, 0x8, R23 ;  /* 0x000000081d027824 */ /* 0x000fc600078e0217 */
[----:B------:R-:W-:Y:S01]  /*19790*/  LEA.HI.X.SX32 R23, R23, R3, 0x1, P6 ;  /* 0x0000000317177211 */ /* 0x000fe200030f0eff */
[----:B------:R0:W-:Y:S04]  /*197a0*/  @P5 STG.E.U8 desc[UR6][R24.64], R26 ;  /* 0x0000001a18005986 */ /* 0x0001e8000c101106 */
[----:B------:R1:W-:Y:S01]  /*197b0*/  @P2 STG.E.U8 desc[UR6][R22.64], R21 ;  /* 0x0000001516002986 */ /* 0x0003e2000c101106 */
[----:B---3--:R-:W-:Y:S01]  /*197c0*/  ISETP.LT.AND P3, PT, R28, UR4, !P0 ;  /* 0x000000041c007c0c */ /* 0x008fe2000c761270 */
[----:B------:R-:W-:Y:S01]  /*197d0*/  ULDC UR4, c[0x0][0x22c] ;  /* 0x00008b0000047ab9 */ /* 0x000fe20000000800 */
[----:B0-----:R-:W-:Y:S01]  /*197e0*/  IADD3 R24, P6, R2, R20, RZ ;  /* 0x0000001402187210 */ /* 0x001fe20007fde0ff */
[----:B-1----:R-:W-:-:S03]  /*197f0*/  IMAD R21, R29, 0x8, R2 ;  /* 0x000000081d157824 */ /* 0x002fc600078e0202 */
[-C--:B------:R-:W-:Y:S02]  /*19800*/  LEA.HI.X.SX32 R25, R2, R3.reuse, 0x1, P6 ;  /* 0x0000000302197211 */ /* 0x080fe400030f0eff */
[----:B------:R-:W-:Y:S02]  /*19810*/  PRMT R2, R8, 0x7772, RZ ;  /* 0x0000777208027816 */ /* 0x000fe400000000ff */
[C---:B------:R-:W-:Y:S02]  /*19820*/  IADD3 R22, P6, R21.reuse, R20, RZ ;  /* 0x0000001415167210 */ /* 0x040fe40007fde0ff */
[----:B------:R-:W-:Y:S01]  /*19830*/  ISETP.LT.AND P5, PT, R14, UR4, !P0 ;  /* 0x000000040e007c0c */ /* 0x000fe2000c7a1270 */
[----:B------:R-:W-:Y:S01]  /*19840*/  ULDC UR4, c[0x0][0x22c] ;  /* 0x00008b0000047ab9 */ /* 0x000fe20000000800 */
[----:B------:R0:W-:Y:S01]  /*19850*/  @P1 STG.E.U8 desc[UR6][R24.64], R2 ;  /* 0x0000000218001986 */ /* 0x0001e2000c101106 */
[----:B------:R-:W-:Y:S02]  /*19860*/  LEA.HI.X.SX32 R23, R21, R3, 0x1, P6 ;  /* 0x0000000315177211 */ /* 0x000fe400030f0eff */
[----:B------:R-:W-:Y:S01]  /*19870*/  ISETP.LT.AND P2, PT, R15, UR4, !P0 ;  /* 0x000000040f007c0c */ /* 0x000fe2000c741270 */
[----:B------:R-:W-:Y:S01]  /*19880*/  ULDC UR4, c[0x0][0x22c] ;  /* 0x00008b0000047ab9 */ /* 0x000fe20000000800 */
[----:B------:R-:W3:Y:S01]  /*19890*/  LDL.LU R14, [R1+0x650] ;  /* 0x00065000010e7983 */ /* 0x000ee20000300800 */
[----:B------:R-:W-:Y:S01]  /*198a0*/  ISETP.LT.AND P1, PT, R9, UR4, !P0 ;  /* 0x0000000409007c0c */ /* 0x000fe2000c721270 */
[----:B------:R-:W-:-:S02]  /*198b0*/  ULDC UR4, c[0x0][0x22c] ;  /* 0x00008b0000047ab9 */ /* 0x000fc40000000800 */
[----:B------:R-:W5:Y:S01]  /*198c0*/  LDL.LU R15, [R1+0x64c] ;  /* 0x00064c00010f7983 */ /* 0x000f620000300800 */
[C---:B0-----:R-:W-:Y:S01]  /*198d0*/  IMAD R25, R29.reuse, 0x8, R21 ;  /* 0x000000081d197824 */ /* 0x041fe200078e0215 */
[----:B------:R-:W-:Y:S02]  /*198e0*/  PRMT R21, R4, 0x7772, RZ ;  /* 0x0000777204157816 */ /* 0x000fe400000000ff */
[----:B------:R-:W5:Y:S04]  /*198f0*/  LDL.LU R9, [R1+0x648] ;  /* 0x0006480001097983 */ /* 0x000f680000300800 */
[----:B------:R0:W-:Y:S01]  /*19900*/  @P4 STG.E.U8 desc[UR6][R22.64], R21 ;  /* 0x0000001516004986 */ /* 0x0001e2000c101106 */
[----:B--2---:R-:W-:Y:S01]  /*19910*/  ISETP.LT.AND P4, PT, R10, UR4, !P0 ;  /* 0x000000040a007c0c */ /* 0x004fe2000c781270 */
[----:B------:R-:W-:Y:S01]  /*19920*/  IMAD R2, R29, 0x8, R25 ;  /* 0x000000081d027824 */ /* 0x000fe200078e0219 */
[----:B------:R-:W-:Y:S01]  /*19930*/  IADD3 R24, P6, R25, R20, RZ ;  /* 0x0000001419187210 */ /* 0x000fe20007fde0ff */
[----:B------:R-:W2:Y:S01]  /*19940*/  LDL.LU R10, [R1+0x644] ;  /* 0x00064400010a7983 */ /* 0x000ea20000300800 */
[----:B------:R-:W-:Y:S01]  /*19950*/  PRMT R12, R12, 0x7773, RZ ;  /* 0x000077730c0c7816 */ /* 0x000fe200000000ff */
[----:B------:R-:W-:-:S02]  /*19960*/  ULDC UR4, c[0x0][0x22c] ;  /* 0x00008b0000047ab9 */ /* 0x000fc40000000800 */
[----:B------:R-:W3:Y:S01]  /*19970*/  LDL.LU R28, [R1+0x2c] ;  /* 0x00002c00011c7983 */ /* 0x000ee20000300800 */
[----:B------:R-:W-:Y:S02]  /*19980*/  LEA.HI.X.SX32 R25, R25, R3, 0x1, P6 ;  /* 0x0000000319197211 */ /* 0x000fe400030f0eff */
[----:B0-----:R-:W-:Y:S02]  /*19990*/  PRMT R21, R16, 0x7772, RZ ;  /* 0x0000777210157816 */ /* 0x001fe400000000ff */
[----:B------:R-:W-:-:S03]  /*199a0*/  IADD3 R22, P6, R2, R20, RZ ;  /* 0x0000001402167210 */ /* 0x000fc60007fde0ff */
[----:B------:R0:W-:Y:S01]  /*199b0*/  @P3 STG.E.U8 desc[UR6][R24.64], R21 ;  /* 0x0000001518003986 */ /* 0x0001e2000c101106 */
[----:B------:R-:W-:-:S05]  /*199c0*/  LEA.HI.X.SX32 R23, R2, R3, 0x1, P6 ;  /* 0x0000000302177211 */ /* 0x000fca00030f0eff */
[----:B------:R1:W-:Y:S01]  /*199d0*/  @P5 STG.E.U8 desc[UR6][R22.64], R12 ;  /* 0x0000000c16005986 */ /* 0x0003e2000c101106 */
[----:B0-----:R-:W-:-:S05]  /*199e0*/  IMAD R21, R29, 0x8, R2 ;  /* 0x000000081d157824 */ /* 0x001fca00078e0202 */
[----:B-1----:R-:W-:Y:S01]  /*199f0*/  IADD3 R22, P6, R21, R20, RZ ;  /* 0x0000001415167210 */ /* 0x002fe20007fde0ff */
[----:B------:R-:W-:-:S03]  /*19a00*/  IMAD R2, R29, 0x8, R21 ;  /* 0x000000081d027824 */ /* 0x000fc600078e0215 */
[----:B------:R-:W-:Y:S02]  /*19a10*/  LEA.HI.X.SX32 R23, R21, R3, 0x1, P6 ;  /* 0x0000000315177211 */ /* 0x000fe400030f0eff */
[----:B------:R-:W-:Y:S02]  /*19a20*/  PRMT R21, R8, 0x7773, RZ ;  /* 0x0000777308157816 */ /* 0x000fe400000000ff */
[----:B----4-:R-:W-:Y:S01]  /*19a30*/  ISETP.LT.AND P3, PT, R11, UR4, !P0 ;  /* 0x000000040b007c0c */ /* 0x010fe2000c761270 */
[----:B------:R-:W-:Y:S01]  /*19a40*/  VIADD R12, R0, 0x78 ;  /* 0x00000078000c7836 */ /* 0x000fe20000000000 */
[----:B------:R-:W4:Y:S01]  /*19a50*/  LDL.LU R11, [R1+0x640] ;  /* 0x00064000010b7983 */ /* 0x000f220000300800 */
[----:B------:R-:W-:Y:S01]  /*19a60*/  IADD3 R24, P6, R2, R20, RZ ;  /* 0x0000001402187210 */ /* 0x000fe20007fde0ff */
[----:B------:R-:W-:Y:S02]  /*19a70*/  ULDC UR4, c[0x0][0x22c] ;  /* 0x00008b0000047ab9 */ /* 0x000fe40000000800 */
[----:B------:R0:W-:Y:S01]  /*19a80*/  @P2 STG.E.U8 desc[UR6][R22.64], R21 ;  /* 0x0000001516002986 */ /* 0x0001e2000c101106 */
[----:B------:R-:W-:-:S02]  /*19a90*/  ISETP.LT.AND P2, PT, R13, UR5, !P0 ;  /* 0x000000050d007c0c */ /* 0x000fc4000c741270 */
[----:B------:R-:W-:Y:S01]  /*19aa0*/  PRMT R4, R4, 0x7773, RZ ;  /* 0x0000777304047816 */ /* 0x000fe200000000ff */
[----:B------:R-:W2:Y:S01]  /*19ab0*/  LDL.LU R26, [R1+0x38] ;  /* 0x00003800011a7983 */ /* 0x000ea20000300800 */
[----:B------:R-:W-:Y:S01]  /*19ac0*/  LEA.HI.X.SX32 R25, R2, R3, 0x1, P6 ;  /* 0x0000000302197211 */ /* 0x000fe200030f0eff */
[C---:B------:R-:W-:Y:S01]  /*19ad0*/  IMAD R8, R12.reuse, R29, RZ ;  /* 0x0000001d0c087224 */ /* 0x040fe200078e02ff */
[----:B------:R-:W-:Y:S01]  /*19ae0*/  ISETP.LT.AND P5, PT, R12, UR4, !P0 ;  /* 0x000000040c007c0c */ /* 0x000fe2000c7a1270 */
[----:B------:R-:W5:Y:S01]  /*19af0*/  LDL.LU R13, [R1+0x63c] ;  /* 0x00063c00010d7983 */ /* 0x000f620000300800 */
[----:B------:R-:W-:Y:S01]  /*19b00*/  ULDC UR4, c[0x0][0x22c] ;  /* 0x00008b0000047ab9 */ /* 0x000fe20000000800 */
[----:B------:R-:W-:Y:S01]  /*19b10*/  PRMT R16, R16, 0x7773, RZ ;  /* 0x0000777310107816 */ /* 0x000fe200000000ff */
[----:B------:R-:W-:Y:S01]  /*19b20*/  ULDC UR5, c[0x0][0x22c] ;  /* 0x00008b0000057ab9 */ /* 0x000fe20000000800 */
[----:B------:R-:W4:Y:S04]  /*19b30*/  LDL.LU R27, [R1+0x3c] ;  /* 0x00003c00011b7983 */ /* 0x000f280000300800 */
[----:B------:R1:W-:Y:S01]  /*19b40*/  @P1 STG.E.U8 desc[UR6][R24.64], R4 ;  /* 0x0000000418001986 */ /* 0x0003e2000c101106 */
[----:B---3--:R-:W-:Y:S01]  /*19b50*/  ISETP.LT.AND P1, PT, R28, UR4, !P0 ;  /* 0x000000041c007c0c */ /* 0x008fe2000c721270 */
[----:B------:R-:W-:-:S02]  /*19b60*/  IMAD R2, R29, 0x10, R2 ;  /* 0x000000101d027824 */ /* 0x000fc400078e0202 */
[----:B------:R-:W3:Y:S01]  /*19b70*/  LDL.LU R28, [R1+0x40] ;  /* 0x00004000011c7983 */ /* 0x000ee20000300800 */
[----:B0-----:R-:W-:Y:S01]  /*19b80*/  IADD3 R22, P6, R8, R20, RZ ;  /* 0x0000001408167210 */ /* 0x001fe20007fde0ff */
[----:B------:R-:W-:-:S03]  /*19b90*/  ULDC UR4, c[0x0][0x22c] ;  /* 0x00008b0000047ab9 */ /* 0x000fc60000000800 */
[----:B------:R-:W-:Y:S02]  /*19ba0*/  LEA.HI.X.SX32 R23, R8, R3, 0x1, P6 ;  /* 0x0000000308177211 */ /* 0x000fe400030f0eff */
[----:B-1----:R-:W-:Y:S01]  /*19bb0*/  IADD3 R24, P6, R2, R20, RZ ;  /* 0x0000001402187210 */ /* 0x002fe20007fde0ff */
[----:B------:R-:W-:-:S03]  /*19bc0*/  IMAD R4, R29, 0x8, R2 ;  /* 0x000000081d047824 */ /* 0x000fc600078e0202 */
[----:B------:R-:W-:Y:S01]  /*19bd0*/  LEA.HI.X.SX32 R25, R2, R3, 0x1, P6 ;  /* 0x0000000302197211 */ /* 0x000fe200030f0eff */
[----:B------:R0:W-:Y:S01]  /*19be0*/  @P5 STG.E.U8 desc[UR6][R22.64], R16 ;  /* 0x0000001016005986 */ /* 0x0001e2000c101106 */
[----:B------:R-:W-:Y:S01]  /*19bf0*/  ISETP.LT.AND P5, PT, R14, UR4, !P0 ;  /* 0x000000040e007c0c */ /* 0x000fe2000c7a1270 */
[----:B------:R-:W-:Y:S01]  /*19c00*/  ULDC UR4, c[0x0][0x22c] ;  /* 0x00008b0000047ab9 */ /* 0x000fe20000000800 */
[----:B------:R-:W-:Y:S01]  /*19c10*/  PRMT R8, R5, 0x7770, RZ ;  /* 0x0000777005087816 */ /* 0x000fe200000000ff */
[----:B------:R-:W3:Y:S01]  /*19c20*/  LDL.LU R14, [R1+0x638] ;  /* 0x00063800010e7983 */ /* 0x000ee20000300800 */
[----:B0-----:R-:W-:-:S04]  /*19c30*/  IADD3 R22, P6, R4, R20, RZ ;  /* 0x0000001404167210 */ /* 0x001fc80007fde0ff */
[----:B------:R-:W-:Y:S02]  /*19c40*/  LEA.HI.X.SX32 R23, R4, R3, 0x1, P6 ;  /* 0x0000000304177211 */ /* 0x000fe400030f0eff */
[----:B-----5:R-:W-:-:S05]  /*19c50*/  PRMT R2, R13, 0x7770, RZ ;  /* 0x000077700d027816 */ /* 0x020fca00000000ff */
[----:B------:R0:W-:Y:S01]  /*19c60*/  @P4 STG.E.U8 desc[UR6][R24.64], R2 ;  /* 0x0000000218004986 */ /* 0x0001e2000c101106 */
[----:B------:R-:W-:Y:S01]  /*19c70*/  ISETP.LT.AND P4, PT, R15, UR4, !P0 ;  /* 0x000000040f007c0c */ /* 0x000fe2000c781270 */
[----:B------:R-:W-:Y:S02]  /*19c80*/  ULDC UR4, c[0x0][0x22c] ;  /* 0x00008b0000047ab9 */ /* 0x000fe40000000800 */
[----:B------:R-:W5:Y:S01]  /*19c90*/  LDL.LU R15, [R1+0x634] ;  /* 0x00063400010f7983 */ /* 0x000f620000300800 */
[----:B0-----:R-:W-:Y:S01]  /*19ca0*/  IMAD R2, R29, 0x8, R4 ;  /* 0x000000081d027824 */ /* 0x001fe200078e0204 */
[----:B------:R-:W-:-:S04]  /*19cb0*/  PRMT R4, R9, 0x7770, RZ ;  /* 0x0000777009047816 */ /* 0x000fc800000000ff */
[----:B------:R-:W-:Y:S01]  /*19cc0*/  IADD3 R24, P6, R2, R20, RZ ;  /* 0x0000001402187210 */ /* 0x000fe20007fde0ff */
[----:B------:R0:W-:Y:S01]  /*19cd0*/  @P3 STG.E.U8 desc[UR6][R22.64], R4 ;  /* 0x0000000416003986 */ /* 0x0001e2000c101106 */
[----:B--2---:R-:W-:Y:S01]  /*19ce0*/  ISETP.LT.AND P3, PT, R26, UR4, !P0 ;  /* 0x000000041a007c0c */ /* 0x004fe2000c761270 */
[----:B------:R-:W-:Y:S01]  /*19cf0*/  ULDC UR4, c[0x0][0x22c] ;  /* 0x00008b0000047ab9 */ /* 0x000fe20000000800 */
[----:B------:R-:W-:Y:S01]  /*19d00*/  LEA.HI.X.SX32 R25, R2, R3, 0x1, P6 ;  /* 0x0000000302197211 */ /* 0x000fe200030f0eff */
[----:B------:R-:W2:Y:S01]  /*19d10*/  LDL.LU R26, [R1+0x44] ;  /* 0x00004400011a7983 */ /* 0x000ea20000300800 */
[----:B0-----:R-:W-:-:S03]  /*19d20*/  IMAD R4, R29, 0x8, R2 ;  /* 0x000000081d047824 */ /* 0x001fc600078e0202 */
[----:B------:R0:W-:Y:S01]  /*19d30*/  @P2 STG.E.U8 desc[UR6][R24.64], R8 ;  /* 0x0000000818002986 */ /* 0x0001e2000c101106 */
[----:B----4-:R-:W-:Y:S01]  /*19d40*/  ISETP.LT.AND P2, PT, R27, UR4, !P0 ;  /* 0x000000041b007c0c */ /* 0x010fe2000c741270 */
[----:B------:R-:W-:Y:S01]  /*19d50*/  ULDC UR4, c[0x0][0x22c] ;  /* 0x00008b0000047ab9 */ /* 0x000fe20000000800 */
[C---:B------:R-:W-:Y:S01]  /*19d60*/  IADD3 R22, P6, R4.reuse, R20, RZ ;  /* 0x0000001404167210 */ /* 0x040fe20007fde0ff */
[----:B------:R-:W4:Y:S03]  /*19d70*/  LDL.LU R27, [R1+0x48] ;  /* 0x00004800011b7983 */ /* 0x000f260000300800 */
[----:B------:R-:W-:Y:S01]  /*19d80*/  LEA.HI.X.SX32 R23, R4, R3, 0x1, P6 ;  /* 0x0000000304177211 */ /* 0x000fe200030f0eff */
[----:B------:R-:W5:Y:S01]  /*19d90*/  LDL.LU R16, [R1+0x4c] ;  /* 0x00004c0001107983 */ /* 0x000f620000300800 */
[----:B0-----:R-:W-:-:S03]  /*19da0*/  PRMT R8, R17, 0x7770, RZ ;  /* 0x0000777011087816 */ /* 0x001fc600000000ff */
[----:B------:R-:W5:Y:S04]  /*19db0*/  LDL.LU R21, [R1+0x50] ;  /* 0x0000500001157983 */ /* 0x000f680000300800 */
[----:B------:R0:W-:Y:S01]  /*19dc0*/  @P1 STG.E.U8 desc[UR6][R22.64], R8 ;  /* 0x0000000816001986 */ /* 0x0001e2000c101106 */
[----:B---3--:R-:W-:Y:S01]  /*19dd0*/  ISETP.LT.AND P1, PT, R28, UR4, !P0 ;  /* 0x000000041c007c0c */ /* 0x008fe2000c721270 */
[C---:B------:R-:W-:Y:S02]  /*19de0*/  IMAD R2, R29.reuse, 0x8, R4 ;  /* 0x000000081d027824 */ /* 0x040fe400078e0204 */
[----:B------:R-:W3:Y:S01]  /*19df0*/  LDL.LU R28, [R1+0x54] ;  /* 0x00005400011c7983 */ /* 0x000ee20000300800 */
[----:B------:R-:W-:Y:S01]  /*19e00*/  ULDC UR4, c[0x0][0x22c] ;  /* 0x00008b0000047ab9 */ /* 0x000fe20000000800 */
[----:B0-----:R-:W-:Y:S01]  /*19e10*/  IMAD R8, R29, 0x8, R2 ;  /* 0x000000081d087824 */ /* 0x001fe200078e0202 */
[----:B------:R-:W-:-:S02]  /*19e20*/  IADD3 R24, P6, R2, R20, RZ ;  /* 0x0000001402187210 */ /* 0x000fc40007fde0ff */
[----:B------:R-:W-:Y:S02]  /*19e30*/  PRMT R4, R13, 0x7771, RZ ;  /* 0x000077710d047816 */ /* 0x000fe400000000ff */
[----:B------:R-:W-:Y:S01]  /*19e40*/  LEA.HI.X.SX32 R25, R2, R3, 0x1, P6 ;  /* 0x0000000302197211 */ /* 0x000fe200030f0eff */
[----:B------:R-:W-:Y:S01]  /*19e50*/  IMAD R2, R29, 0x8, R8 ;  /* 0x000000081d027824 */ /* 0x000fe200078e0208 */
[----:B------:R-:W-:-:S03]  /*19e60*/  IADD3 R22, P6, R8, R20, RZ ;  /* 0x0000001408167210 */ /* 0x000fc60007fde0ff */
[----:B------:R0:W-:Y:S01]  /*19e70*/  @P5 STG.E.U8 desc[UR6][R24.64], R4 ;  /* 0x0000000418005986 */ /* 0x0001e2000c101106 */
[----:B------:R-:W-:Y:S02]  /*19e80*/  LEA.HI.X.SX32 R23, R8, R3, 0x1, P6 ;  /* 0x0000000308177211 */ /* 0x000fe400030f0eff */
[----:B------:R-:W-:Y:S02]  /*19e90*/  PRMT R12, R9, 0x7771, RZ ;  /* 0x00007771090c7816 */ /* 0x000fe400000000ff */
[----:B------:R-:W-:Y:S01]  /*19ea0*/  PRMT R8, R5, 0x7771, RZ ;  /* 0x0000777105087816 */ /* 0x000fe200000000ff */
[----:B0-----:R-:W-:Y:S01]  /*19eb0*/  VIADD R4, R0, 0xb8 ;  /* 0x000000b800047836 */ /* 0x001fe20000000000 */
[----:B------:R-:W-:-:S04]  /*19ec0*/  IADD3 R24, P6, R2, R20, RZ ;  /* 0x0000001402187210 */ /* 0x000fc80007fde0ff */
[C---:B------:R-:W-:Y:S01]  /*19ed0*/  ISETP.LT.AND P5, PT, R4.reuse, UR4, !P0 ;  /* 0x0000000404007c0c */ /* 0x040fe2000c7a1270 */
[----:B------:R-:W-:Y:S01]  /*19ee0*/  IMAD R4, R4, R29, RZ ;  /* 0x0000001d04047224 */ /* 0x000fe200078e02ff */
[----:B------:R-:W-:Y:S01]  /*19ef0*/  LEA.HI.X.SX32 R25, R2, R3, 0x1, P6 ;  /* 0x0000000302197211 */ /* 0x000fe200030f0eff */
[----:B------:R0:W-:Y:S01]  /*19f00*/  @P4 STG.E.U8 desc[UR6][R22.64], R12 ;  /* 0x0000000c16004986 */ /* 0x0001e2000c101106 */
[----:B------:R-:W-:-:S03]  /*19f10*/  ULDC UR4, c[0x0][0x22c] ;  /* 0x00008b0000047ab9 */ /* 0x000fc60000000800 */
[----:B------:R1:W-:Y:S01]  /*19f20*/  @P3 STG.E.U8 desc[UR6][R24.64], R8 ;  /* 0x0000000818003986 */ /* 0x0003e2000c101106 */
[----:B0-----:R-:W-:Y:S01]  /*19f30*/  IADD3 R22, P6, R4, R20, RZ ;  /* 0x0000001404167210 */ /* 0x001fe20007fde0ff */
[----:B-1----:R-:W-:-:S03]  /*19f40*/  IMAD R8, R29, 0x10, R2 ;  /* 0x000000101d087824 */ /* 0x002fc600078e0202 */
[-C--:B------:R-:W-:Y:S02]  /*19f50*/  LEA.HI.X.SX32 R23, R4, R3.reuse, 0x1, P6 ;  /* 0x0000000304177211 */ /* 0x080fe400030f0eff */
[----:B------:R-:W-:Y:S01]  /*19f60*/  PRMT R12, R17, 0x7771, RZ ;  /* 0x00007771110c7816 */ /* 0x000fe200000000ff */
[----:B------:R-:W-:Y:S01]  /*19f70*/  IMAD R2, R29, 0x8, R8 ;  /* 0x000000081d027824 */ /* 0x000fe200078e0208 */
[C---:B------:R-:W-:Y:S02]  /*19f80*/  IADD3 R24, P6, R8.reuse, R20, RZ ;  /* 0x0000001408187210 */ /* 0x040fe40007fde0ff */
[----:B------:R-:W-:Y:S01]  /*19f90*/  PRMT R4, R13, 0x7772, RZ ;  /* 0x000077720d047816 */ /* 0x000fe200000000ff */
[----:B------:R0:W-:Y:S01]  /*19fa0*/  @P5 STG.E.U8 desc[UR6][R22.64], R12 ;  /* 0x0000000c16005986 */ /* 0x0001e2000c101106 */
[----:B------:R-:W-:-:S05]  /*19fb0*/  LEA.HI.X.SX32 R25, R8, R3, 0x1, P6 ;  /* 0x0000000308197211 */ /* 0x000fca00030f0eff */
[----:B------:R1:W-:Y:S01]  /*19fc0*/  @P2 STG.E.U8 desc[UR6][R24.64], R4 ;  /* 0x0000000418002986 */ /* 0x0003e2000c101106 */
[----:B0-----:R-:W-:Y:S02]  /*19fd0*/  IADD3 R22, P6, R2, R20, RZ ;  /* 0x0000001402167210 */ /* 0x001fe40007fde0ff */
[----:B--2---:R-:W-:Y:S01]  /*19fe0*/  ISETP.LT.AND P4, PT, R26, UR5, !P0 ;  /* 0x000000051a007c0c */ /* 0x004fe2000c781270 */
[----:B------:R-:W-:Y:S01]  /*19ff0*/  ULDC UR5, c[0x0][0x22c] ;  /* 0x00008b0000057ab9 */ /* 0x000fe20000000800 */
[----:B------:R-:W2:Y:S01]  /*1a000*/  LDL.LU R26, [R1+0x58] ;  /* 0x00005800011a7983 */ /* 0x000ea20000300800 */
[----:B-1----:R-:W-:Y:S01]  /*1a010*/  IMAD R4, R29, 0x8, R2 ;  /* 0x000000081d047824 */ /* 0x002fe200078e0202 */
[----:B------:R-:W-:Y:S02]  /*1a020*/  LEA.HI.X.SX32 R23, R2, R3, 0x1, P6 ;  /* 0x0000000302177211 */ /* 0x000fe400030f0eff */
[----:B------:R-:W-:Y:S02]  /*1a030*/  PRMT R2, R9, 0x7772, RZ ;  /* 0x0000777209027816 */ /* 0x000fe400000000ff */
[----:B----4-:R-:W-:Y:S01]  /*1a040*/  ISETP.LT.AND P3, PT, R27, UR4, !P0 ;  /* 0x000000041b007c0c */ /* 0x010fe2000c761270 */
[----:B------:R-:W-:Y:S01]  /*1a050*/  ULDC UR4, c[0x0][0x22c] ;  /* 0x00008b0000047ab9 */ /* 0x000fe20000000800 */
[----:B------:R-:W4:Y:S01]  /*1a060*/  LDL.LU R27, [R1+0x5c] ;  /* 0x00005c00011b7983 */ /* 0x000f220000300800 */
[----:B-----5:R-:W-:Y:S01]  /*1a070*/  ISETP.LT.AND P5, PT, R16, UR4, !P0 ;  /* 0x0000000410007c0c */ /* 0x020fe2000c7a1270 */
[----:B------:R-:W-:-:S02]  /*1a080*/  ULDC UR4, c[0x0][0x22c] ;  /* 0x00008b0000047ab9 */ /* 0x000fc40000000800 */
[----:B------:R0:W-:Y:S01]  /*1a090*/  @P1 STG.E.U8 desc[UR6][R22.64], R2 ;  /* 0x0000000216001986 */ /* 0x0001e2000c101106 */
[----:B------:R-:W-:Y:S01]  /*1a0a0*/  ISETP.LT.AND P2, PT, R21, UR4, !P0 ;  /* 0x0000000415007c0c */ /* 0x000fe2000c741270 */
[----:B------:R-:W-:Y:S02]  /*1a0b0*/  ULDC UR4, c[0x0][0x22c] ;  /* 0x00008b0000047ab9 */ /* 0x000fe40000000800 */
[----:B---3--:R-:W-:Y:S01]  /*1a0c0*/  ISETP.LT.AND P1, PT, R28, UR4, !P0 ;  /* 0x000000041c007c0c */ /* 0x008fe2000c721270 */
[----:B------:R-:W-:Y:S01]  /*1a0d0*/  IMAD R8, R29, 0x8, R4 ;  /* 0x000000081d087824 */ /* 0x000fe200078e0204 */
[----:B------:R-:W3:Y:S01]  /*1a0e0*/  LDL.LU R28, [R1+0x60] ;  /* 0x00006000011c7983 */ /* 0x000ee20000300800 */
[----:B------:R-:W-:Y:S01]  /*1a0f0*/  IADD3 R24, P6, R4, R20, RZ ;  /* 0x0000001404187210 */ /* 0x000fe20007fde0ff */
[----:B------:R-:W-:-:S03]  /*1a100*/  ULDC UR4, c[0x0][0x22c] ;  /* 0x00008b0000047ab9 */ /* 0x000fc60000000800 */
[----:B------:R-:W-:Y:S02]  /*1a110*/  LEA.HI.X.SX32 R25, R4, R3, 0x1, P6 ;  /* 0x0000000304197211 */ /* 0x000fe400030f0eff */
[----:B------:R-:W-:Y:S01]  /*1a120*/  PRMT R4, R5, 0x7772, RZ ;  /* 0x0000777205047816 */ /* 0x000fe200000000ff */
[----:B0-----:R-:W-:Y:S01]  /*1a130*/  IMAD R2, R29, 0x8, R8 ;  /* 0x000000081d027824 */ /* 0x001fe200078e0208 */
[----:B------:R-:W-:-:S03]  /*1a140*/  IADD3 R22, P6, R8, R20, RZ ;  /* 0x0000001408167210 */ /* 0x000fc60007fde0ff */
[----:B------:R0:W-:Y:S01]  /*1a150*/  @P4 STG.E.U8 desc[UR6][R24.64], R4 ;  /* 0x0000000418004986 */ /* 0x0001e2000c101106 */
[-C--:B------:R-:W-:Y:S02]  /*1a160*/  LEA.HI.X.SX32 R23, R8, R3.reuse, 0x1, P6 ;  /* 0x0000000308177211 */ /* 0x080fe400030f0eff */
[C---:B------:R-:W-:Y:S02]  /*1a170*/  IADD3 R12, P6, R2.reuse, R20, RZ ;  /* 0x00000014020c7210 */ /* 0x040fe40007fde0ff */
[----:B------:R-:W-:Y:S02]  /*1a180*/  PRMT R8, R13, 0x7773, RZ ;  /* 0x000077730d087816 */ /* 0x000fe400000000ff */
[----:B------:R-:W-:Y:S02]  /*1a190*/  LEA.HI.X.SX32 R13, R2, R3, 0x1, P6 ;  /* 0x00000003020d7211 */ /* 0x000fe400030f0eff */
[----:B0-----:R-:W-:-:S05]  /*1a1a0*/  PRMT R4, R17, 0x7772, RZ ;  /* 0x0000777211047816 */ /* 0x001fca00000000ff */
[----:B------:R0:W-:Y:S04]  /*1a1b0*/  @P3 STG.E.U8 desc[UR6][R22.64], R4 ;  /* 0x0000000416003986 */ /* 0x0001e8000c101106 */
[----:B------:R1:W-:Y:S01]  /*1a1c0*/  @P5 STG.E.U8 desc[UR6][R12.64], R8 ;  /* 0x000000080c005986 */ /* 0x0003e2000c101106 */
[----:B0-----:R-:W-:Y:S01]  /*1a1d0*/  IMAD R4, R29, 0x8, R2 ;  /* 0x000000081d047824 */ /* 0x001fe200078e0202 */
[----:B------:R-:W-:-:S04]  /*1a1e0*/  PRMT R16, R9, 0x7773, RZ ;  /* 0x0000777309107816 */ /* 0x000fc800000000ff */
[----:B-1----:R-:W-:-:S04]  /*1a1f0*/  IADD3 R12, P6, R4, R20, RZ ;  /* 0x00000014040c7210 */ /* 0x002fc80007fde0ff */
[----:B------:R-:W-:-:S05]  /*1a200*/  LEA.HI.X.SX32 R13, R4, R3, 0x1, P6 ;  /* 0x00000003040d7211 */ /* 0x000fca00030f0eff */
[----:B------:R0:W-:Y:S01]  /*1a210*/  @P2 STG.E.U8 desc[UR6][R12.64], R16 ;  /* 0x000000100c002986 */ /* 0x0001e2000c101106 */
[----:B--2---:R-:W-:Y:S01]  /*1a220*/  ISETP.LT.AND P4, PT, R26, UR4, !P0 ;  /* 0x000000041a007c0c */ /* 0x004fe2000c781270 */
[----:B------:R-:W-:Y:S02]  /*1a230*/  ULDC UR4, c[0x0][0x22c] ;  /* 0x00008b0000047ab9 */ /* 0x000fe40000000800 */
[----:B------:R-:W2:Y:S04]  /*1a240*/  LDL.LU R26, [R1+0x64] ;  /* 0x00006400011a7983 */ /* 0x000ea80000300800 */
[----:B------:R-:W5:Y:S04]  /*1a250*/  LDL.LU R24, [R1+0x68] ;  /* 0x0000680001187983 */ /* 0x000f680000300800 */
[----:B------:R-:W5:Y:S01]  /*1a260*/  LDL.LU R25, [R1+0x6c] ;  /* 0x00006c0001197983 */ /* 0x000f620000300800 */
[----:B----4-:R-:W-:Y:S01]  /*1a270*/  ISETP.LT.AND P3, PT, R27, UR4, !P0 ;  /* 0x000000041b007c0c */ /* 0x010fe2000c761270 */
[----:B------:R-:W-:-:S02]  /*1a280*/  IMAD R2, R29, 0x8, R4 ;  /* 0x000000081d027824 */ /* 0x000fc400078e0204 */
[----:B------:R-:W4:Y:S01]  /*1a290*/  LDL.LU R27, [R1+0x70] ;  /* 0x00007000011b7983 */ /* 0x000f220000300800 */
[----:B------:R-:W-:Y:S01]  /*1a2a0*/  VIADD R8, R0, 0xf8 ;  /* 0x000000f800087836 */ /* 0x000fe20000000000 */
[----:B------:R-:W-:Y:S01]  /*1a2b0*/  ULDC UR4, c[0x0][0x22c] ;  /* 0x00008b0000047ab9 */ /* 0x000fe20000000800 */
[----:B---3--:R-:W-:Y:S02]  /*1a2c0*/  ISETP.LT.AND P2, PT, R28, UR5, !P0 ;  /* 0x000000051c007c0c */ /* 0x008fe4000c741270 */
[----:B------:R-:W-:Y:S01]  /*1a2d0*/  IMAD R9, R8, R29, RZ ;  /* 0x0000001d08097224 */ /* 0x000fe200078e02ff */
[----:B------:R-:W3:Y:S01]  /*1a2e0*/  LDL.LU R28, [R1+0x74] ;  /* 0x00007400011c7983 */ /* 0x000ee20000300800 */
[-C--:B------:R-:W-:Y:S01]  /*1a2f0*/  IADD3 R4, P6, R2, R20.reuse, RZ ;  /* 0x0000001402047210 */ /* 0x080fe20007fde0ff */
[----:B------:R-:W-:Y:S01]  /*1a300*/  ULDC UR5, c[0x0][0x22c] ;  /* 0x00008b0000057ab9 */ /* 0x000fe20000000800 */
[----:B------:R-:W-:Y:S02]  /*1a310*/  PRMT R21, R5, 0x7773, RZ ;  /* 0x0000777305157816 */ /* 0x000fe400000000ff */
[----:B------:R-:W-:Y:S01]  /*1a320*/  ISETP.LT.AND P5, PT, R8, UR4, !P0 ;  /* 0x0000000408007c0c */ /* 0x000fe2000c7a1270 */
[----:B------:R-:W-:Y:S01]  /*1a330*/  ULDC UR4, c[0x0][0x22c] ;  /* 0x00008b0000047ab9 */ /* 0x000fe20000000800 */
[----:B------:R-:W-:Y:S01]  /*1a340*/  LEA.HI.X.SX32 R5, R2, R3, 0x1, P6 ;  /* 0x0000000302057211 */ /* 0x000fe200030f0eff */
[----:B------:R-:W-:Y:S01]  /*1a350*/  IMAD R2, R29, 0x10, R2 ;  /* 0x000000101d027824 */ /* 0x000fe200078e0202 */
[----:B------:R-:W-:-:S03]  /*1a360*/  IADD3 R8, P6, R9, R20, RZ ;  /* 0x0000001409087210 */ /* 0x000fc60007fde0ff */
[----:B------:R1:W-:Y:S01]  /*1a370*/  @P1 STG.E.U8 desc[UR6][R4.64], R21 ;  /* 0x0000001504001986 */ /* 0x0003e2000c101106 */
[----:B------:R-:W-:Y:S01]  /*1a380*/  LEA.HI.X.SX32 R9, R9, R3, 0x1, P6 ;  /* 0x0000000309097211 */ /* 0x000fe200030f0eff */
[----:B0-----:R-:W-:Y:S01]  /*1a390*/  IMAD R12, R29, 0x8, R2 ;  /* 0x000000081d0c7824 */ /* 0x001fe200078e0202 */
[----:B------:R-:W-:Y:S02]  /*1a3a0*/  PRMT R17, R17, 0x7773, RZ ;  /* 0x0000777311117816 */ /* 0x000fe400000000ff */
[----:B-1----:R-:W-:-:S04]  /*1a3b0*/  IADD3 R4, P6, R2, R20, RZ ;  /* 0x0000001402047210 */ /* 0x002fc80007fde0ff */
[----:B------:R-:W-:Y:S02]  /*1a3c0*/  LEA.HI.X.SX32 R5, R2, R3, 0x1, P6 ;  /* 0x0000000302057211 */ /* 0x000fe400030f0eff */
[----:B------:R-:W-:Y:S01]  /*1a3d0*/  PRMT R2, R14, 0x7770, RZ ;  /* 0x000077700e027816 */ /* 0x000fe200000000ff */
[----:B------:R0:W-:Y:S04]  /*1a3e0*/  @P5 STG.E.U8 desc[UR6][R8.64], R17 ;  /* 0x0000001108005986 */ /* 0x0001e8000c101106 */
[----:B------:R1:W-:Y:S01]  /*1a3f0*/  @P4 STG.E.U8 desc[UR6][R4.64], R2 ;  /* 0x0000000204004986 */ /* 0x0003e2000c101106 */
[----:B0-----:R-:W-:Y:S01]  /*1a400*/  IADD3 R8, P6, R12, R20, RZ ;  /* 0x000000140c087210 */ /* 0x001fe20007fde0ff */
[----:B-1----:R-:W-:-:S03]  /*1a410*/  IMAD R2, R29, 0x8, R12 ;  /* 0x000000081d027824 */ /* 0x002fc600078e020c */
[-C--:B------:R-:W-:Y:S02]  /*1a420*/  LEA.HI.X.SX32 R9, R12, R3.reuse, 0x1, P6 ;  /* 0x000000030c097211 */ /* 0x080fe400030f0eff */
[----:B------:R-:W-:Y:S02]  /*1a430*/  PRMT R5, R10, 0x7770, RZ ;  /* 0x000077700a057816 */ /* 0x000fe400000000ff */
[----:B------:R-:W-:Y:S02]  /*1a440*/  IADD3 R4, P6, R2, R20, RZ ;  /* 0x0000001402047210 */ /* 0x000fe40007fde0ff */
[----:B------:R-:W-:Y:S01]  /*1a450*/  PRMT R12, R6, 0x7770, RZ ;  /* 0x00007770060c7816 */ /* 0x000fe200000000ff */
[----:B------:R0:W-:Y:S01]  /*1a460*/  @P3 STG.E.U8 desc[UR6][R8.64], R5 ;  /* 0x0000000508003986 */ /* 0x0001e2000c101106 */
[----:B--2---:R-:W-:Y:S01]  /*1a470*/  ISETP.LT.AND P1, PT, R26, UR4, !P0 ;  /* 0x000000041a007c0c */ /* 0x004fe2000c721270 */
[----:B------:R-:W-:Y:S02]  /*1a480*/  ULDC UR4, c[0x0][0x22c] ;  /* 0x00008b0000047ab9 */ /* 0x000fe40000000800 */
[----:B------:R-:W2:Y:S01]  /*1a490*/  LDL.LU R26, [R1+0x78] ;  /* 0x00007800011a7983 */ /* 0x000ea20000300800 */
[----:B-----5:R-:W-:Y:S01]  /*1a4a0*/  ISETP.LT.AND P5, PT, R24, UR4, !P0 ;  /* 0x0000000418007c0c */ /* 0x020fe2000c7a1270 */
[----:B------:R-:W-:Y:S01]  /*1a4b0*/  ULDC UR4, c[0x0][0x22c] ;  /* 0x00008b0000047ab9 */ /* 0x000fe20000000800 */
[----:B0-----:R-:W-:-:S02]  /*1a4c0*/  LEA.HI.X.SX32 R5, R2, R3, 0x1, P6 ;  /* 0x0000000302057211 */ /* 0x001fc400030f0eff */
[----:B------:R-:W-:Y:S01]  /*1a4d0*/  ISETP.LT.AND P4, PT, R25, UR4, !P0 ;  /* 0x0000000419007c0c */ /* 0x000fe2000c781270 */
[----:B------:R-:W-:Y:S02]  /*1a4e0*/  ULDC UR4, c[0x0][0x22c] ;  /* 0x00008b0000047ab9 */ /* 0x000fe40000000800 */
[----:B------:R0:W-:Y:S01]  /*1a4f0*/  @P2 STG.E.U8 desc[UR6][R4.64], R12 ;  /* 0x0000000c04002986 */ /* 0x0001e2000c101106 */
[----:B----4-:R-:W-:Y:S01]  /*1a500*/  ISETP.LT.AND P3, PT, R27, UR4, !P0 ;  /* 0x000000041b007c0c */ /* 0x010fe2000c761270 */
[----:B------:R-:W-:Y:S02]  /*1a510*/  ULDC UR4, c[0x0][0x22c] ;  /* 0x00008b0000047ab9 */ /* 0x000fe40000000800 */
[----:B------:R-:W4:Y:S01]  /*1a520*/  LDL.LU R27, [R1+0x7c] ;  /* 0x00007c00011b7983 */ /* 0x000f220000300800 */
[----:B---3--:R-:W-:Y:S01]  /*1a530*/  ISETP.LT.AND P2, PT, R28, UR4, !P0 ;  /* 0x000000041c007c0c */ /* 0x008fe2000c741270 */
[C---:B------:R-:W-:Y:S02]  /*1a540*/  IMAD R9, R29.reuse, 0x8, R2 ;  /* 0x000000081d097824 */ /* 0x040fe400078e0202 */
[----:B------:R-:W3:Y:S01]  /*1a550*/  LDL.LU R28, [R1+0x80] ;  /* 0x00008000011c7983 */ /* 0x000ee20000300800 */
[----:B------:R-:W-:Y:S01]  /*1a560*/  PRMT R13, R18, 0x7770, RZ ;  /* 0x00007770120d7816 */ /* 0x000fe200000000ff */
[----:B------:R-:W-:Y:S01]  /*1a570*/  ULDC UR4, c[0x0][0x22c] ;  /* 0x00008b0000047ab9 */ /* 0x000fe20000000800 */
[----:B------:R-:W-:Y:S01]  /*1a580*/  IMAD R2, R29, 0x8, R9 ;  /* 0x000000081d027824 */ /* 0x000fe200078e0209 */
[CC--:B------:R-:W-:Y:S01]  /*1a590*/  IADD3 R8, P6, R9.reuse, R20.reuse, RZ ;  /* 0x0000001409087210 */ /* 0x0c0fe20007fde0ff */
[----:B------:R-:W5:Y:S03]  /*1a5a0*/  LDL.LU R24, [R1+0x84] ;  /* 0x0000840001187983 */ /* 0x000f660000300800 */
[----:B------:R-:W-:Y:S01]  /*1a5b0*/  LEA.HI.X.SX32 R9, R9, R3, 0x1, P6 ;  /* 0x0000000309097211 */ /* 0x000fe200030f0eff */
[----:B------:R-:W5:Y:S01]  /*1a5c0*/  LDL.LU R25, [R1+0x88] ;  /* 0x0000880001197983 */ /* 0x000f620000300800 */
[----:B0-----:R-:W-:-:S02]  /*1a5d0*/  IADD3 R4, P6, R2, R20, RZ ;  /* 0x0000001402047210 */ /* 0x001fc40007fde0ff */
[----:B------:R-:W-:Y:S01]  /*1a5e0*/  PRMT R12, R14, 0x7771, RZ ;  /* 0x000077710e0c7816 */ /* 0x000fe200000000ff */
[----:B------:R0:W-:Y:S01]  /*1a5f0*/  @P1 STG.E.U8 desc[UR6][R8.64], R13 ;  /* 0x0000000d08001986 */ /* 0x0001e2000c101106 */
[----:B------:R-:W-:-:S05]  /*1a600*/  LEA.HI.X.SX32 R5, R2, R3, 0x1, P6 ;  /* 0x0000000302057211 */ /* 0x000fca00030f0eff */
[----:B------:R1:W-:Y:S01]  /*1a610*/  @P5 STG.E.U8 desc[UR6][R4.64], R12 ;  /* 0x0000000c04005986 */ /* 0x0003e2000c101106 */
[----:B0-----:R-:W-:-:S04]  /*1a620*/  IMAD R8, R29, 0x8, R2 ;  /* 0x000000081d087824 */ /* 0x001fc800078e0202 */
[----:B------:R-:W-:Y:S01]  /*1a630*/  IMAD R2, R29, 0x8, R8 ;  /* 0x000000081d027824 */ /* 0x000fe200078e0208 */
[-C--:B-1----:R-:W-:Y:S01]  /*1a640*/  IADD3 R4, P6, R8, R20.reuse, RZ ;  /* 0x0000001408047210 */ /* 0x082fe20007fde0ff */
[----:B------:R-:W-:Y:S01]  /*1a650*/  VIADD R12, R0, 0x138 ;  /* 0x00000138000c7836 */ /* 0x000fe20000000000 */
[----:B------:R-:W-:Y:S02]  /*1a660*/  PRMT R16, R10, 0x7771, RZ ;  /* 0x000077710a107816 */ /* 0x000fe400000000ff */
[-C--:B------:R-:W-:Y:S02]  /*1a670*/  LEA.HI.X.SX32 R5, R8, R3.reuse, 0x1, P6 ;  /* 0x0000000308057211 */ /* 0x080fe400030f0eff */
[----:B------:R-:W-:Y:S02]  /*1a680*/  IADD3 R8, P6, R2, R20, RZ ;  /* 0x0000001402087210 */ /* 0x000fe40007fde0ff */
[----:B------:R-:W-:Y:S02]  /*1a690*/  PRMT R13, R6, 0x7771, RZ ;  /* 0x00007771060d7816 */ /* 0x000fe400000000ff */
[----:B------:R-:W-:Y:S01]  /*1a6a0*/  LEA.HI.X.SX32 R9, R2, R3, 0x1, P6 ;  /* 0x0000000302097211 */ /* 0x000fe200030f0eff */
[----:B------:R-:W-:Y:S04]  /*1a6b0*/  @P4 STG.E.U8 desc[UR6][R4.64], R16 ;  /* 0x0000001004004986 */ /* 0x000fe8000c101106 */
[----:B------:R0:W-:Y:S01]  /*1a6c0*/  @P3 STG.E.U8 desc[UR6][R8.64], R13 ;  /* 0x0000000d08003986 */ /* 0x0001e2000c101106 */
[----:B--2---:R-:W-:Y:S01]  /*1a6d0*/  ISETP.LT.AND P1, PT, R26, UR4, !P0 ;  /* 0x000000041a007c0c */ /* 0x004fe2000c721270 */
[----:B------:R-:W-:-:S02]  /*1a6e0*/  ULDC UR4, c[0x0][0x22c] ;  /* 0x00008b0000047ab9 */ /* 0x000fc40000000800 */
[----:B------:R-:W2:Y:S01]  /*1a6f0*/  LDL.LU R26, [R1+0x8c] ;  /* 0x00008c00011a7983 */ /* 0x000ea20000300800 */
[C---:B------:R-:W-:Y:S01]  /*1a700*/  ISETP.LT.AND P5, PT, R12.reuse, UR4, !P0 ;  /* 0x000000040c007c0c */ /* 0x040fe2000c7a1270 */
[----:B------:R-:W-:Y:S01]  /*1a710*/  ULDC UR4, c[0x0][0x22c] ;  /* 0x00008b0000047ab9 */ /* 0x000fe20000000800 */
[----:B----4-:R-:W-:Y:S01]  /*1a720*/  ISETP.LT.AND P4, PT, R27, UR5, !P0 ;  /* 0x000000051b007c0c */ /* 0x010fe2000c781270 */
[----:B------:R-:W-:Y:S01]  /*1a730*/  IMAD R12, R12, R29, RZ ;  /* 0x0000001d0c0c7224 */ /* 0x000fe200078e02ff */
[----:B------:R-:W4:Y:S01]  /*1a740*/  LDL.LU R27, [R1+0x90] ;  /* 0x00009000011b7983 */ /* 0x000f220000300800 */
[C---:B0-----:R-:W-:Y:S01]  /*1a750*/  IMAD R9, R29.reuse, 0x10, R2 ;  /* 0x000000101d097824 */ /* 0x041fe200078e0202 */
[----:B------:R-:W-:Y:S01]  /*1a760*/  PRMT R13, R18, 0x7771, RZ ;  /* 0x00007771120d7816 */ /* 0x000fe200000000ff */
[----:B------:R-:W-:Y:S01]  /*1a770*/  ULDC UR5, c[0x0][0x22c] ;  /* 0x00008b0000057ab9 */ /* 0x000fe20000000800 */
[----:B---3--:R-:W-:Y:S02]  /*1a780*/  ISETP.LT.AND P3, PT, R28, UR4, !P0 ;  /* 0x000000041c007c0c */ /* 0x008fe4000c761270 */
[C---:B------:R-:W-:Y:S01]  /*1a790*/  IADD3 R4, P6, R12.reuse, R20, RZ ;  /* 0x000000140c047210 */ /* 0x040fe20007fde0ff */
[----:B------:R-:W3:Y:S01]  /*1a7a0*/  LDL.LU R28, [R1+0x94] ;  /* 0x00009400011c7983 */ /* 0x000ee20000300800 */
[----:B------:R-:W-:Y:S01]  /*1a7b0*/  IMAD R2, R29, 0x8, R9 ;  /* 0x000000081d027824 */ /* 0x000fe200078e0209 */
[----:B------:R-:W-:Y:S01]  /*1a7c0*/  ULDC UR4, c[0x0][0x22c] ;  /* 0x00008b0000047ab9 */ /* 0x000fe20000000800 */
[----:B------:R-:W-:-:S02]  /*1a7d0*/  LEA.HI.X.SX32 R5, R12, R3, 0x1, P6 ;  /* 0x000000030c057211 */ /* 0x000fc400030f0eff */
[CC--:B------:R-:W-:Y:S02]  /*1a7e0*/  IADD3 R8, P6, R9.reuse, R20.reuse, RZ ;  /* 0x0000001409087210 */ /* 0x0c0fe40007fde0ff */
[----:B------:R-:W-:Y:S01]  /*1a7f0*/  PRMT R12, R14, 0x7772, RZ ;  /* 0x000077720e0c7816 */ /* 0x000fe200000000ff */
[----:B------:R0:W-:Y:S01]  /*1a800*/  @P5 STG.E.U8 desc[UR6][R4.64], R13 ;  /* 0x0000000d04005986 */ /* 0x0001e2000c101106 */
[----:B------:R-:W-:Y:S02]  /*1a810*/  LEA.HI.X.SX32 R9, R9, R3, 0x1, P6 ;  /* 0x0000000309097211 */ /* 0x000fe400030f0eff */
[----:B-----5:R-:W-:Y:S01]  /*1a820*/  ISETP.LT.AND P5, PT, R24, UR4, !P0 ;  /* 0x0000000418007c0c */ /* 0x020fe2000c7a1270 */
[----:B------:R-:W-:Y:S01]  /*1a830*/  ULDC UR4, c[0x0][0x22c] ;  /* 0x00008b0000047ab9 */ /* 0x000fe20000000800 */
[----:B------:R-:W5:Y:S04]  /*1a840*/  LDL.LU R24, [R1+0x98] ;  /* 0x0000980001187983 */ /* 0x000f680000300800 */
[----:B------:R1:W-:Y:S01]  /*1a850*/  @P2 STG.E.U8 desc[UR6][R8.64], R12 ;  /* 0x0000000c08002986 */ /* 0x0003e2000c101106 */
[----:B0-----:R-:W-:-:S04]  /*1a860*/  IADD3 R4, P6, R2, R20, RZ ;  /* 0x0000001402047210 */ /* 0x001fc80007fde0ff */
[-C--:B------:R-:W-:Y:S01]  /*1a870*/  LEA.HI.X.SX32 R5, R2, R3.reuse, 0x1, P6 ;  /* 0x0000000302057211 */ /* 0x080fe200030f0eff */
[----:B-1----:R-:W-:Y:S01]  /*1a880*/  IMAD R9, R29, 0x8, R2 ;  /* 0x000000081d097824 */ /* 0x002fe200078e0202 */
[----:B------:R-:W-:Y:S02]  /*1a890*/  PRMT R2, R10, 0x7772, RZ ;  /* 0x000077720a027816 */ /* 0x000fe400000000ff */
[----:B------:R-:W-:Y:S01]  /*1a8a0*/  ISETP.LT.AND P2, PT, R25, UR4, !P0 ;  /* 0x0000000419007c0c */ /* 0x000fe2000c741270 */
[----:B------:R-:W-:Y:S01]  /*1a8b0*/  ULDC UR4, c[0x0][0x22c] ;  /* 0x00008b0000047ab9 */ /* 0x000fe20000000800 */
[----:B------:R-:W-:Y:S01]  /*1a8c0*/  IADD3 R8, P6, R9, R20, RZ ;  /* 0x0000001409087210 */ /* 0x000fe20007fde0ff */
[----:B------:R0:W-:Y:S04]  /*1a8d0*/  @P1 STG.E.U8 desc[UR6][R4.64], R2 ;  /* 0x0000000204001986 */ /* 0x0001e8000c101106 */
[----:B------:R-:W5:Y:S01]  /*1a8e0*/  LDL.LU R25, [R1+0x9c] ;  /* 0x00009c0001197983 */ /* 0x000f620000300800 */
[----:B------:R-:W-:Y:S01]  /*1a8f0*/  PRMT R12, R6, 0x7772, RZ ;  /* 0x00007772060c7816 */ /* 0x000fe200000000ff */
[----:B0-----:R-:W-:Y:S01]  /*1a900*/  IMAD R5, R29, 0x8, R9 ;  /* 0x000000081d057824 */ /* 0x001fe200078e0209 */
[----:B------:R-:W-:-:S04]  /*1a910*/  LEA.HI.X.SX32 R9, R9, R3, 0x1, P6 ;  /* 0x0000000309097211 */ /* 0x000fc800030f0eff */
[----:B------:R-:W-:Y:S01]  /*1a920*/  IADD3 R4, P6, R5, R20, RZ ;  /* 0x0000001405047210 */ /* 0x000fe20007fde0ff */
[----:B------:R-:W-:Y:S01]  /*1a930*/  IMAD R2, R29, 0x8, R5 ;  /* 0x000000081d027824 */ /* 0x000fe200078e0205 */
[----:B------:R0:W-:Y:S02]  /*1a940*/  @P4 STG.E.U8 desc[UR6][R8.64], R12 ;  /* 0x0000000c08004986 */ /* 0x0001e4000c101106 */
[----:B------:R-:W-:Y:S02]  /*1a950*/  LEA.HI.X.SX32 R5, R5, R3, 0x1, P6 ;  /* 0x0000000305057211 */ /* 0x000fe400030f0eff */
[----:B--2---:R-:W-:Y:S01]  /*1a960*/  ISETP.LT.AND P1, PT, R26, UR4, !P0 ;  /* 0x000000041a007c0c */ /* 0x004fe2000c721270 */
[----:B------:R-:W-:Y:S01]  /*1a970*/  ULDC UR4, c[0x0][0x22c] ;  /* 0x00008b0000047ab9 */ /* 0x000fe20000000800 */
[----:B------:R-:W2:Y:S01]  /*1a980*/  LDL.LU R26, [R1+0xa0] ;  /* 0x0000a000011a7983 */ /* 0x000ea20000300800 */
[----:B0-----:R-:W-:-:S05]  /*1a990*/  PRMT R12, R18, 0x7772, RZ ;  /* 0x00007772120c7816 */ /* 0x001fca00000000ff */
[----:B------:R0:W-:Y:S01]  /*1a9a0*/  @P3 STG.E.U8 desc[UR6][R4.64], R12 ;  /* 0x0000000c04003986 */ /* 0x0001e2000c101106 */
[----:B----4-:R-:W-:Y:S01]  /*1a9b0*/  ISETP.LT.AND P4, PT, R27, UR4, !P0 ;  /* 0x000000041b007c0c */ /* 0x010fe2000c781270 */
[----:B------:R-:W-:Y:S02]  /*1a9c0*/  ULDC UR4, c[0x0][0x22c] ;  /* 0x00008b0000047ab9 */ /* 0x000fe40000000800 */
[----:B------:R-:W4:Y:S01]  /*1a9d0*/  LDL.LU R27, [R1+0xa4] ;  /* 0x0000a400011b7983 */ /* 0x000f220000300800 */
[----:B---3--:R-:W-:Y:S02]  /*1a9e0*/  ISETP.LT.AND P3, PT, R28, UR4, !P0 ;  /* 0x000000041c007c0c */ /* 0x008fe4000c761270 */
[----:B------:R-:W-:Y:S01]  /*1a9f0*/  IADD3 R8, P6, R2, R20, RZ ;  /* 0x0000001402087210 */ /* 0x000fe20007fde0ff */
[----:B------:R-:W3:Y:S01]  /*1aa00*/  LDL.LU R28, [R1+0xa8] ;  /* 0x0000a800011c7983 */ /* 0x000ee20000300800 */
[----:B------:R-:W-:Y:S01]  /*1aa10*/  PRMT R14, R14, 0x7773, RZ ;  /* 0x000077730e0e7816 */ /* 0x000fe200000000ff */
[----:B0-----:R-:W-:Y:S01]  /*1aa20*/  IMAD R5, R29, 0x8, R2 ;  /* 0x000000081d057824 */ /* 0x001fe200078e0202 */
[----:B------:R-:W-:Y:S01]  /*1aa30*/  LEA.HI.X.SX32 R9, R2, R3, 0x1, P6 ;  /* 0x0000000302097211 */ /* 0x000fe200030f0eff */
[----:B------:R-:W-:-:S02]  /*1aa40*/  ULDC UR4, c[0x0][0x22c] ;  /* 0x00008b0000047ab9 */ /* 0x000fc40000000800 */
[----:B------:R-:W-:Y:S01]  /*1aa50*/  IMAD R2, R29, 0x8, R5 ;  /* 0x000000081d027824 */ /* 0x000fe200078e0205 */
[CC--:B------:R-:W-:Y:S01]  /*1aa60*/  IADD3 R4, P6, R5.reuse, R20.reuse, RZ ;  /* 0x0000001405047210 */ /* 0x0c0fe20007fde0ff */
[----:B------:R0:W-:Y:S01]  /*1aa70*/  @P5 STG.E.U8 desc[UR6][R8.64], R14 ;  /* 0x0000000e08005986 */ /* 0x0001e2000c101106 */
[----:B------:R-:W-:Y:S02]  /*1aa80*/  PRMT R12, R10, 0x7773, RZ ;  /* 0x000077730a0c7816 */ /* 0x000fe400000000ff */
[----:B------:R-:W-:Y:S01]  /*1aa90*/  LEA.HI.X.SX32 R5, R5, R3, 0x1, P6 ;  /* 0x0000000305057211 */ /* 0x000fe200030f0eff */
[----:B0-----:R-:W-:Y:S01]  /*1aaa0*/  VIADD R9, R0, 0x178 ;  /* 0x0000017800097836 */ /* 0x001fe20000000000 */
[----:B------:R-:W-:-:S03]  /*1aab0*/  IADD3 R8, P6, R2, R20, RZ ;  /* 0x0000001402087210 */ /* 0x000fc60007fde0ff */
[C---:B------:R-:W-:Y:S01]  /*1aac0*/  IMAD R10, R9.reuse, R29, RZ ;  /* 0x0000001d090a7224 */ /* 0x040fe200078e02ff */
[----:B------:R-:W-:Y:S01]  /*1aad0*/  ISETP.LT.AND P5, PT, R9, UR4, !P0 ;  /* 0x0000000409007c0c */ /* 0x000fe2000c7a1270 */
[----:B------:R0:W-:Y:S01]  /*1aae0*/  @P2 STG.E.U8 desc[UR6][R4.64], R12 ;  /* 0x0000000c04002986 */ /* 0x0001e2000c101106 */
[----:B------:R-:W-:Y:S01]  /*1aaf0*/  PRMT R6, R6, 0x7773, RZ ;  /* 0x0000777306067816 */ /* 0x000fe200000000ff */
[----:B------:R-:W-:Y:S01]  /*1ab00*/  ULDC UR4, c[0x0][0x22c] ;  /* 0x00008b0000047ab9 */ /* 0x000fe20000000800 */
[----:B------:R-:W-:Y:S01]  /*1ab10*/  LEA.HI.X.SX32 R9, R2, R3, 0x1, P6 ;  /* 0x0000000302097211 */ /* 0x000fe200030f0eff */
[----:B------:R-:W-:Y:S01]  /*1ab20*/  IMAD R2, R29, 0x10, R2 ;  /* 0x000000101d027824 */ /* 0x000fe200078e0202 */
[----:B------:R-:W-:-:S03]  /*1ab30*/  PRMT R17, R18, 0x7773, RZ ;  /* 0x0000777312117816 */ /* 0x000fc600000000ff */
[----:B------:R1:W-:Y:S01]  /*1ab40*/  @P1 STG.E.U8 desc[UR6][R8.64], R6 ;  /* 0x0000000608001986 */ /* 0x0003e2000c101106 */
[----:B0-----:R-:W-:-:S04]  /*1ab50*/  IADD3 R4, P6, R10, R20, RZ ;  /* 0x000000140a047210 */ /* 0x001fc80007fde0ff */
[-C--:B------:R-:W-:Y:S02]  /*1ab60*/  LEA.HI.X.SX32 R5, R10, R3.reuse, 0x1, P6 ;  /* 0x000000030a057211 */ /* 0x080fe400030f0eff */
[C---:B-1----:R-:W-:Y:S02]  /*1ab70*/  IADD3 R8, P6, R2.reuse, R20, RZ ;  /* 0x0000001402087210 */ /* 0x042fe40007fde0ff */
[----:B-----5:R-:W-:Y:S01]  /*1ab80*/  ISETP.LT.AND P1, PT, R25, UR4, !P0 ;  /* 0x0000000419007c0c */ /* 0x020fe2000c721270 */
[----:B------:R-:W-:Y:S01]  /*1ab90*/  ULDC UR4, c[0x0][0x22c] ;  /* 0x00008b0000047ab9 */ /* 0x000fe20000000800 */
[----:B------:R-:W5:Y:S01]  /*1aba0*/  LDL.LU R25, [R1+0xac] ;  /* 0x0000ac0001197983 */ /* 0x000f620000300800 */
[----:B------:R-:W-:Y:S01]  /*1abb0*/  LEA.HI.X.SX32 R9, R2, R3, 0x1, P6 ;  /* 0x0000000302097211 */ /* 0x000fe200030f0eff */
[----:B------:R-:W-:Y:S02]  /*1abc0*/  IMAD R2, R29, 0x8, R2 ;  /* 0x000000081d027824 */ /* 0x000fe400078e0202 */
[----:B------:R0:W-:Y:S01]  /*1abd0*/  @P5 STG.E.U8 desc[UR6][R4.64], R17 ;  /* 0x0000001104005986 */ /* 0x0001e2000c101106 */
[----:B------:R-:W-:-:S05]  /*1abe0*/  PRMT R13, R15, 0x7770, RZ ;  /* 0x000077700f0d7816 */ /* 0x000fca00000000ff */
[----:B------:R1:W-:Y:S01]  /*1abf0*/  @P4 STG.E.U8 desc[UR6][R8.64], R13 ;  /* 0x0000000d08004986 */ /* 0x0003e2000c101106 */
[----:B0-----:R-:W-:Y:S02]  /*1ac00*/  IADD3 R4, P6, R2, R20, RZ ;  /* 0x0000001402047210 */ /* 0x001fe40007fde0ff */
[----:B--2---:R-:W-:Y:S01]  /*1ac10*/  ISETP.LT.AND P5, PT, R26, UR4, !P0 ;  /* 0x000000041a007c0c */ /* 0x004fe2000c7a1270 */
[----:B------:R-:W-:Y:S01]  /*1ac20*/  ULDC UR4, c[0x0][0x22c] ;  /* 0x00008b0000047ab9 */ /* 0x000fe20000000800 */
[----:B------:R-:W2:Y:S01]  /*1ac30*/  LDL.LU R26, [R1+0xb0] ;  /* 0x0000b000011a7983 */ /* 0x000ea20000300800 */
[----:B------:R-:W-:Y:S02]  /*1ac40*/  LEA.HI.X.SX32 R5, R2, R3, 0x1, P6 ;  /* 0x0000000302057211 */ /* 0x000fe400030f0eff */
[----:B------:R-:W-:-:S05]  /*1ac50*/  PRMT R17, R11, 0x7770, RZ ;  /* 0x000077700b117816 */ /* 0x000fca00000000ff */
[----:B------:R0:W-:Y:S01]  /*1ac60*/  @P3 STG.E.U8 desc[UR6][R4.64], R17 ;  /* 0x0000001104003986 */ /* 0x0001e2000c101106 */
[----:B----4-:R-:W-:Y:S01]  /*1ac70*/  ISETP.LT.AND P4, PT, R27, UR4, !P0 ;  /* 0x000000041b007c0c */ /* 0x010fe2000c781270 */
[----:B------:R-:W-:Y:S02]  /*1ac80*/  ULDC UR4, c[0x0][0x22c] ;  /* 0x00008b0000047ab9 */ /* 0x000fe40000000800 */
[----:B------:R-:W4:Y:S01]  /*1ac90*/  LDL.LU R27, [R1+0xb4] ;  /* 0x0000b400011b7983 */ /* 0x000f220000300800 */
[----:B---3--:R-:W-:Y:S01]  /*1aca0*/  ISETP.LT.AND P3, PT, R28, UR4, !P0 ;  /* 0x000000041c007c0c */ /* 0x008fe2000c761270 */
[C---:B------:R-:W-:Y:S02]  /*1acb0*/  IMAD R6, R29.reuse, 0x8, R2 ;  /* 0x000000081d067824 */ /* 0x040fe400078e0202 */
[----:B------:R-:W3:Y:S01]  /*1acc0*/  LDL.LU R28, [R1+0xb8] ;  /* 0x0000b800011c7983 */ /* 0x000ee20000300800 */
[----:B------:R-:W-:Y:S01]  /*1acd0*/  ISETP.LT.AND P2, PT, R24, UR5, !P0 ;  /* 0x0000000518007c0c */ /* 0x000fe2000c741270 */
[----:B------:R-:W-:Y:S01]  /*1ace0*/  ULDC UR4, c[0x0][0x22c] ;  /* 0x00008b0000047ab9 */ /* 0x000fe20000000800 */
[----:B------:R-:W-:Y:S01]  /*1acf0*/  IMAD R2, R29, 0x8, R6 ;  /* 0x000000081d027824 */ /* 0x000fe200078e0206 */
[----:B-1----:R-:W-:Y:S01]  /*1ad00*/  IADD3 R8, P6, R6, R20, RZ ;  /* 0x0000001406087210 */ /* 0x002fe20007fde0ff */
[----:B------:R-:W-:Y:S01]  /*1ad10*/  ULDC UR5, c[0x0][0x22c] ;  /* 0x00008b0000057ab9 */ /* 0x000fe20000000800 */
[----:B------:R-:W-:-:S02]  /*1ad20*/  PRMT R21, R7, 0x7770, RZ ;  /* 0x0000777007157816 */ /* 0x000fc400000000ff */
[----:B------:R-:W-:Y:S01]  /*1ad30*/  LEA.HI.X.SX32 R9, R6, R3, 0x1, P6 ;  /* 0x0000000306097211 */ /* 0x000fe200030f0eff */
[----:B------:R-:W-:Y:S01]  /*1ad40*/  IMAD R6, R29, 0x8, R2 ;  /* 0x000000081d067824 */ /* 0x000fe200078e0202 */
[----:B0-----:R-:W-:-:S04]  /*1ad50*/  IADD3 R4, P6, R2, R20, RZ ;  /* 0x0000001402047210 */ /* 0x001fc80007fde0ff */
[----:B------:R0:W-:Y:S01]  /*1ad60*/  @P2 STG.E.U8 desc[UR6][R8.64], R21 ;  /* 0x0000001508002986 */ /* 0x0001e2000c101106 */
[----:B------:R-:W-:Y:S02]  /*1ad70*/  LEA.HI.X.SX32 R5, R2, R3, 0x1, P6 ;  /* 0x0000000302057211 */ /* 0x000fe400030f0eff */
[----:B------:R-:W-:Y:S02]  /*1ad80*/  PRMT R23, R19, 0x7770, RZ ;  /* 0x0000777013177816 */ /* 0x000fe400000000ff */
[----:B------:R-:W-:Y:S02]  /*1ad90*/  PRMT R13, R15, 0x7771, RZ ;  /* 0x000077710f0d7816 */ /* 0x000fe400000000ff */
[----:B0-----:R-:W-:-:S04]  /*1ada0*/  IADD3 R8, P6, R6, R20, RZ ;  /* 0x0000001406087210 */ /* 0x001fc80007fde0ff */
[----:B------:R-:W-:Y:S01]  /*1adb0*/  LEA.HI.X.SX32 R9, R6, R3, 0x1, P6 ;  /* 0x0000000306097211 */ /* 0x000fe200030f0eff */
[----:B------:R-:W-:Y:S01]  /*1adc0*/  IMAD R6, R29, 0x8, R6 ;  /* 0x000000081d067824 */ /* 0x000fe200078e0206 */
[----:B------:R-:W-:Y:S01]  /*1add0*/  @P1 STG.E.U8 desc[UR6][R4.64], R23 ;  /* 0x0000001704001986 */ /* 0x000fe2000c101106 */
[----:B------:R-:W-:-:S03]  /*1ade0*/  VIADD R2, R0, 0x1b8 ;  /* 0x000001b800027836 */ /* 0x000fc60000000000 */
[----:B------:R0:W-:Y:S01]  /*1adf0*/  @P5 STG.E.U8 desc[UR6][R8.64], R13 ;  /* 0x0000000d08005986 */ /* 0x0001e2000c101106 */
[----:B------:R-:W-:Y:S01]  /*1ae00*/  IMAD R10, R29, 0x8, R6 ;  /* 0x000000081d0a7824 */ /* 0x000fe200078e0206 */
[----:B------:R-:W-:Y:S02]  /*1ae10*/  PRMT R17, R11, 0x7771, RZ ;  /* 0x000077710b117816 */ /* 0x000fe400000000ff */
[----:B-----5:R-:W-:Y:S01]  /*1ae20*/  ISETP.LT.AND P2, PT, R25, UR4, !P0 ;  /* 0x0000000419007c0c */ /* 0x020fe2000c741270 */
[----:B------:R-:W-:Y:S01]  /*1ae30*/  ULDC UR4, c[0x0][0x22c] ;  /* 0x00008b0000047ab9 */ /* 0x000fe20000000800 */
[----:B0-----:R-:W-:-:S04]  /*1ae40*/  IADD3 R8, P5, R6, R20, RZ ;  /* 0x0000001406087210 */ /* 0x001fc80007fbe0ff */
[----:B------:R-:W-:Y:S02]  /*1ae50*/  LEA.HI.X.SX32 R9, R6, R3, 0x1, P5 ;  /* 0x0000000306097211 */ /* 0x000fe400028f0eff */
[----:B------:R-:W-:-:S03]  /*1ae60*/  IADD3 R4, P5, R10, R20, RZ ;  /* 0x000000140a047210 */ /* 0x000fc60007fbe0ff */
[----:B------:R0:W-:Y:S01]  /*1ae70*/  @P4 STG.E.U8 desc[UR6][R8.64], R17 ;  /* 0x0000001108004986 */ /* 0x0001e2000c101106 */
[----:B------:R-:W-:Y:S02]  /*1ae80*/  LEA.HI.X.SX32 R5, R10, R3, 0x1, P5 ;  /* 0x000000030a057211 */ /* 0x000fe400028f0eff */
[----:B--2---:R-:W-:Y:S01]  /*1ae90*/  ISETP.LT.AND P1, PT, R26, UR4, !P0 ;  /* 0x000000041a007c0c */ /* 0x004fe2000c721270 */
[----:B------:R-:W-:Y:S01]  /*1aea0*/  ULDC UR4, c[0x0][0x22c] ;  /* 0x00008b0000047ab9 */ /* 0x000fe20000000800 */
[----:B------:R-:W2:Y:S01]  /*1aeb0*/  LDL.LU R26, [R1+0xbc] ;  /* 0x0000bc00011a7983 */ /* 0x000ea20000300800 */
[C---:B------:R-:W-:Y:S01]  /*1aec0*/  ISETP.LT.AND P6, PT, R2.reuse, UR4, !P0 ;  /* 0x0000000402007c0c */ /* 0x040fe2000c7c1270 */
[----:B------:R-:W-:Y:S01]  /*1aed0*/  IMAD R2, R2, R29, RZ ;  /* 0x0000001d02027224 */ /* 0x000fe200078e02ff */
[----:B------:R-:W-:-:S04]  /*1aee0*/  ULDC UR4, c[0x0][0x22c] ;  /* 0x00008b0000047ab9 */ /* 0x000fc80000000800 */
[C---:B0-----:R-:W-:Y:S02]  /*1aef0*/  IADD3 R8, P4, R2.reuse, R20, RZ ;  /* 0x0000001402087210 */ /* 0x041fe40007f9e0ff */
[----:B----4-:R-:W-:Y:S01]  /*1af00*/  ISETP.LT.AND P5, PT, R27, UR4, !P0 ;  /* 0x000000041b007c0c */ /* 0x010fe2000c7a1270 */
[----:B------:R-:W-:Y:S01]  /*1af10*/  ULDC UR4, c[0x0][0x22c] ;  /* 0x00008b0000047ab9 */ /* 0x000fe20000000800 */
[----:B------:R-:W-:Y:S01]  /*1af20*/  LEA.HI.X.SX32 R9, R2, R3, 0x1, P4 ;  /* 0x0000000302097211 */ /* 0x000fe200020f0eff */
[----:B------:R-:W4:Y:S01]  /*1af30*/  LDL.LU R27, [R1+0xc0] ;  /* 0x0000c000011b7983 */ /* 0x000f220000300800 */
[----:B---3--:R-:W-:Y:S01]  /*1af40*/  ISETP.LT.AND P4, PT, R28, UR4, !P0 ;  /* 0x000000041c007c0c */ /* 0x008fe2000c781270 */
[----:B------:R-:W-:Y:S02]  /*1af50*/  IMAD R10, R29, 0x10, R10 ;  /* 0x000000101d0a7824 */ /* 0x000fe400078e020a */
[----:B------:R-:W3:Y:S01]  /*1af60*/  LDL.LU R28, [R1+0xc4] ;  /* 0x0000c400011c7983 */ /* 0x000ee20000300800 */
[----:B------:R-:W-:Y:S01]  /*1af70*/  PRMT R21, R7, 0x7771, RZ ;  /* 0x0000777107157816 */ /* 0x000fe200000000ff */
[----:B------:R-:W-:Y:S01]  /*1af80*/  VIADD R0, R0, 0x1f8 ;  /* 0x000001f800007836 */ /* 0x000fe20000000000 */
[----:B------:R-:W-:Y:S01]  /*1af90*/  PRMT R25, R19, 0x7771, RZ ;  /* 0x0000777113197816 */ /* 0x000fe200000000ff */
[----:B------:R-:W-:Y:S01]  /*1afa0*/  IMAD R2, R29, 0x8, R10 ;  /* 0x000000081d027824 */ /* 0x000fe200078e020a */
[----:B------:R-:W-:Y:S01]  /*1afb0*/  PRMT R23, R11, 0x7772, RZ ;  /* 0x000077720b177816 */ /* 0x000fe200000000ff */
[----:B------:R0:W-:Y:S01]  /*1afc0*/  @P3 STG.E.U8 desc[UR6][R4.64], R21 ;  /* 0x0000001504003986 */ /* 0x0001e2000c101106 */
[----:B------:R-:W-:-:S03]  /*1afd0*/  ULDC UR4, c[0x0][0x22c] ;  /* 0x00008b0000047ab9 */ /* 0x000fc60000000800 */
[----:B------:R1:W-:Y:S01]  /*1afe0*/  @P6 STG.E.U8 desc[UR6][R8.64], R25 ;  /* 0x0000001908006986 */ /* 0x0003e2000c101106 */
[-C--:B------:R-:W-:Y:S02]  /*1aff0*/  IADD3 R16, P6, R2, R20.reuse, RZ ;  /* 0x0000001402107210 */ /* 0x080fe40007fde0ff */
[----:B------:R-:W-:Y:S02]  /*1b000*/  IADD3 R12, P3, R10, R20, RZ ;  /* 0x000000140a0c7210 */ /* 0x000fe40007f7e0ff */
[-C--:B------:R-:W-:Y:S01]  /*1b010*/  LEA.HI.X.SX32 R17, R2, R3.reuse, 0x1, P6 ;  /* 0x0000000302117211 */ /* 0x080fe200030f0eff */
[----:B------:R-:W-:Y:S01]  /*1b020*/  IMAD R2, R29, 0x8, R2 ;  /* 0x000000081d027824 */ /* 0x000fe200078e0202 */
[----:B------:R-:W-:Y:S02]  /*1b030*/  LEA.HI.X.SX32 R13, R10, R3, 0x1, P3 ;  /* 0x000000030a0d7211 */ /* 0x000fe400018f0eff */
[----:B0-----:R-:W-:Y:S01]  /*1b040*/  PRMT R21, R15, 0x7772, RZ ;  /* 0x000077720f157816 */ /* 0x001fe200000000ff */
[----:B------:R-:W-:-:S04]  /*1b050*/  IMAD R6, R29, 0x8, R2 ;  /* 0x000000081d067824 */ /* 0x000fc800078e0202 */
[C---:B------:R-:W-:Y:S01]  /*1b060*/  IMAD R10, R29.reuse, 0x8, R6 ;  /* 0x000000081d0a7824 */ /* 0x040fe200078e0206 */
[----:B------:R0:W-:Y:S01]  /*1b070*/  @P2 STG.E.U8 desc[UR6][R12.64], R21 ;  /* 0x000000150c002986 */ /* 0x0001e2000c101106 */
[-C--:B------:R-:W-:Y:S01]  /*1b080*/  IADD3 R4, P2, R2, R20.reuse, RZ ;  /* 0x0000001402047210 */ /* 0x080fe20007f5e0ff */
[C---:B------:R-:W-:Y:S02]  /*1b090*/  IMAD R14, R0.reuse, R29, RZ ;  /* 0x0000001d000e7224 */ /* 0x040fe400078e02ff */
[----:B------:R5:W-:Y:S01]  /*1b0a0*/  @P1 STG.E.U8 desc[UR6][R16.64], R23 ;  /* 0x0000001710001986 */ /* 0x000be2000c101106 */
[----:B------:R-:W-:Y:S01]  /*1b0b0*/  ISETP.LT.AND P1, PT, R0, UR5, !P0 ;  /* 0x0000000500007c0c */ /* 0x000fe2000c721270 */
[C---:B------:R-:W-:Y:S01]  /*1b0c0*/  IMAD R0, R29.reuse, 0x8, R10 ;  /* 0x000000081d007824 */ /* 0x040fe200078e020a */
[----:B------:R-:W-:Y:S01]  /*1b0d0*/  LEA.HI.X.SX32 R5, R2, R3, 0x1, P2 ;  /* 0x0000000302057211 */ /* 0x000fe200010f0eff */
[----:B------:R-:W-:Y:S01]  /*1b0e0*/  ULDC UR5, c[0x0][0x22c] ;  /* 0x00008b0000057ab9 */ /* 0x000fe20000000800 */
[-C--:B-1----:R-:W-:Y:S01]  /*1b0f0*/  IADD3 R8, P6, R6, R20.reuse, RZ ;  /* 0x0000001406087210 */ /* 0x082fe20007fde0ff */
[----:B------:R-:W-:Y:S01]  /*1b100*/  IMAD R29, R29, 0x8, R0 ;  /* 0x000000081d1d7824 */ /* 0x000fe200078e0200 */
[----:B0-----:R-:W-:-:S02]  /*1b110*/  IADD3 R12, P2, R10, R20, RZ ;  /* 0x000000140a0c7210 */ /* 0x001fc40007f5e0ff */
[-C--:B------:R-:W-:Y:S02]  /*1b120*/  LEA.HI.X.SX32 R9, R6, R3.reuse, 0x1, P6 ;  /* 0x0000000306097211 */ /* 0x080fe400030f0eff */
[-C--:B------:R-:W-:Y:S02]  /*1b130*/  LEA.HI.X.SX32 R13, R10, R3.reuse, 0x1, P2 ;  /* 0x000000030a0d7211 */ /* 0x080fe400010f0eff */
[CC--:B-----5:R-:W-:Y:S02]  /*1b140*/  IADD3 R16, P6, R0.reuse, R20.reuse, RZ ;  /* 0x0000001400107210 */ /* 0x0e0fe40007fde0ff */
[C---:B------:R-:W-:Y:S02]  /*1b150*/  IADD3 R22, P2, R29.reuse, R20, RZ ;  /* 0x000000141d167210 */ /* 0x040fe40007f5e0ff */
[-C--:B------:R-:W-:Y:S02]  /*1b160*/  LEA.HI.X.SX32 R17, R0, R3.reuse, 0x1, P6 ;  /* 0x0000000300117211 */ /* 0x080fe400030f0eff */
[----:B------:R-:W-:-:S02]  /*1b170*/  LEA.HI.X.SX32 R23, R29, R3, 0x1, P2 ;  /* 0x000000031d177211 */ /* 0x000fc400010f0eff */
[C---:B------:R-:W-:Y:S02]  /*1b180*/  IADD3 R20, P6, R14.reuse, R20, RZ ;  /* 0x000000140e147210 */ /* 0x040fe40007fde0ff */
[----:B------:R-:W-:Y:S02]  /*1b190*/  PRMT R25, R19, 0x7772, RZ ;  /* 0x0000777213197816 */ /* 0x000fe400000000ff */
[----:B------:R-:W-:Y:S02]  /*1b1a0*/  LEA.HI.X.SX32 R21, R14, R3, 0x1, P6 ;  /* 0x000000030e157211 */ /* 0x000fe400030f0eff */
[----:B------:R-:W-:Y:S02]  /*1b1b0*/  PRMT R3, R7, 0x7772, RZ ;  /* 0x0000777207037816 */ /* 0x000fe400000000ff */
[----:B------:R-:W-:Y:S02]  /*1b1c0*/  PRMT R15, R15, 0x7773, RZ ;  /* 0x000077730f0f7816 */ /* 0x000fe400000000ff */
[----:B--2---:R-:W-:Y:S01]  /*1b1d0*/  ISETP.LT.AND P3, PT, R26, UR4, !P0 ;  /* 0x000000041a007c0c */ /* 0x004fe2000c761270 */
[----:B------:R-:W-:Y:S01]  /*1b1e0*/  ULDC UR4, c[0x0][0x22c] ;  /* 0x00008b0000047ab9 */ /* 0x000fe20000000800 */
[----:B------:R-:W-:Y:S01]  /*1b1f0*/  PRMT R11, R11, 0x7773, RZ ;  /* 0x000077730b0b7816 */ /* 0x000fe200000000ff */
[----:B------:R0:W-:Y:S01]  /*1b200*/  @P5 STG.E.U8 desc[UR6][R4.64], R3 ;  /* 0x0000000304005986 */ /* 0x0001e2000c101106 */
[----:B------:R-:W-:-:S02]  /*1b210*/  PRMT R7, R7, 0x7773, RZ ;  /* 0x0000777307077816 */ /* 0x000fc400000000ff */
[----:B----4-:R-:W-:Y:S01]  /*1b220*/  ISETP.LT.AND P2, PT, R27, UR4, !P0 ;  /* 0x000000041b007c0c */ /* 0x010fe2000c741270 */
[----:B------:R0:W-:Y:S06]  /*1b230*/  @P4 STG.E.U8 desc[UR6][R8.64], R25 ;  /* 0x0000001908004986 */ /* 0x0001ec000c101106 */
[----:B------:R0:W-:Y:S01]  /*1b240*/  @P3 STG.E.U8 desc[UR6][R12.64], R15 ;  /* 0x0000000f0c003986 */ /* 0x0001e2000c101106 */
[----:B------:R-:W-:-:S05]  /*1b250*/  PRMT R19, R19, 0x7773, RZ ;  /* 0x0000777313137816 */ /* 0x000fca00000000ff */
[----:B------:R0:W-:Y:S01]  /*1b260*/  @P2 STG.E.U8 desc[UR6][R16.64], R11 ;  /* 0x0000000b10002986 */ /* 0x0001e2000c101106 */
[----:B---3--:R-:W-:-:S13]  /*1b270*/  ISETP.LT.AND P0, PT, R28, UR5, !P0 ;  /* 0x000000051c007c0c */ /* 0x008fda000c701270 */
[----:B------:R0:W-:Y:S01]  /*1b280*/  @P0 STG.E.U8 desc[UR6][R22.64], R7 ;  /* 0x0000000716000986 */ /* 0x0001e2000c101106 */
[----:B------:R-:W-:Y:S05]  /*1b290*/  @!P1 EXIT ;  /* 0x000000000000994d */ /* 0x000fea0003800000 */
[----:B------:R-:W-:Y:S01]  /*1b2a0*/  STG.E.U8 desc[UR6][R20.64], R19 ;  /* 0x0000001314007986 */ /* 0x000fe2000c101106 */
[----:B------:R-:W-:Y:S05]  /*1b2b0*/  EXIT ;  /* 0x000000000000794d */ /* 0x000fea0003800000 */
.L_x_3:
[----:B------:R-:W-:-:S00]  /*1b2c0*/  BRA `(.L_x_3) ;  /* 0xfffffffc00fc7947 */ /* 0x000fc0000383ffff */
[----:B------:R-:W-:-:S00]  /*1b2d0*/  NOP ;  /* 0x0000000000007918 */ /* 0x000fc00000000000 */
        /* <DEDUP_REMOVED lines=10> */
.L_x_4:


//--------------------- .nv.shared.matmul_kernel  --------------------------
	.section	.nv.shared.matmul_kernel,"aw",@nobits
	.sectionflags	@""
	.align	16
	.zero		1024


//--------------------- .nv.shared.reserved.0     --------------------------
	.section	.nv.shared.reserved.0,"aw",@nobits
	.weak		__nv_reservedSMEM_offset_0_alias
	.size		__nv_reservedSMEM_offset_0_alias, 0, 0
	.other		__nv_reservedSMEM_offset_0_alias,@"STO_CUDA_RESERVED_SHARED STV_DEFAULT"
__nv_reservedSMEM_offset_0_alias:
	.zero		0


//--------------------- .nv.constant0.matmul_kernel --------------------------
	.section	.nv.constant0.matmul_kernel,"a",@progbits
	.sectionflags	@""
	.align	4
.nv.constant0.matmul_kernel:
	.zero		608


//--------------------- SYMBOLS --------------------------

	.type		.nv.reservedSmem.offset0,@object
	.size		.nv.reservedSmem.offset0,0x4
